//
// Generated by NVIDIA NVVM Compiler
//
// Compiler Build ID: CL-36424714
// Cuda compilation tools, release 13.0, V13.0.88
// Based on NVVM 20.0.0
//

.version 9.0
.target sm_100
.address_size 64

	// .globl	_Z25solve_sudokus_in_parallelP16SudokuPuzzleDatai
.const .align 1 .b8 BITSET_NUMBERS_000[9] = {4, 7, 8, 3, 5, 1, 9, 6, 2};
.const .align 1 .b8 BITSET_NUMBERS_001[8] = {8, 6, 7, 5, 9, 4, 2, 3};
.const .align 1 .b8 BITSET_NUMBERS_002[8] = {3, 4, 5, 1, 9, 6, 7, 8};
.const .align 1 .b8 BITSET_NUMBERS_003[7] = {7, 8, 9, 5, 4, 6, 3};
.const .align 1 .b8 BITSET_NUMBERS_004[8] = {9, 1, 8, 6, 7, 5, 4, 2};
.const .align 1 .b8 BITSET_NUMBERS_005[7] = {8, 6, 5, 7, 4, 2, 9};
.const .align 1 .b8 BITSET_NUMBERS_006[7] = {6, 9, 4, 5, 8, 7, 1};
.const .align 1 .b8 BITSET_NUMBERS_007[6] = {9, 7, 4, 6, 8, 5};
.const .align 1 .b8 BITSET_NUMBERS_008[8] = {1, 8, 9, 3, 2, 5, 7, 6};
.const .align 1 .b8 BITSET_NUMBERS_009[7] = {3, 7, 2, 5, 9, 8, 6};
.const .align 1 .b8 BITSET_NUMBERS_010[7] = {7, 6, 9, 3, 1, 8, 5};
.const .align 1 .b8 BITSET_NUMBERS_011[6] = {7, 8, 3, 6, 5, 9};
.const .align 1 .b8 BITSET_NUMBERS_012[7] = {8, 2, 6, 7, 9, 1, 5};
.const .align 1 .b8 BITSET_NUMBERS_013[6] = {7, 5, 9, 8, 6, 2};
.const .align 1 .b8 BITSET_NUMBERS_014[6] = {9, 8, 7, 1, 5, 6};
.const .align 1 .b8 BITSET_NUMBERS_015[5] = {6, 8, 7, 9, 5};
.const .align 1 .b8 BITSET_NUMBERS_016[8] = {8, 2, 9, 7, 1, 3, 6, 4};
.const .align 1 .b8 BITSET_NUMBERS_017[7] = {3, 4, 7, 8, 2, 6, 9};
.const .align 1 .b8 BITSET_NUMBERS_018[7] = {6, 1, 4, 3, 9, 7, 8};
.const .align 1 .b8 BITSET_NUMBERS_019[6] = {9, 3, 7, 4, 6, 8};
.const .align 1 .b8 BITSET_NUMBERS_020[7] = {7, 2, 6, 9, 4, 1, 8};
.const .align 1 .b8 BITSET_NUMBERS_021[6] = {4, 9, 6, 2, 7, 8};
.const .align 1 .b8 BITSET_NUMBERS_022[6] = {7, 8, 4, 1, 6, 9};
.const .align 1 .b8 BITSET_NUMBERS_023[5] = {9, 4, 8, 7, 6};
.const .align 1 .b8 BITSET_NUMBERS_024[7] = {7, 9, 8, 2, 3, 6, 1};
.const .align 1 .b8 BITSET_NUMBERS_025[6] = {3, 6, 9, 8, 7, 2};
.const .align 1 .b8 BITSET_NUMBERS_026[6] = {3, 6, 1, 8, 9, 7};
.const .align 1 .b8 BITSET_NUMBERS_027[5] = {8, 3, 7, 6, 9};
.const .align 1 .b8 BITSET_NUMBERS_028[6] = {8, 1, 2, 7, 9, 6};
.const .align 1 .b8 BITSET_NUMBERS_029[5] = {6, 8, 9, 7, 2};
.const .align 1 .b8 BITSET_NUMBERS_030[5] = {1, 8, 9, 7, 6};
.const .align 1 .b8 BITSET_NUMBERS_031[4] = {8, 9, 7, 6};
.const .align 1 .b8 BITSET_NUMBERS_032[8] = {8, 7, 3, 1, 2, 5, 9, 4};
.const .align 1 .b8 BITSET_NUMBERS_033[7] = {9, 3, 5, 4, 2, 7, 8};
.const .align 1 .b8 BITSET_NUMBERS_034[7] = {7, 3, 8, 4, 9, 5, 1};
.const .align 1 .b8 BITSET_NUMBERS_035[6] = {9, 4, 3, 7, 5, 8};
.const .align 1 .b8 BITSET_NUMBERS_036[7] = {2, 7, 8, 4, 9, 1, 5};
.const .align 1 .b8 BITSET_NUMBERS_037[6] = {4, 7, 5, 8, 2, 9};
.const .align 1 .b8 BITSET_NUMBERS_038[6] = {5, 7, 9, 8, 1, 4};
.const .align 1 .b8 BITSET_NUMBERS_039[5] = {5, 8, 9, 7, 4};
.const .align 1 .b8 BITSET_NUMBERS_040[7] = {7, 5, 8, 9, 3, 1, 2};
.const .align 1 .b8 BITSET_NUMBERS_041[6] = {9, 8, 3, 7, 5, 2};
.const .align 1 .b8 BITSET_NUMBERS_042[6] = {5, 3, 9, 7, 8, 1};
.const .align 1 .b8 BITSET_NUMBERS_043[5] = {5, 3, 9, 8, 7};
.const .align 1 .b8 BITSET_NUMBERS_044[6] = {5, 2, 9, 7, 1, 8};
.const .align 1 .b8 BITSET_NUMBERS_045[5] = {5, 8, 9, 2, 7};
.const .align 1 .b8 BITSET_NUMBERS_046[5] = {1, 5, 7, 9, 8};
.const .align 1 .b8 BITSET_NUMBERS_047[4] = {7, 8, 9, 5};
.const .align 1 .b8 BITSET_NUMBERS_048[7] = {7, 9, 8, 2, 1, 4, 3};
.const .align 1 .b8 BITSET_NUMBERS_049[6] = {8, 9, 3, 7, 4, 2};
.const .align 1 .b8 BITSET_NUMBERS_050[6] = {1, 3, 4, 7, 8, 9};
.const .align 1 .b8 BITSET_NUMBERS_051[5] = {9, 4, 7, 3, 8};
.const .align 1 .b8 BITSET_NUMBERS_052[6] = {7, 4, 8, 2, 1, 9};
.const .align 1 .b8 BITSET_NUMBERS_053[5] = {4, 2, 7, 8, 9};
.const .align 1 .b8 BITSET_NUMBERS_054[5] = {1, 9, 7, 8, 4};
.const .align 1 .b8 BITSET_NUMBERS_055[4] = {4, 9, 8, 7};
.const .align 1 .b8 BITSET_NUMBERS_056[6] = {2, 9, 1, 3, 8, 7};
.const .align 1 .b8 BITSET_NUMBERS_057[5] = {2, 8, 9, 7, 3};
.const .align 1 .b8 BITSET_NUMBERS_058[5] = {8, 9, 1, 7, 3};
.const .align 1 .b8 BITSET_NUMBERS_059[4] = {3, 7, 9, 8};
.const .align 1 .b8 BITSET_NUMBERS_060[5] = {8, 7, 1, 9, 2};
.const .align 1 .b8 BITSET_NUMBERS_061[4] = {2, 7, 8, 9};
.const .align 1 .b8 BITSET_NUMBERS_062[4] = {1, 8, 7, 9};
.const .align 1 .b8 BITSET_NUMBERS_063[3] = {9, 7, 8};
.const .align 1 .b8 BITSET_NUMBERS_064[8] = {6, 5, 3, 8, 2, 4, 1, 9};
.const .align 1 .b8 BITSET_NUMBERS_065[7] = {9, 2, 5, 3, 6, 8, 4};
.const .align 1 .b8 BITSET_NUMBERS_066[7] = {5, 4, 6, 8, 1, 9, 3};
.const .align 1 .b8 BITSET_NUMBERS_067[6] = {6, 8, 4, 5, 9, 3};
.const .align 1 .b8 BITSET_NUMBERS_068[7] = {1, 8, 5, 2, 6, 9, 4};
.const .align 1 .b8 BITSET_NUMBERS_069[6] = {6, 9, 5, 2, 8, 4};
.const .align 1 .b8 BITSET_NUMBERS_070[6] = {8, 9, 5, 6, 1, 4};
.const .align 1 .b8 BITSET_NUMBERS_071[5] = {9, 8, 6, 5, 4};
.const .align 1 .b8 BITSET_NUMBERS_072[7] = {2, 5, 9, 3, 1, 6, 8};
.const .align 1 .b8 BITSET_NUMBERS_073[6] = {5, 6, 8, 3, 2, 9};
.const .align 1 .b8 BITSET_NUMBERS_074[6] = {6, 5, 8, 9, 3, 1};
.const .align 1 .b8 BITSET_NUMBERS_075[5] = {3, 9, 5, 6, 8};
.const .align 1 .b8 BITSET_NUMBERS_076[6] = {1, 2, 6, 5, 9, 8};
.const .align 1 .b8 BITSET_NUMBERS_077[5] = {5, 8, 9, 6, 2};
.const .align 1 .b8 BITSET_NUMBERS_078[5] = {5, 9, 1, 8, 6};
.const .align 1 .b8 BITSET_NUMBERS_079[4] = {5, 8, 9, 6};
.const .align 1 .b8 BITSET_NUMBERS_080[7] = {8, 1, 2, 6, 9, 3, 4};
.const .align 1 .b8 BITSET_NUMBERS_081[6] = {3, 4, 8, 6, 2, 9};
.const .align 1 .b8 BITSET_NUMBERS_082[6] = {3, 8, 4, 1, 6, 9};
.const .align 1 .b8 BITSET_NUMBERS_083[5] = {9, 6, 3, 8, 4};
.const .align 1 .b8 BITSET_NUMBERS_084[6] = {9, 1, 4, 6, 2, 8};
.const .align 1 .b8 BITSET_NUMBERS_085[5] = {2, 8, 6, 9, 4};
.const .align 1 .b8 BITSET_NUMBERS_086[5] = {6, 9, 8, 1, 4};
.const .align 1 .b8 BITSET_NUMBERS_087[4] = {9, 4, 8, 6};
.const .align 1 .b8 BITSET_NUMBERS_088[6] = {1, 2, 6, 9, 3, 8};
.const .align 1 .b8 BITSET_NUMBERS_089[5] = {3, 8, 9, 6, 2};
.const .align 1 .b8 BITSET_NUMBERS_090[5] = {9, 3, 6, 1, 8};
.const .align 1 .b8 BITSET_NUMBERS_091[4] = {8, 3, 9, 6};
.const .align 1 .b8 BITSET_NUMBERS_092[5] = {1, 6, 2, 9, 8};
.const .align 1 .b8 BITSET_NUMBERS_093[4] = {8, 6, 2, 9};
.const .align 1 .b8 BITSET_NUMBERS_094[4] = {9, 1, 8, 6};
.const .align 1 .b8 BITSET_NUMBERS_095[3] = {8, 9, 6};
.const .align 1 .b8 BITSET_NUMBERS_096[7] = {1, 2, 5, 8, 9, 3, 4};
.const .align 1 .b8 BITSET_NUMBERS_097[6] = {9, 5, 2, 8, 3, 4};
.const .align 1 .b8 BITSET_NUMBERS_098[6] = {3, 1, 5, 4, 8, 9};
.const .align 1 .b8 BITSET_NUMBERS_099[5] = {8, 5, 9, 3, 4};
.const .align 1 .b8 BITSET_NUMBERS_100[6] = {9, 1, 5, 8, 4, 2};
.const .align 1 .b8 BITSET_NUMBERS_101[5] = {8, 2, 5, 9, 4};
.const .align 1 .b8 BITSET_NUMBERS_102[5] = {8, 4, 1, 9, 5};
.const .align 1 .b8 BITSET_NUMBERS_103[4] = {5, 4, 9, 8};
.const .align 1 .b8 BITSET_NUMBERS_104[6] = {2, 8, 5, 1, 9, 3};
.const .align 1 .b8 BITSET_NUMBERS_105[5] = {2, 8, 3, 9, 5};
.const .align 1 .b8 BITSET_NUMBERS_106[5] = {1, 9, 5, 8, 3};
.const .align 1 .b8 BITSET_NUMBERS_107[4] = {9, 5, 3, 8};
.const .align 1 .b8 BITSET_NUMBERS_108[5] = {5, 2, 8, 9, 1};
.const .align 1 .b8 BITSET_NUMBERS_109[4] = {8, 5, 9, 2};
.const .align 1 .b8 BITSET_NUMBERS_110[4] = {9, 1, 5, 8};
.const .align 1 .b8 BITSET_NUMBERS_111[3] = {9, 5, 8};
.const .align 1 .b8 BITSET_NUMBERS_112[6] = {2, 9, 4, 1, 8, 3};
.const .align 1 .b8 BITSET_NUMBERS_113[5] = {3, 2, 4, 9, 8};
.const .align 1 .b8 BITSET_NUMBERS_114[5] = {8, 3, 4, 9, 1};
.const .align 1 .b8 BITSET_NUMBERS_115[4] = {9, 8, 4, 3};
.const .align 1 .b8 BITSET_NUMBERS_116[5] = {9, 8, 1, 2, 4};
.const .align 1 .b8 BITSET_NUMBERS_117[4] = {4, 2, 9, 8};
.const .align 1 .b8 BITSET_NUMBERS_118[4] = {9, 1, 8, 4};
.const .align 1 .b8 BITSET_NUMBERS_119[3] = {9, 8, 4};
.const .align 1 .b8 BITSET_NUMBERS_120[5] = {3, 9, 8, 1, 2};
.const .align 1 .b8 BITSET_NUMBERS_121[4] = {8, 2, 3, 9};
.const .align 1 .b8 BITSET_NUMBERS_122[4] = {8, 3, 1, 9};
.const .align 1 .b8 BITSET_NUMBERS_123[3] = {3, 8, 9};
.const .align 1 .b8 BITSET_NUMBERS_124[4] = {1, 9, 2, 8};
.const .align 1 .b8 BITSET_NUMBERS_125[3] = {2, 9, 8};
.const .align 1 .b8 BITSET_NUMBERS_126[3] = {8, 1, 9};
.const .align 1 .b8 BITSET_NUMBERS_127[2] = {8, 9};
.const .align 1 .b8 BITSET_NUMBERS_128[8] = {7, 5, 1, 2, 3, 4, 9, 6};
.const .align 1 .b8 BITSET_NUMBERS_129[7] = {7, 2, 5, 4, 9, 6, 3};
.const .align 1 .b8 BITSET_NUMBERS_130[7] = {4, 7, 1, 3, 9, 6, 5};
.const .align 1 .b8 BITSET_NUMBERS_131[6] = {3, 6, 7, 9, 4, 5};
.const .align 1 .b8 BITSET_NUMBERS_132[7] = {9, 6, 7, 2, 4, 5, 1};
.const .align 1 .b8 BITSET_NUMBERS_133[6] = {5, 7, 4, 6, 2, 9};
.const .align 1 .b8 BITSET_NUMBERS_134[6] = {6, 4, 5, 9, 1, 7};
.const .align 1 .b8 BITSET_NUMBERS_135[5] = {4, 5, 6, 9, 7};
.const .align 1 .b8 BITSET_NUMBERS_136[7] = {1, 2, 7, 6, 3, 9, 5};
.const .align 1 .b8 BITSET_NUMBERS_137[6] = {7, 5, 3, 9, 2, 6};
.const .align 1 .b8 BITSET_NUMBERS_138[6] = {6, 7, 9, 3, 1, 5};
.const .align 1 .b8 BITSET_NUMBERS_139[5] = {5, 7, 3, 9, 6};
.const .align 1 .b8 BITSET_NUMBERS_140[6] = {5, 2, 1, 6, 9, 7};
.const .align 1 .b8 BITSET_NUMBERS_141[5] = {9, 7, 5, 6, 2};
.const .align 1 .b8 BITSET_NUMBERS_142[5] = {6, 1, 7, 5, 9};
.const .align 1 .b8 BITSET_NUMBERS_143[4] = {5, 7, 9, 6};
.const .align 1 .b8 BITSET_NUMBERS_144[7] = {4, 9, 2, 6, 7, 3, 1};
.const .align 1 .b8 BITSET_NUMBERS_145[6] = {3, 4, 7, 2, 6, 9};
.const .align 1 .b8 BITSET_NUMBERS_146[6] = {3, 1, 6, 7, 9, 4};
.const .align 1 .b8 BITSET_NUMBERS_147[5] = {4, 3, 7, 6, 9};
.const .align 1 .b8 BITSET_NUMBERS_148[6] = {4, 7, 9, 2, 6, 1};
.const .align 1 .b8 BITSET_NUMBERS_149[5] = {6, 9, 4, 2, 7};
.const .align 1 .b8 BITSET_NUMBERS_150[5] = {7, 4, 9, 6, 1};
.const .align 1 .b8 BITSET_NUMBERS_151[4] = {6, 7, 4, 9};
.const .align 1 .b8 BITSET_NUMBERS_152[6] = {7, 2, 1, 6, 3, 9};
.const .align 1 .b8 BITSET_NUMBERS_153[5] = {3, 9, 6, 2, 7};
.const .align 1 .b8 BITSET_NUMBERS_154[5] = {3, 6, 9, 7, 1};
.const .align 1 .b8 BITSET_NUMBERS_155[4] = {9, 6, 3, 7};
.const .align 1 .b8 BITSET_NUMBERS_156[5] = {9, 2, 1, 6, 7};
.const .align 1 .b8 BITSET_NUMBERS_157[4] = {9, 7, 2, 6};
.const .align 1 .b8 BITSET_NUMBERS_158[4] = {9, 7, 1, 6};
.const .align 1 .b8 BITSET_NUMBERS_159[3] = {9, 7, 6};
.const .align 1 .b8 BITSET_NUMBERS_160[7] = {2, 9, 4, 1, 7, 3, 5};
.const .align 1 .b8 BITSET_NUMBERS_161[6] = {2, 5, 3, 7, 9, 4};
.const .align 1 .b8 BITSET_NUMBERS_162[6] = {9, 7, 3, 5, 1, 4};
.const .align 1 .b8 BITSET_NUMBERS_163[5] = {9, 4, 7, 5, 3};
.const .align 1 .b8 BITSET_NUMBERS_164[6] = {9, 4, 1, 2, 7, 5};
.const .align 1 .b8 BITSET_NUMBERS_165[5] = {4, 9, 7, 2, 5};
.const .align 1 .b8 BITSET_NUMBERS_166[5] = {4, 7, 9, 1, 5};
.const .align 1 .b8 BITSET_NUMBERS_167[4] = {9, 5, 7, 4};
.const .align 1 .b8 BITSET_NUMBERS_168[6] = {5, 1, 9, 2, 7, 3};
.const .align 1 .b8 BITSET_NUMBERS_169[5] = {9, 3, 2, 5, 7};
.const .align 1 .b8 BITSET_NUMBERS_170[5] = {7, 5, 9, 3, 1};
.const .align 1 .b8 BITSET_NUMBERS_171[4] = {3, 9, 5, 7};
.const .align 1 .b8 BITSET_NUMBERS_172[5] = {5, 7, 2, 1, 9};
.const .align 1 .b8 BITSET_NUMBERS_173[4] = {7, 9, 5, 2};
.const .align 1 .b8 BITSET_NUMBERS_174[4] = {9, 7, 5, 1};
.const .align 1 .b8 BITSET_NUMBERS_175[3] = {5, 9, 7};
.const .align 1 .b8 BITSET_NUMBERS_176[6] = {1, 3, 2, 4, 9, 7};
.const .align 1 .b8 BITSET_NUMBERS_177[5] = {2, 4, 7, 9, 3};
.const .align 1 .b8 BITSET_NUMBERS_178[5] = {7, 4, 1, 3, 9};
.const .align 1 .b8 BITSET_NUMBERS_179[4] = {9, 7, 4, 3};
.const .align 1 .b8 BITSET_NUMBERS_180[5] = {2, 1, 4, 9, 7};
.const .align 1 .b8 BITSET_NUMBERS_181[4] = {4, 9, 7, 2};
.const .align 1 .b8 BITSET_NUMBERS_182[4] = {9, 4, 1, 7};
.const .align 1 .b8 BITSET_NUMBERS_183[3] = {7, 9, 4};
.const .align 1 .b8 BITSET_NUMBERS_184[5] = {7, 3, 9, 1, 2};
.const .align 1 .b8 BITSET_NUMBERS_185[4] = {2, 7, 9, 3};
.const .align 1 .b8 BITSET_NUMBERS_186[4] = {1, 3, 9, 7};
.const .align 1 .b8 BITSET_NUMBERS_187[3] = {3, 9, 7};
.const .align 1 .b8 BITSET_NUMBERS_188[4] = {2, 1, 9, 7};
.const .align 1 .b8 BITSET_NUMBERS_189[3] = {2, 7, 9};
.const .align 1 .b8 BITSET_NUMBERS_190[3] = {1, 9, 7};
.const .align 1 .b8 BITSET_NUMBERS_191[2] = {9, 7};
.const .align 1 .b8 BITSET_NUMBERS_192[7] = {6, 9, 3, 5, 4, 1, 2};
.const .align 1 .b8 BITSET_NUMBERS_193[6] = {9, 3, 6, 4, 2, 5};
.const .align 1 .b8 BITSET_NUMBERS_194[6] = {1, 5, 3, 4, 9, 6};
.const .align 1 .b8 BITSET_NUMBERS_195[5] = {5, 3, 9, 4, 6};
.const .align 1 .b8 BITSET_NUMBERS_196[6] = {4, 6, 9, 1, 5, 2};
.const .align 1 .b8 BITSET_NUMBERS_197[5] = {9, 4, 6, 5, 2};
.const .align 1 .b8 BITSET_NUMBERS_198[5] = {9, 1, 5, 4, 6};
.const .align 1 .b8 BITSET_NUMBERS_199[4] = {6, 9, 4, 5};
.const .align 1 .b8 BITSET_NUMBERS_200[6] = {6, 3, 5, 9, 1, 2};
.const .align 1 .b8 BITSET_NUMBERS_201[5] = {3, 5, 2, 9, 6};
.const .align 1 .b8 BITSET_NUMBERS_202[5] = {5, 3, 6, 1, 9};
.const .align 1 .b8 BITSET_NUMBERS_203[4] = {6, 5, 3, 9};
.const .align 1 .b8 BITSET_NUMBERS_204[5] = {9, 2, 1, 6, 5};
.const .align 1 .b8 BITSET_NUMBERS_205[4] = {9, 5, 2, 6};
.const .align 1 .b8 BITSET_NUMBERS_206[4] = {6, 1, 9, 5};
.const .align 1 .b8 BITSET_NUMBERS_207[3] = {5, 6, 9};
.const .align 1 .b8 BITSET_NUMBERS_208[6] = {4, 9, 2, 1, 3, 6};
.const .align 1 .b8 BITSET_NUMBERS_209[5] = {2, 9, 4, 3, 6};
.const .align 1 .b8 BITSET_NUMBERS_210[5] = {4, 6, 3, 1, 9};
.const .align 1 .b8 BITSET_NUMBERS_211[4] = {3, 4, 6, 9};
.const .align 1 .b8 BITSET_NUMBERS_212[5] = {4, 2, 6, 1, 9};
.const .align 1 .b8 BITSET_NUMBERS_213[4] = {2, 6, 4, 9};
.const .align 1 .b8 BITSET_NUMBERS_214[4] = {4, 6, 9, 1};
.const .align 1 .b8 BITSET_NUMBERS_215[3] = {4, 9, 6};
.const .align 1 .b8 BITSET_NUMBERS_216[5] = {6, 1, 9, 2, 3};
.const .align 1 .b8 BITSET_NUMBERS_217[4] = {9, 6, 3, 2};
.const .align 1 .b8 BITSET_NUMBERS_218[4] = {9, 3, 6, 1};
.const .align 1 .b8 BITSET_NUMBERS_219[3] = {9, 6, 3};
.const .align 1 .b8 BITSET_NUMBERS_220[4] = {6, 2, 9, 1};
.const .align 1 .b8 BITSET_NUMBERS_221[3] = {2, 9, 6};
.const .align 1 .b8 BITSET_NUMBERS_222[3] = {1, 6, 9};
.const .align 1 .b8 BITSET_NUMBERS_223[2] = {6, 9};
.const .align 1 .b8 BITSET_NUMBERS_224[6] = {4, 5, 2, 9, 1, 3};
.const .align 1 .b8 BITSET_NUMBERS_225[5] = {4, 9, 3, 5, 2};
.const .align 1 .b8 BITSET_NUMBERS_226[5] = {9, 3, 1, 4, 5};
.const .align 1 .b8 BITSET_NUMBERS_227[4] = {4, 5, 9, 3};
.const .align 1 .b8 BITSET_NUMBERS_228[5] = {2, 1, 4, 5, 9};
.const .align 1 .b8 BITSET_NUMBERS_229[4] = {5, 9, 2, 4};
.const .align 1 .b8 BITSET_NUMBERS_230[4] = {1, 9, 5, 4};
.const .align 1 .b8 BITSET_NUMBERS_231[3] = {5, 9, 4};
.const .align 1 .b8 BITSET_NUMBERS_232[5] = {2, 9, 1, 5, 3};
.const .align 1 .b8 BITSET_NUMBERS_233[4] = {5, 2, 9, 3};
.const .align 1 .b8 BITSET_NUMBERS_234[4] = {1, 3, 9, 5};
.const .align 1 .b8 BITSET_NUMBERS_235[3] = {9, 5, 3};
.const .align 1 .b8 BITSET_NUMBERS_236[4] = {9, 2, 5, 1};
.const .align 1 .b8 BITSET_NUMBERS_237[3] = {9, 2, 5};
.const .align 1 .b8 BITSET_NUMBERS_238[3] = {9, 5, 1};
.const .align 1 .b8 BITSET_NUMBERS_239[2] = {5, 9};
.const .align 1 .b8 BITSET_NUMBERS_240[5] = {3, 9, 4, 1, 2};
.const .align 1 .b8 BITSET_NUMBERS_241[4] = {2, 9, 3, 4};
.const .align 1 .b8 BITSET_NUMBERS_242[4] = {3, 4, 1, 9};
.const .align 1 .b8 BITSET_NUMBERS_243[3] = {3, 9, 4};
.const .align 1 .b8 BITSET_NUMBERS_244[4] = {4, 2, 1, 9};
.const .align 1 .b8 BITSET_NUMBERS_245[3] = {9, 4, 2};
.const .align 1 .b8 BITSET_NUMBERS_246[3] = {1, 9, 4};
.const .align 1 .b8 BITSET_NUMBERS_247[2] = {9, 4};
.const .align 1 .b8 BITSET_NUMBERS_248[4] = {3, 1, 2, 9};
.const .align 1 .b8 BITSET_NUMBERS_249[3] = {2, 9, 3};
.const .align 1 .b8 BITSET_NUMBERS_250[3] = {1, 9, 3};
.const .align 1 .b8 BITSET_NUMBERS_251[2] = {9, 3};
.const .align 1 .b8 BITSET_NUMBERS_252[3] = {2, 9, 1};
.const .align 1 .b8 BITSET_NUMBERS_253[2] = {2, 9};
.const .align 1 .b8 BITSET_NUMBERS_254[2] = {9, 1};
.const .align 1 .b8 BITSET_NUMBERS_255[1] = {9};
.const .align 1 .b8 BITSET_NUMBERS_256[8] = {1, 3, 6, 2, 5, 4, 8, 7};
.const .align 1 .b8 BITSET_NUMBERS_257[7] = {5, 4, 8, 3, 6, 2, 7};
.const .align 1 .b8 BITSET_NUMBERS_258[7] = {3, 4, 1, 5, 7, 6, 8};
.const .align 1 .b8 BITSET_NUMBERS_259[6] = {4, 6, 8, 7, 5, 3};
.const .align 1 .b8 BITSET_NUMBERS_260[7] = {7, 8, 2, 4, 1, 6, 5};
.const .align 1 .b8 BITSET_NUMBERS_261[6] = {2, 7, 8, 5, 6, 4};
.const .align 1 .b8 BITSET_NUMBERS_262[6] = {8, 5, 4, 6, 7, 1};
.const .align 1 .b8 BITSET_NUMBERS_263[5] = {6, 5, 7, 4, 8};
.const .align 1 .b8 BITSET_NUMBERS_264[7] = {7, 3, 5, 8, 6, 1, 2};
.const .align 1 .b8 BITSET_NUMBERS_265[6] = {6, 7, 3, 8, 2, 5};
.const .align 1 .b8 BITSET_NUMBERS_266[6] = {6, 1, 5, 3, 7, 8};
.const .align 1 .b8 BITSET_NUMBERS_267[5] = {8, 7, 6, 3, 5};
.const .align 1 .b8 BITSET_NUMBERS_268[6] = {5, 2, 8, 1, 6, 7};
.const .align 1 .b8 BITSET_NUMBERS_269[5] = {5, 8, 7, 6, 2};
.const .align 1 .b8 BITSET_NUMBERS_270[5] = {1, 7, 8, 6, 5};
.const .align 1 .b8 BITSET_NUMBERS_271[4] = {7, 6, 5, 8};
.const .align 1 .b8 BITSET_NUMBERS_272[7] = {7, 1, 3, 4, 6, 2, 8};
.const .align 1 .b8 BITSET_NUMBERS_273[6] = {7, 3, 6, 8, 4, 2};
.const .align 1 .b8 BITSET_NUMBERS_274[6] = {3, 6, 1, 7, 8, 4};
.const .align 1 .b8 BITSET_NUMBERS_275[5] = {3, 8, 4, 7, 6};
.const .align 1 .b8 BITSET_NUMBERS_276[6] = {7, 8, 6, 2, 1, 4};
.const .align 1 .b8 BITSET_NUMBERS_277[5] = {6, 8, 4, 2, 7};
.const .align 1 .b8 BITSET_NUMBERS_278[5] = {6, 8, 1, 4, 7};
.const .align 1 .b8 BITSET_NUMBERS_279[4] = {7, 6, 4, 8};
.const .align 1 .b8 BITSET_NUMBERS_280[6] = {1, 2, 7, 6, 3, 8};
.const .align 1 .b8 BITSET_NUMBERS_281[5] = {7, 3, 6, 8, 2};
.const .align 1 .b8 BITSET_NUMBERS_282[5] = {6, 1, 8, 7, 3};
.const .align 1 .b8 BITSET_NUMBERS_283[4] = {8, 6, 7, 3};
.const .align 1 .b8 BITSET_NUMBERS_284[5] = {7, 2, 1, 6, 8};
.const .align 1 .b8 BITSET_NUMBERS_285[4] = {2, 8, 6, 7};
.const .align 1 .b8 BITSET_NUMBERS_286[4] = {8, 1, 7, 6};
.const .align 1 .b8 BITSET_NUMBERS_287[3] = {6, 7, 8};
.const .align 1 .b8 BITSET_NUMBERS_288[7] = {8, 7, 2, 4, 3, 1, 5};
.const .align 1 .b8 BITSET_NUMBERS_289[6] = {4, 5, 7, 2, 3, 8};
.const .align 1 .b8 BITSET_NUMBERS_290[6] = {3, 8, 5, 1, 7, 4};
.const .align 1 .b8 BITSET_NUMBERS_291[5] = {4, 3, 8, 5, 7};
.const .align 1 .b8 BITSET_NUMBERS_292[6] = {7, 2, 1, 8, 4, 5};
.const .align 1 .b8 BITSET_NUMBERS_293[5] = {4, 7, 5, 8, 2};
.const .align 1 .b8 BITSET_NUMBERS_294[5] = {5, 1, 7, 4, 8};
.const .align 1 .b8 BITSET_NUMBERS_295[4] = {5, 7, 4, 8};
.const .align 1 .b8 BITSET_NUMBERS_296[6] = {7, 3, 5, 1, 2, 8};
.const .align 1 .b8 BITSET_NUMBERS_297[5] = {7, 8, 2, 3, 5};
.const .align 1 .b8 BITSET_NUMBERS_298[5] = {7, 1, 3, 8, 5};
.const .align 1 .b8 BITSET_NUMBERS_299[4] = {3, 7, 8, 5};
.const .align 1 .b8 BITSET_NUMBERS_300[5] = {2, 1, 8, 7, 5};
.const .align 1 .b8 BITSET_NUMBERS_301[4] = {2, 8, 5, 7};
.const .align 1 .b8 BITSET_NUMBERS_302[4] = {1, 5, 7, 8};
.const .align 1 .b8 BITSET_NUMBERS_303[3] = {5, 8, 7};
.const .align 1 .b8 BITSET_NUMBERS_304[6] = {7, 8, 2, 4, 3, 1};
.const .align 1 .b8 BITSET_NUMBERS_305[5] = {7, 2, 3, 8, 4};
.const .align 1 .b8 BITSET_NUMBERS_306[5] = {8, 7, 4, 1, 3};
.const .align 1 .b8 BITSET_NUMBERS_307[4] = {7, 8, 4, 3};
.const .align 1 .b8 BITSET_NUMBERS_308[5] = {7, 4, 8, 2, 1};
.const .align 1 .b8 BITSET_NUMBERS_309[4] = {4, 7, 2, 8};
.const .align 1 .b8 BITSET_NUMBERS_310[4] = {4, 7, 1, 8};
.const .align 1 .b8 BITSET_NUMBERS_311[3] = {8, 4, 7};
.const .align 1 .b8 BITSET_NUMBERS_312[5] = {7, 1, 2, 3, 8};
.const .align 1 .b8 BITSET_NUMBERS_313[4] = {2, 3, 7, 8};
.const .align 1 .b8 BITSET_NUMBERS_314[4] = {1, 7, 8, 3};
.const .align 1 .b8 BITSET_NUMBERS_315[3] = {8, 3, 7};
.const .align 1 .b8 BITSET_NUMBERS_316[4] = {1, 2, 8, 7};
.const .align 1 .b8 BITSET_NUMBERS_317[3] = {2, 7, 8};
.const .align 1 .b8 BITSET_NUMBERS_318[3] = {7, 1, 8};
.const .align 1 .b8 BITSET_NUMBERS_319[2] = {8, 7};
.const .align 1 .b8 BITSET_NUMBERS_320[7] = {3, 2, 5, 8, 1, 6, 4};
.const .align 1 .b8 BITSET_NUMBERS_321[6] = {8, 3, 2, 6, 4, 5};
.const .align 1 .b8 BITSET_NUMBERS_322[6] = {6, 4, 3, 8, 1, 5};
.const .align 1 .b8 BITSET_NUMBERS_323[5] = {3, 6, 8, 4, 5};
.const .align 1 .b8 BITSET_NUMBERS_324[6] = {6, 5, 4, 2, 8, 1};
.const .align 1 .b8 BITSET_NUMBERS_325[5] = {6, 5, 2, 4, 8};
.const .align 1 .b8 BITSET_NUMBERS_326[5] = {6, 1, 8, 4, 5};
.const .align 1 .b8 BITSET_NUMBERS_327[4] = {5, 8, 4, 6};
.const .align 1 .b8 BITSET_NUMBERS_328[6] = {8, 1, 5, 2, 3, 6};
.const .align 1 .b8 BITSET_NUMBERS_329[5] = {3, 6, 5, 2, 8};
.const .align 1 .b8 BITSET_NUMBERS_330[5] = {6, 5, 8, 1, 3};
.const .align 1 .b8 BITSET_NUMBERS_331[4] = {8, 5, 3, 6};
.const .align 1 .b8 BITSET_NUMBERS_332[5] = {5, 1, 6, 2, 8};
.const .align 1 .b8 BITSET_NUMBERS_333[4] = {6, 5, 8, 2};
.const .align 1 .b8 BITSET_NUMBERS_334[4] = {6, 5, 8, 1};
.const .align 1 .b8 BITSET_NUMBERS_335[3] = {8, 5, 6};
.const .align 1 .b8 BITSET_NUMBERS_336[6] = {1, 6, 3, 8, 4, 2};
.const .align 1 .b8 BITSET_NUMBERS_337[5] = {4, 3, 2, 8, 6};
.const .align 1 .b8 BITSET_NUMBERS_338[5] = {8, 4, 3, 6, 1};
.const .align 1 .b8 BITSET_NUMBERS_339[4] = {4, 8, 3, 6};
.const .align 1 .b8 BITSET_NUMBERS_340[5] = {6, 1, 4, 2, 8};
.const .align 1 .b8 BITSET_NUMBERS_341[4] = {6, 8, 2, 4};
.const .align 1 .b8 BITSET_NUMBERS_342[4] = {4, 6, 8, 1};
.const .align 1 .b8 BITSET_NUMBERS_343[3] = {4, 8, 6};
.const .align 1 .b8 BITSET_NUMBERS_344[5] = {8, 6, 3, 1, 2};
.const .align 1 .b8 BITSET_NUMBERS_345[4] = {3, 8, 2, 6};
.const .align 1 .b8 BITSET_NUMBERS_346[4] = {8, 3, 6, 1};
.const .align 1 .b8 BITSET_NUMBERS_347[3] = {8, 3, 6};
.const .align 1 .b8 BITSET_NUMBERS_348[4] = {8, 6, 2, 1};
.const .align 1 .b8 BITSET_NUMBERS_349[3] = {8, 6, 2};
.const .align 1 .b8 BITSET_NUMBERS_350[3] = {1, 8, 6};
.const .align 1 .b8 BITSET_NUMBERS_351[2] = {6, 8};
.const .align 1 .b8 BITSET_NUMBERS_352[6] = {1, 3, 4, 2, 8, 5};
.const .align 1 .b8 BITSET_NUMBERS_353[5] = {4, 3, 8, 2, 5};
.const .align 1 .b8 BITSET_NUMBERS_354[5] = {4, 5, 1, 3, 8};
.const .align 1 .b8 BITSET_NUMBERS_355[4] = {5, 8, 3, 4};
.const .align 1 .b8 BITSET_NUMBERS_356[5] = {2, 1, 4, 5, 8};
.const .align 1 .b8 BITSET_NUMBERS_357[4] = {4, 5, 2, 8};
.const .align 1 .b8 BITSET_NUMBERS_358[4] = {4, 1, 8, 5};
.const .align 1 .b8 BITSET_NUMBERS_359[3] = {5, 4, 8};
.const .align 1 .b8 BITSET_NUMBERS_360[5] = {3, 1, 5, 8, 2};
.const .align 1 .b8 BITSET_NUMBERS_361[4] = {8, 2, 3, 5};
.const .align 1 .b8 BITSET_NUMBERS_362[4] = {3, 8, 1, 5};
.const .align 1 .b8 BITSET_NUMBERS_363[3] = {3, 5, 8};
.const .align 1 .b8 BITSET_NUMBERS_364[4] = {2, 8, 1, 5};
.const .align 1 .b8 BITSET_NUMBERS_365[3] = {8, 2, 5};
.const .align 1 .b8 BITSET_NUMBERS_366[3] = {5, 1, 8};
.const .align 1 .b8 BITSET_NUMBERS_367[2] = {5, 8};
.const .align 1 .b8 BITSET_NUMBERS_368[5] = {4, 1, 3, 8, 2};
.const .align 1 .b8 BITSET_NUMBERS_369[4] = {2, 4, 3, 8};
.const .align 1 .b8 BITSET_NUMBERS_370[4] = {1, 4, 3, 8};
.const .align 1 .b8 BITSET_NUMBERS_371[3] = {8, 3, 4};
.const .align 1 .b8 BITSET_NUMBERS_372[4] = {2, 4, 8, 1};
.const .align 1 .b8 BITSET_NUMBERS_373[3] = {2, 8, 4};
.const .align 1 .b8 BITSET_NUMBERS_374[3] = {8, 1, 4};
.const .align 1 .b8 BITSET_NUMBERS_375[2] = {8, 4};
.const .align 1 .b8 BITSET_NUMBERS_376[4] = {3, 8, 2, 1};
.const .align 1 .b8 BITSET_NUMBERS_377[3] = {8, 3, 2};
.const .align 1 .b8 BITSET_NUMBERS_378[3] = {1, 8, 3};
.const .align 1 .b8 BITSET_NUMBERS_379[2] = {8, 3};
.const .align 1 .b8 BITSET_NUMBERS_380[3] = {1, 2, 8};
.const .align 1 .b8 BITSET_NUMBERS_381[2] = {2, 8};
.const .align 1 .b8 BITSET_NUMBERS_382[2] = {1, 8};
.const .align 1 .b8 BITSET_NUMBERS_383[1] = {8};
.const .align 1 .b8 BITSET_NUMBERS_384[7] = {1, 4, 6, 2, 5, 7, 3};
.const .align 1 .b8 BITSET_NUMBERS_385[6] = {7, 3, 6, 4, 5, 2};
.const .align 1 .b8 BITSET_NUMBERS_386[6] = {3, 4, 1, 6, 5, 7};
.const .align 1 .b8 BITSET_NUMBERS_387[5] = {6, 5, 3, 7, 4};
.const .align 1 .b8 BITSET_NUMBERS_388[6] = {7, 2, 1, 4, 6, 5};
.const .align 1 .b8 BITSET_NUMBERS_389[5] = {7, 4, 6, 2, 5};
.const .align 1 .b8 BITSET_NUMBERS_390[5] = {5, 6, 1, 4, 7};
.const .align 1 .b8 BITSET_NUMBERS_391[4] = {7, 4, 6, 5};
.const .align 1 .b8 BITSET_NUMBERS_392[6] = {2, 6, 1, 5, 7, 3};
.const .align 1 .b8 BITSET_NUMBERS_393[5] = {3, 2, 5, 7, 6};
.const .align 1 .b8 BITSET_NUMBERS_394[5] = {3, 5, 6, 1, 7};
.const .align 1 .b8 BITSET_NUMBERS_395[4] = {3, 7, 6, 5};
.const .align 1 .b8 BITSET_NUMBERS_396[5] = {5, 1, 2, 7, 6};
.const .align 1 .b8 BITSET_NUMBERS_397[4] = {2, 6, 7, 5};
.const .align 1 .b8 BITSET_NUMBERS_398[4] = {5, 6, 7, 1};
.const .align 1 .b8 BITSET_NUMBERS_399[3] = {6, 7, 5};
.const .align 1 .b8 BITSET_NUMBERS_400[6] = {6, 4, 7, 2, 3, 1};
.const .align 1 .b8 BITSET_NUMBERS_401[5] = {7, 3, 4, 2, 6};
.const .align 1 .b8 BITSET_NUMBERS_402[5] = {6, 1, 3, 7, 4};
.const .align 1 .b8 BITSET_NUMBERS_403[4] = {3, 4, 6, 7};
.const .align 1 .b8 BITSET_NUMBERS_404[5] = {1, 2, 6, 7, 4};
.const .align 1 .b8 BITSET_NUMBERS_405[4] = {4, 2, 7, 6};
.const .align 1 .b8 BITSET_NUMBERS_406[4] = {4, 7, 6, 1};
.const .align 1 .b8 BITSET_NUMBERS_407[3] = {4, 6, 7};
.const .align 1 .b8 BITSET_NUMBERS_408[5] = {6, 1, 2, 3, 7};
.const .align 1 .b8 BITSET_NUMBERS_409[4] = {7, 6, 3, 2};
.const .align 1 .b8 BITSET_NUMBERS_410[4] = {3, 1, 6, 7};
.const .align 1 .b8 BITSET_NUMBERS_411[3] = {7, 6, 3};
.const .align 1 .b8 BITSET_NUMBERS_412[4] = {1, 6, 7, 2};
.const .align 1 .b8 BITSET_NUMBERS_413[3] = {6, 2, 7};
.const .align 1 .b8 BITSET_NUMBERS_414[3] = {7, 6, 1};
.const .align 1 .b8 BITSET_NUMBERS_415[2] = {7, 6};
.const .align 1 .b8 BITSET_NUMBERS_416[6] = {7, 3, 4, 1, 2, 5};
.const .align 1 .b8 BITSET_NUMBERS_417[5] = {3, 2, 5, 4, 7};
.const .align 1 .b8 BITSET_NUMBERS_418[5] = {1, 5, 4, 3, 7};
.const .align 1 .b8 BITSET_NUMBERS_419[4] = {4, 7, 5, 3};
.const .align 1 .b8 BITSET_NUMBERS_420[5] = {7, 5, 2, 4, 1};
.const .align 1 .b8 BITSET_NUMBERS_421[4] = {7, 2, 5, 4};
.const .align 1 .b8 BITSET_NUMBERS_422[4] = {5, 1, 4, 7};
.const .align 1 .b8 BITSET_NUMBERS_423[3] = {7, 4, 5};
.const .align 1 .b8 BITSET_NUMBERS_424[5] = {3, 2, 5, 1, 7};
.const .align 1 .b8 BITSET_NUMBERS_425[4] = {2, 5, 3, 7};
.const .align 1 .b8 BITSET_NUMBERS_426[4] = {3, 5, 1, 7};
.const .align 1 .b8 BITSET_NUMBERS_427[3] = {7, 5, 3};
.const .align 1 .b8 BITSET_NUMBERS_428[4] = {2, 1, 7, 5};
.const .align 1 .b8 BITSET_NUMBERS_429[3] = {5, 2, 7};
.const .align 1 .b8 BITSET_NUMBERS_430[3] = {1, 7, 5};
.const .align 1 .b8 BITSET_NUMBERS_431[2] = {5, 7};
.const .align 1 .b8 BITSET_NUMBERS_432[5] = {2, 4, 3, 7, 1};
.const .align 1 .b8 BITSET_NUMBERS_433[4] = {7, 2, 4, 3};
.const .align 1 .b8 BITSET_NUMBERS_434[4] = {1, 4, 3, 7};
.const .align 1 .b8 BITSET_NUMBERS_435[3] = {4, 3, 7};
.const .align 1 .b8 BITSET_NUMBERS_436[4] = {7, 1, 4, 2};
.const .align 1 .b8 BITSET_NUMBERS_437[3] = {2, 7, 4};
.const .align 1 .b8 BITSET_NUMBERS_438[3] = {1, 4, 7};
.const .align 1 .b8 BITSET_NUMBERS_439[2] = {4, 7};
.const .align 1 .b8 BITSET_NUMBERS_440[4] = {2, 3, 1, 7};
.const .align 1 .b8 BITSET_NUMBERS_441[3] = {7, 3, 2};
.const .align 1 .b8 BITSET_NUMBERS_442[3] = {1, 7, 3};
.const .align 1 .b8 BITSET_NUMBERS_443[2] = {3, 7};
.const .align 1 .b8 BITSET_NUMBERS_444[3] = {7, 1, 2};
.const .align 1 .b8 BITSET_NUMBERS_445[2] = {7, 2};
.const .align 1 .b8 BITSET_NUMBERS_446[2] = {7, 1};
.const .align 1 .b8 BITSET_NUMBERS_447[1] = {7};
.const .align 1 .b8 BITSET_NUMBERS_448[6] = {1, 4, 6, 5, 3, 2};
.const .align 1 .b8 BITSET_NUMBERS_449[5] = {2, 6, 5, 4, 3};
.const .align 1 .b8 BITSET_NUMBERS_450[5] = {6, 4, 1, 3, 5};
.const .align 1 .b8 BITSET_NUMBERS_451[4] = {6, 5, 4, 3};
.const .align 1 .b8 BITSET_NUMBERS_452[5] = {6, 1, 4, 2, 5};
.const .align 1 .b8 BITSET_NUMBERS_453[4] = {5, 4, 2, 6};
.const .align 1 .b8 BITSET_NUMBERS_454[4] = {1, 4, 5, 6};
.const .align 1 .b8 BITSET_NUMBERS_455[3] = {6, 4, 5};
.const .align 1 .b8 BITSET_NUMBERS_456[5] = {6, 3, 1, 2, 5};
.const .align 1 .b8 BITSET_NUMBERS_457[4] = {6, 5, 2, 3};
.const .align 1 .b8 BITSET_NUMBERS_458[4] = {1, 6, 3, 5};
.const .align 1 .b8 BITSET_NUMBERS_459[3] = {5, 6, 3};
.const .align 1 .b8 BITSET_NUMBERS_460[4] = {6, 1, 2, 5};
.const .align 1 .b8 BITSET_NUMBERS_461[3] = {5, 6, 2};
.const .align 1 .b8 BITSET_NUMBERS_462[3] = {6, 1, 5};
.const .align 1 .b8 BITSET_NUMBERS_463[2] = {5, 6};
.const .align 1 .b8 BITSET_NUMBERS_464[5] = {2, 4, 6, 3, 1};
.const .align 1 .b8 BITSET_NUMBERS_465[4] = {3, 6, 4, 2};
.const .align 1 .b8 BITSET_NUMBERS_466[4] = {6, 3, 1, 4};
.const .align 1 .b8 BITSET_NUMBERS_467[3] = {3, 4, 6};
.const .align 1 .b8 BITSET_NUMBERS_468[4] = {4, 2, 1, 6};
.const .align 1 .b8 BITSET_NUMBERS_469[3] = {4, 2, 6};
.const .align 1 .b8 BITSET_NUMBERS_470[3] = {1, 6, 4};
.const .align 1 .b8 BITSET_NUMBERS_471[2] = {6, 4};
.const .align 1 .b8 BITSET_NUMBERS_472[4] = {1, 6, 2, 3};
.const .align 1 .b8 BITSET_NUMBERS_473[3] = {2, 3, 6};
.const .align 1 .b8 BITSET_NUMBERS_474[3] = {1, 3, 6};
.const .align 1 .b8 BITSET_NUMBERS_475[2] = {3, 6};
.const .align 1 .b8 BITSET_NUMBERS_476[3] = {6, 1, 2};
.const .align 1 .b8 BITSET_NUMBERS_477[2] = {6, 2};
.const .align 1 .b8 BITSET_NUMBERS_478[2] = {1, 6};
.const .align 1 .b8 BITSET_NUMBERS_479[1] = {6};
.const .align 1 .b8 BITSET_NUMBERS_480[5] = {1, 3, 2, 4, 5};
.const .align 1 .b8 BITSET_NUMBERS_481[4] = {4, 2, 3, 5};
.const .align 1 .b8 BITSET_NUMBERS_482[4] = {1, 3, 4, 5};
.const .align 1 .b8 BITSET_NUMBERS_483[3] = {4, 3, 5};
.const .align 1 .b8 BITSET_NUMBERS_484[4] = {5, 1, 4, 2};
.const .align 1 .b8 BITSET_NUMBERS_485[3] = {4, 2, 5};
.const .align 1 .b8 BITSET_NUMBERS_486[3] = {5, 1, 4};
.const .align 1 .b8 BITSET_NUMBERS_487[2] = {4, 5};
.const .align 1 .b8 BITSET_NUMBERS_488[4] = {5, 3, 1, 2};
.const .align 1 .b8 BITSET_NUMBERS_489[3] = {2, 5, 3};
.const .align 1 .b8 BITSET_NUMBERS_490[3] = {3, 5, 1};
.const .align 1 .b8 BITSET_NUMBERS_491[2] = {3, 5};
.const .align 1 .b8 BITSET_NUMBERS_492[3] = {5, 2, 1};
.const .align 1 .b8 BITSET_NUMBERS_493[2] = {2, 5};
.const .align 1 .b8 BITSET_NUMBERS_494[2] = {1, 5};
.const .align 1 .b8 BITSET_NUMBERS_495[1] = {5};
.const .align 1 .b8 BITSET_NUMBERS_496[4] = {4, 2, 3, 1};
.const .align 1 .b8 BITSET_NUMBERS_497[3] = {4, 3, 2};
.const .align 1 .b8 BITSET_NUMBERS_498[3] = {1, 4, 3};
.const .align 1 .b8 BITSET_NUMBERS_499[2] = {4, 3};
.const .align 1 .b8 BITSET_NUMBERS_500[3] = {1, 4, 2};
.const .align 1 .b8 BITSET_NUMBERS_501[2] = {2, 4};
.const .align 1 .b8 BITSET_NUMBERS_502[2] = {1, 4};
.const .align 1 .b8 BITSET_NUMBERS_503[1] = {4};
.const .align 1 .b8 BITSET_NUMBERS_504[3] = {3, 1, 2};
.const .align 1 .b8 BITSET_NUMBERS_505[2] = {3, 2};
.const .align 1 .b8 BITSET_NUMBERS_506[2] = {1, 3};
.const .align 1 .b8 BITSET_NUMBERS_507[1] = {3};
.const .align 1 .b8 BITSET_NUMBERS_508[2] = {2, 1};
.const .align 1 .b8 BITSET_NUMBERS_509[1] = {2};
.const .align 1 .b8 BITSET_NUMBERS_510[1] = {1};
.const .align 1 .b8 BITSET_LENGTH[512] = {9, 8, 8, 7, 8, 7, 7, 6, 8, 7, 7, 6, 7, 6, 6, 5, 8, 7, 7, 6, 7, 6, 6, 5, 7, 6, 6, 5, 6, 5, 5, 4, 8, 7, 7, 6, 7, 6, 6, 5, 7, 6, 6, 5, 6, 5, 5, 4, 7, 6, 6, 5, 6, 5, 5, 4, 6, 5, 5, 4, 5, 4, 4, 3, 8, 7, 7, 6, 7, 6, 6, 5, 7, 6, 6, 5, 6, 5, 5, 4, 7, 6, 6, 5, 6, 5, 5, 4, 6, 5, 5, 4, 5, 4, 4, 3, 7, 6, 6, 5, 6, 5, 5, 4, 6, 5, 5, 4, 5, 4, 4, 3, 6, 5, 5, 4, 5, 4, 4, 3, 5, 4, 4, 3, 4, 3, 3, 2, 8, 7, 7, 6, 7, 6, 6, 5, 7, 6, 6, 5, 6, 5, 5, 4, 7, 6, 6, 5, 6, 5, 5, 4, 6, 5, 5, 4, 5, 4, 4, 3, 7, 6, 6, 5, 6, 5, 5, 4, 6, 5, 5, 4, 5, 4, 4, 3, 6, 5, 5, 4, 5, 4, 4, 3, 5, 4, 4, 3, 4, 3, 3, 2, 7, 6, 6, 5, 6, 5, 5, 4, 6, 5, 5, 4, 5, 4, 4, 3, 6, 5, 5, 4, 5, 4, 4, 3, 5, 4, 4, 3, 4, 3, 3, 2, 6, 5, 5, 4, 5, 4, 4, 3, 5, 4, 4, 3, 4, 3, 3, 2, 5, 4, 4, 3, 4, 3, 3, 2, 4, 3, 3, 2, 3, 2, 2, 1, 8, 7, 7, 6, 7, 6, 6, 5, 7, 6, 6, 5, 6, 5, 5, 4, 7, 6, 6, 5, 6, 5, 5, 4, 6, 5, 5, 4, 5, 4, 4, 3, 7, 6, 6, 5, 6, 5, 5, 4, 6, 5, 5, 4, 5, 4, 4, 3, 6, 5, 5, 4, 5, 4, 4, 3, 5, 4, 4, 3, 4, 3, 3, 2, 7, 6, 6, 5, 6, 5, 5, 4, 6, 5, 5, 4, 5, 4, 4, 3, 6, 5, 5, 4, 5, 4, 4, 3, 5, 4, 4, 3, 4, 3, 3, 2, 6, 5, 5, 4, 5, 4, 4, 3, 5, 4, 4, 3, 4, 3, 3, 2, 5, 4, 4, 3, 4, 3, 3, 2, 4, 3, 3, 2, 3, 2, 2, 1, 7, 6, 6, 5, 6, 5, 5, 4, 6, 5, 5, 4, 5, 4, 4, 3, 6, 5, 5, 4, 5, 4, 4, 3, 5, 4, 4, 3, 4, 3, 3, 2, 6, 5, 5, 4, 5, 4, 4, 3, 5, 4, 4, 3, 4, 3, 3, 2, 5, 4, 4, 3, 4, 3, 3, 2, 4, 3, 3, 2, 3, 2, 2, 1, 6, 5, 5, 4, 5, 4, 4, 3, 5, 4, 4, 3, 4, 3, 3, 2, 5, 4, 4, 3, 4, 3, 3, 2, 4, 3, 3, 2, 3, 2, 2, 1, 5, 4, 4, 3, 4, 3, 3, 2, 4, 3, 3, 2, 3, 2, 2, 1, 4, 3, 3, 2, 3, 2, 2, 1, 3, 2, 2, 1, 2, 1, 1};
.const .align 8 .u64 BITSET_ARRAY[511] = {generic(BITSET_NUMBERS_000), generic(BITSET_NUMBERS_001), generic(BITSET_NUMBERS_002), generic(BITSET_NUMBERS_003), generic(BITSET_NUMBERS_004), generic(BITSET_NUMBERS_005), generic(BITSET_NUMBERS_006), generic(BITSET_NUMBERS_007), generic(BITSET_NUMBERS_008), generic(BITSET_NUMBERS_009), generic(BITSET_NUMBERS_010), generic(BITSET_NUMBERS_011), generic(BITSET_NUMBERS_012), generic(BITSET_NUMBERS_013), generic(BITSET_NUMBERS_014), generic(BITSET_NUMBERS_015), generic(BITSET_NUMBERS_016), generic(BITSET_NUMBERS_017), generic(BITSET_NUMBERS_018), generic(BITSET_NUMBERS_019), generic(BITSET_NUMBERS_020), generic(BITSET_NUMBERS_021), generic(BITSET_NUMBERS_022), generic(BITSET_NUMBERS_023), generic(BITSET_NUMBERS_024), generic(BITSET_NUMBERS_025), generic(BITSET_NUMBERS_026), generic(BITSET_NUMBERS_027), generic(BITSET_NUMBERS_028), generic(BITSET_NUMBERS_029), generic(BITSET_NUMBERS_030), generic(BITSET_NUMBERS_031), generic(BITSET_NUMBERS_032), generic(BITSET_NUMBERS_033), generic(BITSET_NUMBERS_034), generic(BITSET_NUMBERS_035), generic(BITSET_NUMBERS_036), generic(BITSET_NUMBERS_037), generic(BITSET_NUMBERS_038), generic(BITSET_NUMBERS_039), generic(BITSET_NUMBERS_040), generic(BITSET_NUMBERS_041), generic(BITSET_NUMBERS_042), generic(BITSET_NUMBERS_043), generic(BITSET_NUMBERS_044), generic(BITSET_NUMBERS_045), generic(BITSET_NUMBERS_046), generic(BITSET_NUMBERS_047), generic(BITSET_NUMBERS_048), generic(BITSET_NUMBERS_049), generic(BITSET_NUMBERS_050), generic(BITSET_NUMBERS_051), generic(BITSET_NUMBERS_052), generic(BITSET_NUMBERS_053), generic(BITSET_NUMBERS_054), generic(BITSET_NUMBERS_055), generic(BITSET_NUMBERS_056), generic(BITSET_NUMBERS_057), generic(BITSET_NUMBERS_058), generic(BITSET_NUMBERS_059), generic(BITSET_NUMBERS_060), generic(BITSET_NUMBERS_061), generic(BITSET_NUMBERS_062), generic(BITSET_NUMBERS_063), generic(BITSET_NUMBERS_064), generic(BITSET_NUMBERS_065), generic(BITSET_NUMBERS_066), generic(BITSET_NUMBERS_067), generic(BITSET_NUMBERS_068), generic(BITSET_NUMBERS_069), generic(BITSET_NUMBERS_070), generic(BITSET_NUMBERS_071), generic(BITSET_NUMBERS_072), generic(BITSET_NUMBERS_073), generic(BITSET_NUMBERS_074), generic(BITSET_NUMBERS_075), generic(BITSET_NUMBERS_076), generic(BITSET_NUMBERS_077), generic(BITSET_NUMBERS_078), generic(BITSET_NUMBERS_079), generic(BITSET_NUMBERS_080), generic(BITSET_NUMBERS_081), generic(BITSET_NUMBERS_082), generic(BITSET_NUMBERS_083), generic(BITSET_NUMBERS_084), generic(BITSET_NUMBERS_085), generic(BITSET_NUMBERS_086), generic(BITSET_NUMBERS_087), generic(BITSET_NUMBERS_088), generic(BITSET_NUMBERS_089), generic(BITSET_NUMBERS_090), generic(BITSET_NUMBERS_091), generic(BITSET_NUMBERS_092), generic(BITSET_NUMBERS_093), generic(BITSET_NUMBERS_094), generic(BITSET_NUMBERS_095), generic(BITSET_NUMBERS_096), generic(BITSET_NUMBERS_097), generic(BITSET_NUMBERS_098), generic(BITSET_NUMBERS_099), generic(BITSET_NUMBERS_100), generic(BITSET_NUMBERS_101), generic(BITSET_NUMBERS_102), generic(BITSET_NUMBERS_103), generic(BITSET_NUMBERS_104), generic(BITSET_NUMBERS_105), generic(BITSET_NUMBERS_106), generic(BITSET_NUMBERS_107), generic(BITSET_NUMBERS_108), generic(BITSET_NUMBERS_109), generic(BITSET_NUMBERS_110), generic(BITSET_NUMBERS_111), generic(BITSET_NUMBERS_112), generic(BITSET_NUMBERS_113), generic(BITSET_NUMBERS_114), generic(BITSET_NUMBERS_115), generic(BITSET_NUMBERS_116), generic(BITSET_NUMBERS_117), generic(BITSET_NUMBERS_118), generic(BITSET_NUMBERS_119), generic(BITSET_NUMBERS_120), generic(BITSET_NUMBERS_121), generic(BITSET_NUMBERS_122), generic(BITSET_NUMBERS_123), generic(BITSET_NUMBERS_124), generic(BITSET_NUMBERS_125), generic(BITSET_NUMBERS_126), generic(BITSET_NUMBERS_127), generic(BITSET_NUMBERS_128), generic(BITSET_NUMBERS_129), generic(BITSET_NUMBERS_130), generic(BITSET_NUMBERS_131), generic(BITSET_NUMBERS_132), generic(BITSET_NUMBERS_133), generic(BITSET_NUMBERS_134), generic(BITSET_NUMBERS_135), generic(BITSET_NUMBERS_136), generic(BITSET_NUMBERS_137), generic(BITSET_NUMBERS_138), generic(BITSET_NUMBERS_139), generic(BITSET_NUMBERS_140), generic(BITSET_NUMBERS_141), generic(BITSET_NUMBERS_142), generic(BITSET_NUMBERS_143), generic(BITSET_NUMBERS_144), generic(BITSET_NUMBERS_145), generic(BITSET_NUMBERS_146), generic(BITSET_NUMBERS_147), generic(BITSET_NUMBERS_148), generic(BITSET_NUMBERS_149), generic(BITSET_NUMBERS_150), generic(BITSET_NUMBERS_151), generic(BITSET_NUMBERS_152), generic(BITSET_NUMBERS_153), generic(BITSET_NUMBERS_154), generic(BITSET_NUMBERS_155), generic(BITSET_NUMBERS_156), generic(BITSET_NUMBERS_157), generic(BITSET_NUMBERS_158), generic(BITSET_NUMBERS_159), generic(BITSET_NUMBERS_160), generic(BITSET_NUMBERS_161), generic(BITSET_NUMBERS_162), generic(BITSET_NUMBERS_163), generic(BITSET_NUMBERS_164), generic(BITSET_NUMBERS_165), generic(BITSET_NUMBERS_166), generic(BITSET_NUMBERS_167), generic(BITSET_NUMBERS_168), generic(BITSET_NUMBERS_169), generic(BITSET_NUMBERS_170), generic(BITSET_NUMBERS_171), generic(BITSET_NUMBERS_172), generic(BITSET_NUMBERS_173), generic(BITSET_NUMBERS_174), generic(BITSET_NUMBERS_175), generic(BITSET_NUMBERS_176), generic(BITSET_NUMBERS_177), generic(BITSET_NUMBERS_178), generic(BITSET_NUMBERS_179), generic(BITSET_NUMBERS_180), generic(BITSET_NUMBERS_181), generic(BITSET_NUMBERS_182), generic(BITSET_NUMBERS_183), generic(BITSET_NUMBERS_184), generic(BITSET_NUMBERS_185), generic(BITSET_NUMBERS_186), generic(BITSET_NUMBERS_187), generic(BITSET_NUMBERS_188), generic(BITSET_NUMBERS_189), generic(BITSET_NUMBERS_190), generic(BITSET_NUMBERS_191), generic(BITSET_NUMBERS_192), generic(BITSET_NUMBERS_193), generic(BITSET_NUMBERS_194), generic(BITSET_NUMBERS_195), generic(BITSET_NUMBERS_196), generic(BITSET_NUMBERS_197), generic(BITSET_NUMBERS_198), generic(BITSET_NUMBERS_199), generic(BITSET_NUMBERS_200), generic(BITSET_NUMBERS_201), generic(BITSET_NUMBERS_202), generic(BITSET_NUMBERS_203), generic(BITSET_NUMBERS_204), generic(BITSET_NUMBERS_205), generic(BITSET_NUMBERS_206), generic(BITSET_NUMBERS_207), generic(BITSET_NUMBERS_208), generic(BITSET_NUMBERS_209), generic(BITSET_NUMBERS_210), generic(BITSET_NUMBERS_211), generic(BITSET_NUMBERS_212), generic(BITSET_NUMBERS_213), generic(BITSET_NUMBERS_214), generic(BITSET_NUMBERS_215), generic(BITSET_NUMBERS_216), generic(BITSET_NUMBERS_217), generic(BITSET_NUMBERS_218), generic(BITSET_NUMBERS_219), generic(BITSET_NUMBERS_220), generic(BITSET_NUMBERS_221), generic(BITSET_NUMBERS_222), generic(BITSET_NUMBERS_223), generic(BITSET_NUMBERS_224), generic(BITSET_NUMBERS_225), generic(BITSET_NUMBERS_226), generic(BITSET_NUMBERS_227), generic(BITSET_NUMBERS_228), generic(BITSET_NUMBERS_229), generic(BITSET_NUMBERS_230), generic(BITSET_NUMBERS_231), generic(BITSET_NUMBERS_232), generic(BITSET_NUMBERS_233), generic(BITSET_NUMBERS_234), generic(BITSET_NUMBERS_235), generic(BITSET_NUMBERS_236), generic(BITSET_NUMBERS_237), generic(BITSET_NUMBERS_238), generic(BITSET_NUMBERS_239), generic(BITSET_NUMBERS_240), generic(BITSET_NUMBERS_241), generic(BITSET_NUMBERS_242), generic(BITSET_NUMBERS_243), generic(BITSET_NUMBERS_244), generic(BITSET_NUMBERS_245), generic(BITSET_NUMBERS_246), generic(BITSET_NUMBERS_247), generic(BITSET_NUMBERS_248), generic(BITSET_NUMBERS_249), generic(BITSET_NUMBERS_250), generic(BITSET_NUMBERS_251), generic(BITSET_NUMBERS_252), generic(BITSET_NUMBERS_253), generic(BITSET_NUMBERS_254), generic(BITSET_NUMBERS_255), generic(BITSET_NUMBERS_256), generic(BITSET_NUMBERS_257), generic(BITSET_NUMBERS_258), generic(BITSET_NUMBERS_259), generic(BITSET_NUMBERS_260), generic(BITSET_NUMBERS_261), generic(BITSET_NUMBERS_262), generic(BITSET_NUMBERS_263), generic(BITSET_NUMBERS_264), generic(BITSET_NUMBERS_265), generic(BITSET_NUMBERS_266), generic(BITSET_NUMBERS_267), generic(BITSET_NUMBERS_268), generic(BITSET_NUMBERS_269), generic(BITSET_NUMBERS_270), generic(BITSET_NUMBERS_271), generic(BITSET_NUMBERS_272), generic(BITSET_NUMBERS_273), generic(BITSET_NUMBERS_274), generic(BITSET_NUMBERS_275), generic(BITSET_NUMBERS_276), generic(BITSET_NUMBERS_277), generic(BITSET_NUMBERS_278), generic(BITSET_NUMBERS_279), generic(BITSET_NUMBERS_280), generic(BITSET_NUMBERS_281), generic(BITSET_NUMBERS_282), generic(BITSET_NUMBERS_283), generic(BITSET_NUMBERS_284), generic(BITSET_NUMBERS_285), generic(BITSET_NUMBERS_286), generic(BITSET_NUMBERS_287), generic(BITSET_NUMBERS_288), generic(BITSET_NUMBERS_289), generic(BITSET_NUMBERS_290), generic(BITSET_NUMBERS_291), generic(BITSET_NUMBERS_292), generic(BITSET_NUMBERS_293), generic(BITSET_NUMBERS_294), generic(BITSET_NUMBERS_295), generic(BITSET_NUMBERS_296), generic(BITSET_NUMBERS_297), generic(BITSET_NUMBERS_298), generic(BITSET_NUMBERS_299), generic(BITSET_NUMBERS_300), generic(BITSET_NUMBERS_301), generic(BITSET_NUMBERS_302), generic(BITSET_NUMBERS_303), generic(BITSET_NUMBERS_304), generic(BITSET_NUMBERS_305), generic(BITSET_NUMBERS_306), generic(BITSET_NUMBERS_307), generic(BITSET_NUMBERS_308), generic(BITSET_NUMBERS_309), generic(BITSET_NUMBERS_310), generic(BITSET_NUMBERS_311), generic(BITSET_NUMBERS_312), generic(BITSET_NUMBERS_313), generic(BITSET_NUMBERS_314), generic(BITSET_NUMBERS_315), generic(BITSET_NUMBERS_316), generic(BITSET_NUMBERS_317), generic(BITSET_NUMBERS_318), generic(BITSET_NUMBERS_319), generic(BITSET_NUMBERS_320), generic(BITSET_NUMBERS_321), generic(BITSET_NUMBERS_322), generic(BITSET_NUMBERS_323), generic(BITSET_NUMBERS_324), generic(BITSET_NUMBERS_325), generic(BITSET_NUMBERS_326), generic(BITSET_NUMBERS_327), generic(BITSET_NUMBERS_328), generic(BITSET_NUMBERS_329), generic(BITSET_NUMBERS_330), generic(BITSET_NUMBERS_331), generic(BITSET_NUMBERS_332), generic(BITSET_NUMBERS_333), generic(BITSET_NUMBERS_334), generic(BITSET_NUMBERS_335), generic(BITSET_NUMBERS_336), generic(BITSET_NUMBERS_337), generic(BITSET_NUMBERS_338), generic(BITSET_NUMBERS_339), generic(BITSET_NUMBERS_340), generic(BITSET_NUMBERS_341), generic(BITSET_NUMBERS_342), generic(BITSET_NUMBERS_343), generic(BITSET_NUMBERS_344), generic(BITSET_NUMBERS_345), generic(BITSET_NUMBERS_346), generic(BITSET_NUMBERS_347), generic(BITSET_NUMBERS_348), generic(BITSET_NUMBERS_349), generic(BITSET_NUMBERS_350), generic(BITSET_NUMBERS_351), generic(BITSET_NUMBERS_352), generic(BITSET_NUMBERS_353), generic(BITSET_NUMBERS_354), generic(BITSET_NUMBERS_355), generic(BITSET_NUMBERS_356), generic(BITSET_NUMBERS_357), generic(BITSET_NUMBERS_358), generic(BITSET_NUMBERS_359), generic(BITSET_NUMBERS_360), generic(BITSET_NUMBERS_361), generic(BITSET_NUMBERS_362), generic(BITSET_NUMBERS_363), generic(BITSET_NUMBERS_364), generic(BITSET_NUMBERS_365), generic(BITSET_NUMBERS_366), generic(BITSET_NUMBERS_367), generic(BITSET_NUMBERS_368), generic(BITSET_NUMBERS_369), generic(BITSET_NUMBERS_370), generic(BITSET_NUMBERS_371), generic(BITSET_NUMBERS_372), generic(BITSET_NUMBERS_373), generic(BITSET_NUMBERS_374), generic(BITSET_NUMBERS_375), generic(BITSET_NUMBERS_376), generic(BITSET_NUMBERS_377), generic(BITSET_NUMBERS_378), generic(BITSET_NUMBERS_379), generic(BITSET_NUMBERS_380), generic(BITSET_NUMBERS_381), generic(BITSET_NUMBERS_382), generic(BITSET_NUMBERS_383), generic(BITSET_NUMBERS_384), generic(BITSET_NUMBERS_385), generic(BITSET_NUMBERS_386), generic(BITSET_NUMBERS_387), generic(BITSET_NUMBERS_388), generic(BITSET_NUMBERS_389), generic(BITSET_NUMBERS_390), generic(BITSET_NUMBERS_391), generic(BITSET_NUMBERS_392), generic(BITSET_NUMBERS_393), generic(BITSET_NUMBERS_394), generic(BITSET_NUMBERS_395), generic(BITSET_NUMBERS_396), generic(BITSET_NUMBERS_397), generic(BITSET_NUMBERS_398), generic(BITSET_NUMBERS_399), generic(BITSET_NUMBERS_400), generic(BITSET_NUMBERS_401), generic(BITSET_NUMBERS_402), generic(BITSET_NUMBERS_403), generic(BITSET_NUMBERS_404), generic(BITSET_NUMBERS_405), generic(BITSET_NUMBERS_406), generic(BITSET_NUMBERS_407), generic(BITSET_NUMBERS_408), generic(BITSET_NUMBERS_409), generic(BITSET_NUMBERS_410), generic(BITSET_NUMBERS_411), generic(BITSET_NUMBERS_412), generic(BITSET_NUMBERS_413), generic(BITSET_NUMBERS_414), generic(BITSET_NUMBERS_415), generic(BITSET_NUMBERS_416), generic(BITSET_NUMBERS_417), generic(BITSET_NUMBERS_418), generic(BITSET_NUMBERS_419), generic(BITSET_NUMBERS_420), generic(BITSET_NUMBERS_421), generic(BITSET_NUMBERS_422), generic(BITSET_NUMBERS_423), generic(BITSET_NUMBERS_424), generic(BITSET_NUMBERS_425), generic(BITSET_NUMBERS_426), generic(BITSET_NUMBERS_427), generic(BITSET_NUMBERS_428), generic(BITSET_NUMBERS_429), generic(BITSET_NUMBERS_430), generic(BITSET_NUMBERS_431), generic(BITSET_NUMBERS_432), generic(BITSET_NUMBERS_433), generic(BITSET_NUMBERS_434), generic(BITSET_NUMBERS_435), generic(BITSET_NUMBERS_436), generic(BITSET_NUMBERS_437), generic(BITSET_NUMBERS_438), generic(BITSET_NUMBERS_439), generic(BITSET_NUMBERS_440), generic(BITSET_NUMBERS_441), generic(BITSET_NUMBERS_442), generic(BITSET_NUMBERS_443), generic(BITSET_NUMBERS_444), generic(BITSET_NUMBERS_445), generic(BITSET_NUMBERS_446), generic(BITSET_NUMBERS_447), generic(BITSET_NUMBERS_448), generic(BITSET_NUMBERS_449), generic(BITSET_NUMBERS_450), generic(BITSET_NUMBERS_451), generic(BITSET_NUMBERS_452), generic(BITSET_NUMBERS_453), generic(BITSET_NUMBERS_454), generic(BITSET_NUMBERS_455), generic(BITSET_NUMBERS_456), generic(BITSET_NUMBERS_457), generic(BITSET_NUMBERS_458), generic(BITSET_NUMBERS_459), generic(BITSET_NUMBERS_460), generic(BITSET_NUMBERS_461), generic(BITSET_NUMBERS_462), generic(BITSET_NUMBERS_463), generic(BITSET_NUMBERS_464), generic(BITSET_NUMBERS_465), generic(BITSET_NUMBERS_466), generic(BITSET_NUMBERS_467), generic(BITSET_NUMBERS_468), generic(BITSET_NUMBERS_469), generic(BITSET_NUMBERS_470), generic(BITSET_NUMBERS_471), generic(BITSET_NUMBERS_472), generic(BITSET_NUMBERS_473), generic(BITSET_NUMBERS_474), generic(BITSET_NUMBERS_475), generic(BITSET_NUMBERS_476), generic(BITSET_NUMBERS_477), generic(BITSET_NUMBERS_478), generic(BITSET_NUMBERS_479), generic(BITSET_NUMBERS_480), generic(BITSET_NUMBERS_481), generic(BITSET_NUMBERS_482), generic(BITSET_NUMBERS_483), generic(BITSET_NUMBERS_484), generic(BITSET_NUMBERS_485), generic(BITSET_NUMBERS_486), generic(BITSET_NUMBERS_487), generic(BITSET_NUMBERS_488), generic(BITSET_NUMBERS_489), generic(BITSET_NUMBERS_490), generic(BITSET_NUMBERS_491), generic(BITSET_NUMBERS_492), generic(BITSET_NUMBERS_493), generic(BITSET_NUMBERS_494), generic(BITSET_NUMBERS_495), generic(BITSET_NUMBERS_496), generic(BITSET_NUMBERS_497), generic(BITSET_NUMBERS_498), generic(BITSET_NUMBERS_499), generic(BITSET_NUMBERS_500), generic(BITSET_NUMBERS_501), generic(BITSET_NUMBERS_502), generic(BITSET_NUMBERS_503), generic(BITSET_NUMBERS_504), generic(BITSET_NUMBERS_505), generic(BITSET_NUMBERS_506), generic(BITSET_NUMBERS_507), generic(BITSET_NUMBERS_508), generic(BITSET_NUMBERS_509), generic(BITSET_NUMBERS_510)};

.visible .entry _Z25solve_sudokus_in_parallelP16SudokuPuzzleDatai(
	.param .u64 .ptr .align 1 _Z25solve_sudokus_in_parallelP16SudokuPuzzleDatai_param_0,
	.param .u32 _Z25solve_sudokus_in_parallelP16SudokuPuzzleDatai_param_1
)
{
	.local .align 4 .b8 	__local_depot0[540];
	.reg .b64 	%SP;
	.reg .b64 	%SPL;
	.reg .pred 	%p<38>;
	.reg .b16 	%rs<506>;
	.reg .b32 	%r<149>;
	.reg .b64 	%rd<702>;

	mov.u64 	%SPL, __local_depot0;
	ld.param.u32 	%r18, [_Z25solve_sudokus_in_parallelP16SudokuPuzzleDatai_param_1];
	add.u64 	%rd1, %SPL, 0;
	add.u64 	%rd2, %SPL, 405;
	add.u64 	%rd3, %SPL, 324;
	add.u64 	%rd4, %SPL, 504;
	add.u64 	%rd5, %SPL, 486;
	add.u64 	%rd6, %SPL, 522;
	mov.u32 	%r1, %tid.x;
	setp.ge.s32 	%p1, %r1, %r18;
	@%p1 bra 	$L__BB0_41;
	ld.param.u64 	%rd690, [_Z25solve_sudokus_in_parallelP16SudokuPuzzleDatai_param_0];
	cvta.to.global.u64 	%rd7, %rd690;
	mul.wide.u32 	%rd42, %r1, 83;
	add.s64 	%rd8, %rd7, %rd42;
	ld.global.u8 	%rs504, [%rd8];
	setp.eq.s16 	%p2, %rs504, 0;
	@%p2 bra 	$L__BB0_41;
	ld.global.u8 	%rs95, [%rd8+1];
	setp.ne.s16 	%p3, %rs95, 0;
	@%p3 bra 	$L__BB0_41;
	mov.b16 	%rs96, 0;
	st.local.u16 	[%rd4], %rs96;
	st.local.u16 	[%rd5], %rs96;
	st.local.u16 	[%rd6], %rs96;
	st.local.u16 	[%rd4+2], %rs96;
	st.local.u16 	[%rd5+2], %rs96;
	st.local.u16 	[%rd6+2], %rs96;
	st.local.u16 	[%rd4+4], %rs96;
	st.local.u16 	[%rd5+4], %rs96;
	st.local.u16 	[%rd6+4], %rs96;
	st.local.u16 	[%rd4+6], %rs96;
	st.local.u16 	[%rd5+6], %rs96;
	st.local.u16 	[%rd6+6], %rs96;
	st.local.u16 	[%rd4+8], %rs96;
	st.local.u16 	[%rd5+8], %rs96;
	st.local.u16 	[%rd6+8], %rs96;
	st.local.u16 	[%rd4+10], %rs96;
	st.local.u16 	[%rd5+10], %rs96;
	st.local.u16 	[%rd6+10], %rs96;
	st.local.u16 	[%rd4+12], %rs96;
	st.local.u16 	[%rd5+12], %rs96;
	st.local.u16 	[%rd6+12], %rs96;
	st.local.u16 	[%rd4+14], %rs96;
	st.local.u16 	[%rd5+14], %rs96;
	st.local.u16 	[%rd6+14], %rs96;
	st.local.u16 	[%rd4+16], %rs96;
	st.local.u16 	[%rd5+16], %rs96;
	st.local.u16 	[%rd6+16], %rs96;
	add.s64 	%rd44, %rd42, %rd7;
	add.s64 	%rd693, %rd44, 3;
	mov.b32 	%r144, 1;
$L__BB0_4:
	ld.global.s8 	%rs3, [%rd693+-1];
	setp.lt.s16 	%p4, %rs3, 1;
	@%p4 bra 	$L__BB0_6;
	cvt.u16.u32 	%rs97, %r144;
	add.s16 	%rs98, %rs97, -1;
	mul.lo.s16 	%rs99, %rs98, 57;
	shr.u16 	%rs100, %rs99, 9;
	mul.lo.s16 	%rs101, %rs100, 9;
	sub.s16 	%rs102, %rs98, %rs101;
	mul.lo.s16 	%rs103, %rs100, 86;
	shr.u16 	%rs104, %rs103, 8;
	and.b16  	%rs105, %rs102, 255;
	mul.lo.s16 	%rs106, %rs105, 86;
	shr.u16 	%rs107, %rs106, 8;
	mad.lo.s16 	%rs108, %rs104, 3, %rs107;
	cvt.s32.s16 	%r20, %rs3;
	add.s32 	%r21, %r20, -1;
	mov.b32 	%r22, 1;
	shl.b32 	%r23, %r22, %r21;
	cvt.u16.u32 	%rs109, %r23;
	cvt.u32.u16 	%r25, %rs100;
	mul.wide.u32 	%rd45, %r25, 2;
	add.s64 	%rd46, %rd4, %rd45;
	ld.local.u16 	%rs110, [%rd46];
	or.b16  	%rs111, %rs110, %rs109;
	st.local.u16 	[%rd46], %rs111;
	setp.ne.s16 	%p5, %rs110, %rs111;
	and.b16  	%rs112, %rs504, 1;
	setp.eq.b16 	%p6, %rs112, 1;
	and.pred  	%p7, %p5, %p6;
	cvt.u32.u16 	%r26, %rs102;
	and.b32  	%r27, %r26, 255;
	mul.wide.u32 	%rd47, %r27, 2;
	add.s64 	%rd48, %rd5, %rd47;
	ld.local.u16 	%rs113, [%rd48];
	or.b16  	%rs115, %rs113, %rs109;
	st.local.u16 	[%rd48], %rs115;
	setp.ne.s16 	%p8, %rs113, %rs115;
	and.pred  	%p9, %p7, %p8;
	cvt.u32.u16 	%r28, %rs108;
	cvt.s32.s8 	%r29, %r28;
	mul.wide.s32 	%rd49, %r29, 2;
	add.s64 	%rd50, %rd6, %rd49;
	ld.local.u16 	%rs116, [%rd50];
	or.b16  	%rs118, %rs116, %rs109;
	st.local.u16 	[%rd50], %rs118;
	setp.ne.s16 	%p10, %rs116, %rs118;
	and.pred  	%p11, %p9, %p10;
	selp.u16 	%rs504, 1, 0, %p11;
	st.global.u8 	[%rd8], %rs504;
$L__BB0_6:
	setp.eq.s32 	%p12, %r144, 81;
	@%p12 bra 	$L__BB0_10;
	ld.global.s8 	%rs6, [%rd693];
	setp.lt.s16 	%p13, %rs6, 1;
	@%p13 bra 	$L__BB0_9;
	cvt.u16.u32 	%rs119, %r144;
	mul.lo.s16 	%rs120, %rs119, 57;
	shr.u16 	%rs121, %rs120, 9;
	mul.lo.s16 	%rs122, %rs121, 9;
	sub.s16 	%rs123, %rs119, %rs122;
	mul.lo.s16 	%rs124, %rs121, 86;
	shr.u16 	%rs125, %rs124, 8;
	and.b16  	%rs126, %rs123, 255;
	mul.lo.s16 	%rs127, %rs126, 86;
	shr.u16 	%rs128, %rs127, 8;
	mad.lo.s16 	%rs129, %rs125, 3, %rs128;
	cvt.s32.s16 	%r30, %rs6;
	add.s32 	%r31, %r30, -1;
	mov.b32 	%r32, 1;
	shl.b32 	%r33, %r32, %r31;
	cvt.u16.u32 	%rs130, %r33;
	cvt.u32.u16 	%r35, %rs121;
	mul.wide.u32 	%rd51, %r35, 2;
	add.s64 	%rd52, %rd4, %rd51;
	ld.local.u16 	%rs131, [%rd52];
	or.b16  	%rs132, %rs131, %rs130;
	st.local.u16 	[%rd52], %rs132;
	setp.ne.s16 	%p14, %rs131, %rs132;
	and.b16  	%rs133, %rs504, 1;
	setp.eq.b16 	%p15, %rs133, 1;
	and.pred  	%p16, %p14, %p15;
	cvt.u32.u16 	%r36, %rs123;
	and.b32  	%r37, %r36, 255;
	mul.wide.u32 	%rd53, %r37, 2;
	add.s64 	%rd54, %rd5, %rd53;
	ld.local.u16 	%rs134, [%rd54];
	or.b16  	%rs136, %rs134, %rs130;
	st.local.u16 	[%rd54], %rs136;
	setp.ne.s16 	%p17, %rs134, %rs136;
	and.pred  	%p18, %p16, %p17;
	cvt.u32.u16 	%r38, %rs129;
	cvt.s32.s8 	%r39, %r38;
	mul.wide.s32 	%rd55, %r39, 2;
	add.s64 	%rd56, %rd6, %rd55;
	ld.local.u16 	%rs137, [%rd56];
	or.b16  	%rs139, %rs137, %rs130;
	st.local.u16 	[%rd56], %rs139;
	setp.ne.s16 	%p19, %rs137, %rs139;
	and.pred  	%p20, %p18, %p19;
	selp.u16 	%rs504, 1, 0, %p20;
	st.global.u8 	[%rd8], %rs504;
$L__BB0_9:
	add.s32 	%r144, %r144, 2;
	add.s64 	%rd693, %rd693, 2;
	bra.uni 	$L__BB0_4;
$L__BB0_10:
	mov.b32 	%r145, 0;
	st.local.u32 	[%rd1], %r145;
	st.local.u32 	[%rd1+4], %r145;
	st.local.u32 	[%rd1+8], %r145;
	st.local.u32 	[%rd1+12], %r145;
	st.local.u32 	[%rd1+16], %r145;
	st.local.u32 	[%rd1+20], %r145;
	st.local.u32 	[%rd1+24], %r145;
	st.local.u32 	[%rd1+28], %r145;
	st.local.u32 	[%rd1+32], %r145;
	st.local.u32 	[%rd1+36], %r145;
	st.local.u32 	[%rd1+40], %r145;
	mov.u64 	%rd66, BITSET_LENGTH;
$L__BB0_11:
	cvt.u64.u32 	%rd58, %r145;
	add.s64 	%rd12, %rd8, %rd58;
	ld.global.u8 	%rs140, [%rd12+2];
	setp.ne.s16 	%p21, %rs140, 0;
	mov.b64 	%rd694, 1;
	@%p21 bra 	$L__BB0_13;
	cvt.u16.u32 	%rs141, %r145;
	mul.lo.s16 	%rs142, %rs141, 57;
	shr.u16 	%rs143, %rs142, 9;
	mul.lo.s16 	%rs144, %rs143, 9;
	sub.s16 	%rs145, %rs141, %rs144;
	mul.lo.s16 	%rs146, %rs143, 86;
	shr.u16 	%rs147, %rs146, 8;
	and.b16  	%rs148, %rs145, 255;
	mul.lo.s16 	%rs149, %rs148, 86;
	shr.u16 	%rs150, %rs149, 8;
	mad.lo.s16 	%rs151, %rs147, 3, %rs150;
	cvt.u32.u16 	%r41, %rs143;
	mul.wide.u32 	%rd59, %r41, 2;
	add.s64 	%rd60, %rd4, %rd59;
	ld.local.u16 	%rs152, [%rd60];
	cvt.u32.u16 	%r42, %rs145;
	and.b32  	%r43, %r42, 255;
	mul.wide.u32 	%rd61, %r43, 2;
	add.s64 	%rd62, %rd5, %rd61;
	ld.local.u16 	%rs153, [%rd62];
	or.b16  	%rs154, %rs153, %rs152;
	cvt.u32.u16 	%r44, %rs151;
	cvt.s32.s8 	%r45, %r44;
	mul.wide.s32 	%rd63, %r45, 2;
	add.s64 	%rd64, %rd6, %rd63;
	ld.local.u16 	%rs155, [%rd64];
	or.b16  	%rs156, %rs154, %rs155;
	cvt.u64.u16 	%rd65, %rs156;
	add.s64 	%rd67, %rd66, %rd65;
	ld.const.s8 	%rd68, [%rd67];
	add.s64 	%rd694, %rd68, 1;
$L__BB0_13:
	shl.b64 	%rd69, %rd694, 2;
	add.s64 	%rd70, %rd1, %rd69;
	ld.local.u32 	%r46, [%rd70];
	add.s32 	%r47, %r46, 1;
	st.local.u32 	[%rd70], %r47;
	add.s32 	%r5, %r145, 1;
	setp.eq.s32 	%p22, %r5, 81;
	@%p22 bra 	$L__BB0_21;
	ld.global.u8 	%rs157, [%rd12+3];
	setp.ne.s16 	%p23, %rs157, 0;
	mov.b64 	%rd695, 1;
	@%p23 bra 	$L__BB0_16;
	cvt.u16.u32 	%rs158, %r5;
	mul.lo.s16 	%rs159, %rs158, 57;
	shr.u16 	%rs160, %rs159, 9;
	mul.lo.s16 	%rs161, %rs160, 9;
	sub.s16 	%rs162, %rs158, %rs161;
	mul.lo.s16 	%rs163, %rs160, 86;
	shr.u16 	%rs164, %rs163, 8;
	and.b16  	%rs165, %rs162, 255;
	mul.lo.s16 	%rs166, %rs165, 86;
	shr.u16 	%rs167, %rs166, 8;
	mad.lo.s16 	%rs168, %rs164, 3, %rs167;
	cvt.u32.u16 	%r48, %rs160;
	mul.wide.u32 	%rd72, %r48, 2;
	add.s64 	%rd73, %rd4, %rd72;
	ld.local.u16 	%rs169, [%rd73];
	cvt.u32.u16 	%r49, %rs162;
	and.b32  	%r50, %r49, 255;
	mul.wide.u32 	%rd74, %r50, 2;
	add.s64 	%rd75, %rd5, %rd74;
	ld.local.u16 	%rs170, [%rd75];
	or.b16  	%rs171, %rs170, %rs169;
	cvt.u32.u16 	%r51, %rs168;
	cvt.s32.s8 	%r52, %r51;
	mul.wide.s32 	%rd76, %r52, 2;
	add.s64 	%rd77, %rd6, %rd76;
	ld.local.u16 	%rs172, [%rd77];
	or.b16  	%rs173, %rs171, %rs172;
	cvt.u64.u16 	%rd78, %rs173;
	add.s64 	%rd80, %rd66, %rd78;
	ld.const.s8 	%rd81, [%rd80];
	add.s64 	%rd695, %rd81, 1;
$L__BB0_16:
	shl.b64 	%rd83, %rd695, 2;
	add.s64 	%rd84, %rd1, %rd83;
	ld.local.u32 	%r53, [%rd84];
	add.s32 	%r54, %r53, 1;
	st.local.u32 	[%rd84], %r54;
	ld.global.u8 	%rs174, [%rd12+4];
	setp.ne.s16 	%p24, %rs174, 0;
	mov.b64 	%rd696, 1;
	@%p24 bra 	$L__BB0_18;
	cvt.u16.u32 	%rs175, %r145;
	add.s16 	%rs176, %rs175, 2;
	and.b16  	%rs177, %rs176, 255;
	mul.lo.s16 	%rs178, %rs177, 57;
	shr.u16 	%rs179, %rs178, 9;
	mul.lo.s16 	%rs180, %rs179, 9;
	sub.s16 	%rs181, %rs176, %rs180;
	mul.lo.s16 	%rs182, %rs179, 86;
	shr.u16 	%rs183, %rs182, 8;
	and.b16  	%rs184, %rs181, 255;
	mul.lo.s16 	%rs185, %rs184, 86;
	shr.u16 	%rs186, %rs185, 8;
	mad.lo.s16 	%rs187, %rs183, 3, %rs186;
	cvt.u32.u16 	%r55, %rs179;
	mul.wide.u32 	%rd85, %r55, 2;
	add.s64 	%rd86, %rd4, %rd85;
	ld.local.u16 	%rs188, [%rd86];
	cvt.u32.u16 	%r56, %rs181;
	and.b32  	%r57, %r56, 255;
	mul.wide.u32 	%rd87, %r57, 2;
	add.s64 	%rd88, %rd5, %rd87;
	ld.local.u16 	%rs189, [%rd88];
	or.b16  	%rs190, %rs189, %rs188;
	cvt.u32.u16 	%r58, %rs187;
	cvt.s32.s8 	%r59, %r58;
	mul.wide.s32 	%rd89, %r59, 2;
	add.s64 	%rd90, %rd6, %rd89;
	ld.local.u16 	%rs191, [%rd90];
	or.b16  	%rs192, %rs190, %rs191;
	cvt.u64.u16 	%rd91, %rs192;
	add.s64 	%rd93, %rd66, %rd91;
	ld.const.s8 	%rd94, [%rd93];
	add.s64 	%rd696, %rd94, 1;
$L__BB0_18:
	shl.b64 	%rd96, %rd696, 2;
	add.s64 	%rd97, %rd1, %rd96;
	ld.local.u32 	%r60, [%rd97];
	add.s32 	%r61, %r60, 1;
	st.local.u32 	[%rd97], %r61;
	ld.global.u8 	%rs193, [%rd12+5];
	setp.ne.s16 	%p25, %rs193, 0;
	mov.b64 	%rd697, 1;
	@%p25 bra 	$L__BB0_20;
	cvt.u16.u32 	%rs194, %r145;
	add.s16 	%rs195, %rs194, 3;
	and.b16  	%rs196, %rs195, 255;
	mul.lo.s16 	%rs197, %rs196, 57;
	shr.u16 	%rs198, %rs197, 9;
	mul.lo.s16 	%rs199, %rs198, 9;
	sub.s16 	%rs200, %rs195, %rs199;
	mul.lo.s16 	%rs201, %rs198, 86;
	shr.u16 	%rs202, %rs201, 8;
	and.b16  	%rs203, %rs200, 255;
	mul.lo.s16 	%rs204, %rs203, 86;
	shr.u16 	%rs205, %rs204, 8;
	mad.lo.s16 	%rs206, %rs202, 3, %rs205;
	cvt.u32.u16 	%r62, %rs198;
	mul.wide.u32 	%rd98, %r62, 2;
	add.s64 	%rd99, %rd4, %rd98;
	ld.local.u16 	%rs207, [%rd99];
	cvt.u32.u16 	%r63, %rs200;
	and.b32  	%r64, %r63, 255;
	mul.wide.u32 	%rd100, %r64, 2;
	add.s64 	%rd101, %rd5, %rd100;
	ld.local.u16 	%rs208, [%rd101];
	or.b16  	%rs209, %rs208, %rs207;
	cvt.u32.u16 	%r65, %rs206;
	cvt.s32.s8 	%r66, %r65;
	mul.wide.s32 	%rd102, %r66, 2;
	add.s64 	%rd103, %rd6, %rd102;
	ld.local.u16 	%rs210, [%rd103];
	or.b16  	%rs211, %rs209, %rs210;
	cvt.u64.u16 	%rd104, %rs211;
	add.s64 	%rd106, %rd66, %rd104;
	ld.const.s8 	%rd107, [%rd106];
	add.s64 	%rd697, %rd107, 1;
$L__BB0_20:
	shl.b64 	%rd108, %rd697, 2;
	add.s64 	%rd109, %rd1, %rd108;
	ld.local.u32 	%r67, [%rd109];
	add.s32 	%r68, %r67, 1;
	st.local.u32 	[%rd109], %r68;
	add.s32 	%r145, %r145, 4;
	bra.uni 	$L__BB0_11;
$L__BB0_21:
	ld.local.u32 	%r7, [%rd1+4];
	setp.eq.s32 	%p26, %r7, 81;
	selp.u16 	%rs212, 1, 0, %p26;
	st.global.u8 	[%rd8+1], %rs212;
	ld.local.u32 	%r70, [%rd1];
	add.s32 	%r71, %r7, %r70;
	st.local.u32 	[%rd1+4], %r71;
	ld.local.u32 	%r72, [%rd1+8];
	add.s32 	%r73, %r72, %r71;
	st.local.u32 	[%rd1+8], %r73;
	ld.local.u32 	%r74, [%rd1+12];
	add.s32 	%r75, %r74, %r73;
	st.local.u32 	[%rd1+12], %r75;
	ld.local.u32 	%r76, [%rd1+16];
	add.s32 	%r77, %r76, %r75;
	st.local.u32 	[%rd1+16], %r77;
	ld.local.u32 	%r78, [%rd1+20];
	add.s32 	%r79, %r78, %r77;
	st.local.u32 	[%rd1+20], %r79;
	ld.local.u32 	%r80, [%rd1+24];
	add.s32 	%r81, %r80, %r79;
	st.local.u32 	[%rd1+24], %r81;
	ld.local.u32 	%r82, [%rd1+28];
	add.s32 	%r83, %r82, %r81;
	st.local.u32 	[%rd1+28], %r83;
	ld.local.u32 	%r84, [%rd1+32];
	add.s32 	%r85, %r84, %r83;
	st.local.u32 	[%rd1+32], %r85;
	ld.local.u32 	%r86, [%rd1+36];
	add.s32 	%r87, %r86, %r85;
	st.local.u32 	[%rd1+36], %r87;
	ld.local.u32 	%r88, [%rd1+40];
	add.s32 	%r89, %r88, %r87;
	st.local.u32 	[%rd1+40], %r89;
	mov.b32 	%r146, 0;
$L__BB0_22:
	add.s32 	%r9, %r146, 2;
	cvt.u64.u32 	%rd111, %r146;
	add.s64 	%rd21, %rd8, %rd111;
	ld.global.u8 	%rs213, [%rd21+2];
	setp.ne.s16 	%p27, %rs213, 0;
	mov.b64 	%rd698, 0;
	@%p27 bra 	$L__BB0_24;
	cvt.u16.u32 	%rs214, %r146;
	mul.lo.s16 	%rs215, %rs214, 57;
	shr.u16 	%rs216, %rs215, 9;
	mul.lo.s16 	%rs217, %rs216, 9;
	sub.s16 	%rs218, %rs214, %rs217;
	mul.lo.s16 	%rs219, %rs216, 86;
	shr.u16 	%rs220, %rs219, 8;
	and.b16  	%rs221, %rs218, 255;
	mul.lo.s16 	%rs222, %rs221, 86;
	shr.u16 	%rs223, %rs222, 8;
	mad.lo.s16 	%rs224, %rs220, 3, %rs223;
	cvt.u32.u16 	%r90, %rs216;
	mul.wide.u32 	%rd112, %r90, 2;
	add.s64 	%rd113, %rd4, %rd112;
	ld.local.u16 	%rs225, [%rd113];
	cvt.u32.u16 	%r91, %rs218;
	and.b32  	%r92, %r91, 255;
	mul.wide.u32 	%rd114, %r92, 2;
	add.s64 	%rd115, %rd5, %rd114;
	ld.local.u16 	%rs226, [%rd115];
	or.b16  	%rs227, %rs226, %rs225;
	cvt.u32.u16 	%r93, %rs224;
	cvt.s32.s8 	%r94, %r93;
	mul.wide.s32 	%rd116, %r94, 2;
	add.s64 	%rd117, %rd6, %rd116;
	ld.local.u16 	%rs228, [%rd117];
	or.b16  	%rs229, %rs227, %rs228;
	cvt.u64.u16 	%rd118, %rs229;
	add.s64 	%rd120, %rd66, %rd118;
	ld.const.s8 	%rd698, [%rd120];
$L__BB0_24:
	shl.b64 	%rd121, %rd698, 2;
	add.s64 	%rd122, %rd1, %rd121;
	ld.local.u32 	%r95, [%rd122];
	cvt.u64.u32 	%rd123, %r95;
	cvt.s64.s8 	%rd124, %rd123;
	add.s64 	%rd125, %rd3, %rd124;
	st.local.u8 	[%rd125], %r146;
	add.s32 	%r96, %r95, 1;
	st.local.u32 	[%rd122], %r96;
	add.s32 	%r10, %r146, 1;
	setp.eq.s32 	%p28, %r10, 81;
	@%p28 bra 	$L__BB0_32;
	add.s32 	%r11, %r146, 3;
	ld.global.u8 	%rs230, [%rd21+3];
	setp.ne.s16 	%p29, %rs230, 0;
	mov.b64 	%rd699, 0;
	@%p29 bra 	$L__BB0_27;
	cvt.u16.u32 	%rs231, %r10;
	mul.lo.s16 	%rs232, %rs231, 57;
	shr.u16 	%rs233, %rs232, 9;
	mul.lo.s16 	%rs234, %rs233, 9;
	sub.s16 	%rs235, %rs231, %rs234;
	mul.lo.s16 	%rs236, %rs233, 86;
	shr.u16 	%rs237, %rs236, 8;
	and.b16  	%rs238, %rs235, 255;
	mul.lo.s16 	%rs239, %rs238, 86;
	shr.u16 	%rs240, %rs239, 8;
	mad.lo.s16 	%rs241, %rs237, 3, %rs240;
	cvt.u32.u16 	%r97, %rs233;
	mul.wide.u32 	%rd127, %r97, 2;
	add.s64 	%rd128, %rd4, %rd127;
	ld.local.u16 	%rs242, [%rd128];
	cvt.u32.u16 	%r98, %rs235;
	and.b32  	%r99, %r98, 255;
	mul.wide.u32 	%rd129, %r99, 2;
	add.s64 	%rd130, %rd5, %rd129;
	ld.local.u16 	%rs243, [%rd130];
	or.b16  	%rs244, %rs243, %rs242;
	cvt.u32.u16 	%r100, %rs241;
	cvt.s32.s8 	%r101, %r100;
	mul.wide.s32 	%rd131, %r101, 2;
	add.s64 	%rd132, %rd6, %rd131;
	ld.local.u16 	%rs245, [%rd132];
	or.b16  	%rs246, %rs244, %rs245;
	cvt.u64.u16 	%rd133, %rs246;
	add.s64 	%rd135, %rd66, %rd133;
	ld.const.s8 	%rd699, [%rd135];
$L__BB0_27:
	shl.b64 	%rd137, %rd699, 2;
	add.s64 	%rd138, %rd1, %rd137;
	ld.local.u32 	%r102, [%rd138];
	cvt.u64.u32 	%rd139, %r102;
	cvt.s64.s8 	%rd140, %rd139;
	add.s64 	%rd141, %rd3, %rd140;
	st.local.u8 	[%rd141], %r10;
	add.s32 	%r103, %r102, 1;
	st.local.u32 	[%rd138], %r103;
	ld.global.u8 	%rs247, [%rd21+4];
	setp.ne.s16 	%p30, %rs247, 0;
	mov.b64 	%rd700, 0;
	@%p30 bra 	$L__BB0_29;
	cvt.u16.u32 	%rs248, %r9;
	mul.lo.s16 	%rs249, %rs248, 57;
	shr.u16 	%rs250, %rs249, 9;
	mul.lo.s16 	%rs251, %rs250, 9;
	sub.s16 	%rs252, %rs248, %rs251;
	mul.lo.s16 	%rs253, %rs250, 86;
	shr.u16 	%rs254, %rs253, 8;
	and.b16  	%rs255, %rs252, 255;
	mul.lo.s16 	%rs256, %rs255, 86;
	shr.u16 	%rs257, %rs256, 8;
	mad.lo.s16 	%rs258, %rs254, 3, %rs257;
	cvt.u32.u16 	%r104, %rs250;
	mul.wide.u32 	%rd142, %r104, 2;
	add.s64 	%rd143, %rd4, %rd142;
	ld.local.u16 	%rs259, [%rd143];
	cvt.u32.u16 	%r105, %rs252;
	and.b32  	%r106, %r105, 255;
	mul.wide.u32 	%rd144, %r106, 2;
	add.s64 	%rd145, %rd5, %rd144;
	ld.local.u16 	%rs260, [%rd145];
	or.b16  	%rs261, %rs260, %rs259;
	cvt.u32.u16 	%r107, %rs258;
	cvt.s32.s8 	%r108, %r107;
	mul.wide.s32 	%rd146, %r108, 2;
	add.s64 	%rd147, %rd6, %rd146;
	ld.local.u16 	%rs262, [%rd147];
	or.b16  	%rs263, %rs261, %rs262;
	cvt.u64.u16 	%rd148, %rs263;
	add.s64 	%rd150, %rd66, %rd148;
	ld.const.s8 	%rd700, [%rd150];
$L__BB0_29:
	shl.b64 	%rd152, %rd700, 2;
	add.s64 	%rd153, %rd1, %rd152;
	ld.local.u32 	%r109, [%rd153];
	cvt.u64.u32 	%rd154, %r109;
	cvt.s64.s8 	%rd155, %rd154;
	add.s64 	%rd156, %rd3, %rd155;
	st.local.u8 	[%rd156], %r9;
	add.s32 	%r110, %r109, 1;
	st.local.u32 	[%rd153], %r110;
	ld.global.u8 	%rs264, [%rd21+5];
	setp.ne.s16 	%p31, %rs264, 0;
	mov.b64 	%rd701, 0;
	@%p31 bra 	$L__BB0_31;
	cvt.u16.u32 	%rs265, %r11;
	mul.lo.s16 	%rs266, %rs265, 57;
	shr.u16 	%rs267, %rs266, 9;
	mul.lo.s16 	%rs268, %rs267, 9;
	sub.s16 	%rs269, %rs265, %rs268;
	mul.lo.s16 	%rs270, %rs267, 86;
	shr.u16 	%rs271, %rs270, 8;
	and.b16  	%rs272, %rs269, 255;
	mul.lo.s16 	%rs273, %rs272, 86;
	shr.u16 	%rs274, %rs273, 8;
	mad.lo.s16 	%rs275, %rs271, 3, %rs274;
	cvt.u32.u16 	%r111, %rs267;
	mul.wide.u32 	%rd157, %r111, 2;
	add.s64 	%rd158, %rd4, %rd157;
	ld.local.u16 	%rs276, [%rd158];
	cvt.u32.u16 	%r112, %rs269;
	and.b32  	%r113, %r112, 255;
	mul.wide.u32 	%rd159, %r113, 2;
	add.s64 	%rd160, %rd5, %rd159;
	ld.local.u16 	%rs277, [%rd160];
	or.b16  	%rs278, %rs277, %rs276;
	cvt.u32.u16 	%r114, %rs275;
	cvt.s32.s8 	%r115, %r114;
	mul.wide.s32 	%rd161, %r115, 2;
	add.s64 	%rd162, %rd6, %rd161;
	ld.local.u16 	%rs279, [%rd162];
	or.b16  	%rs280, %rs278, %rs279;
	cvt.u64.u16 	%rd163, %rs280;
	add.s64 	%rd165, %rd66, %rd163;
	ld.const.s8 	%rd701, [%rd165];
$L__BB0_31:
	shl.b64 	%rd166, %rd701, 2;
	add.s64 	%rd167, %rd1, %rd166;
	ld.local.u32 	%r116, [%rd167];
	cvt.u64.u32 	%rd168, %r116;
	cvt.s64.s8 	%rd169, %rd168;
	add.s64 	%rd170, %rd3, %rd169;
	st.local.u8 	[%rd170], %r11;
	add.s32 	%r117, %r116, 1;
	st.local.u32 	[%rd167], %r117;
	add.s32 	%r146, %r146, 4;
	bra.uni 	$L__BB0_22;
$L__BB0_32:
	ld.param.u64 	%rd691, [_Z25solve_sudokus_in_parallelP16SudokuPuzzleDatai_param_0];
	setp.eq.s32 	%p32, %r7, 81;
	ld.local.u8 	%rs9, [%rd3];
	cvt.u64.u16 	%rd171, %rs9;
	cvt.s64.s8 	%rd172, %rd171;
	cvta.to.global.u64 	%rd173, %rd691;
	mov.u32 	%r118, %tid.x;
	mul.wide.u32 	%rd174, %r118, 83;
	add.s64 	%rd175, %rd173, %rd174;
	add.s64 	%rd176, %rd175, %rd172;
	ld.global.u8 	%rs281, [%rd176+2];
	st.local.u8 	[%rd2], %rs281;
	ld.local.u8 	%rs10, [%rd3+1];
	cvt.u64.u16 	%rd177, %rs10;
	cvt.s64.s8 	%rd178, %rd177;
	add.s64 	%rd179, %rd175, %rd178;
	ld.global.u8 	%rs282, [%rd179+2];
	st.local.u8 	[%rd2+1], %rs282;
	ld.local.u8 	%rs11, [%rd3+2];
	cvt.u64.u16 	%rd180, %rs11;
	cvt.s64.s8 	%rd181, %rd180;
	add.s64 	%rd182, %rd175, %rd181;
	ld.global.u8 	%rs283, [%rd182+2];
	st.local.u8 	[%rd2+2], %rs283;
	ld.local.u8 	%rs12, [%rd3+3];
	cvt.u64.u16 	%rd183, %rs12;
	cvt.s64.s8 	%rd184, %rd183;
	add.s64 	%rd185, %rd175, %rd184;
	ld.global.u8 	%rs284, [%rd185+2];
	st.local.u8 	[%rd2+3], %rs284;
	ld.local.u8 	%rs13, [%rd3+4];
	cvt.u64.u16 	%rd186, %rs13;
	cvt.s64.s8 	%rd187, %rd186;
	add.s64 	%rd188, %rd175, %rd187;
	ld.global.u8 	%rs285, [%rd188+2];
	st.local.u8 	[%rd2+4], %rs285;
	ld.local.u8 	%rs14, [%rd3+5];
	cvt.u64.u16 	%rd189, %rs14;
	cvt.s64.s8 	%rd190, %rd189;
	add.s64 	%rd191, %rd175, %rd190;
	ld.global.u8 	%rs286, [%rd191+2];
	st.local.u8 	[%rd2+5], %rs286;
	ld.local.u8 	%rs15, [%rd3+6];
	cvt.u64.u16 	%rd192, %rs15;
	cvt.s64.s8 	%rd193, %rd192;
	add.s64 	%rd194, %rd175, %rd193;
	ld.global.u8 	%rs287, [%rd194+2];
	st.local.u8 	[%rd2+6], %rs287;
	ld.local.u8 	%rs16, [%rd3+7];
	cvt.u64.u16 	%rd195, %rs16;
	cvt.s64.s8 	%rd196, %rd195;
	add.s64 	%rd197, %rd175, %rd196;
	ld.global.u8 	%rs288, [%rd197+2];
	st.local.u8 	[%rd2+7], %rs288;
	ld.local.u8 	%rs17, [%rd3+8];
	cvt.u64.u16 	%rd198, %rs17;
	cvt.s64.s8 	%rd199, %rd198;
	add.s64 	%rd200, %rd175, %rd199;
	ld.global.u8 	%rs289, [%rd200+2];
	st.local.u8 	[%rd2+8], %rs289;
	ld.local.u8 	%rs18, [%rd3+9];
	cvt.u64.u16 	%rd201, %rs18;
	cvt.s64.s8 	%rd202, %rd201;
	add.s64 	%rd203, %rd175, %rd202;
	ld.global.u8 	%rs290, [%rd203+2];
	st.local.u8 	[%rd2+9], %rs290;
	ld.local.u8 	%rs19, [%rd3+10];
	cvt.u64.u16 	%rd204, %rs19;
	cvt.s64.s8 	%rd205, %rd204;
	add.s64 	%rd206, %rd175, %rd205;
	ld.global.u8 	%rs291, [%rd206+2];
	st.local.u8 	[%rd2+10], %rs291;
	ld.local.u8 	%rs20, [%rd3+11];
	cvt.u64.u16 	%rd207, %rs20;
	cvt.s64.s8 	%rd208, %rd207;
	add.s64 	%rd209, %rd175, %rd208;
	ld.global.u8 	%rs292, [%rd209+2];
	st.local.u8 	[%rd2+11], %rs292;
	ld.local.u8 	%rs21, [%rd3+12];
	cvt.u64.u16 	%rd210, %rs21;
	cvt.s64.s8 	%rd211, %rd210;
	add.s64 	%rd212, %rd175, %rd211;
	ld.global.u8 	%rs293, [%rd212+2];
	st.local.u8 	[%rd2+12], %rs293;
	ld.local.u8 	%rs22, [%rd3+13];
	cvt.u64.u16 	%rd213, %rs22;
	cvt.s64.s8 	%rd214, %rd213;
	add.s64 	%rd215, %rd175, %rd214;
	ld.global.u8 	%rs294, [%rd215+2];
	st.local.u8 	[%rd2+13], %rs294;
	ld.local.u8 	%rs23, [%rd3+14];
	cvt.u64.u16 	%rd216, %rs23;
	cvt.s64.s8 	%rd217, %rd216;
	add.s64 	%rd218, %rd175, %rd217;
	ld.global.u8 	%rs295, [%rd218+2];
	st.local.u8 	[%rd2+14], %rs295;
	ld.local.u8 	%rs24, [%rd3+15];
	cvt.u64.u16 	%rd219, %rs24;
	cvt.s64.s8 	%rd220, %rd219;
	add.s64 	%rd221, %rd175, %rd220;
	ld.global.u8 	%rs296, [%rd221+2];
	st.local.u8 	[%rd2+15], %rs296;
	ld.local.u8 	%rs25, [%rd3+16];
	cvt.u64.u16 	%rd222, %rs25;
	cvt.s64.s8 	%rd223, %rd222;
	add.s64 	%rd224, %rd175, %rd223;
	ld.global.u8 	%rs297, [%rd224+2];
	st.local.u8 	[%rd2+16], %rs297;
	ld.local.u8 	%rs26, [%rd3+17];
	cvt.u64.u16 	%rd225, %rs26;
	cvt.s64.s8 	%rd226, %rd225;
	add.s64 	%rd227, %rd175, %rd226;
	ld.global.u8 	%rs298, [%rd227+2];
	st.local.u8 	[%rd2+17], %rs298;
	ld.local.u8 	%rs27, [%rd3+18];
	cvt.u64.u16 	%rd228, %rs27;
	cvt.s64.s8 	%rd229, %rd228;
	add.s64 	%rd230, %rd175, %rd229;
	ld.global.u8 	%rs299, [%rd230+2];
	st.local.u8 	[%rd2+18], %rs299;
	ld.local.u8 	%rs28, [%rd3+19];
	cvt.u64.u16 	%rd231, %rs28;
	cvt.s64.s8 	%rd232, %rd231;
	add.s64 	%rd233, %rd175, %rd232;
	ld.global.u8 	%rs300, [%rd233+2];
	st.local.u8 	[%rd2+19], %rs300;
	ld.local.u8 	%rs29, [%rd3+20];
	cvt.u64.u16 	%rd234, %rs29;
	cvt.s64.s8 	%rd235, %rd234;
	add.s64 	%rd236, %rd175, %rd235;
	ld.global.u8 	%rs301, [%rd236+2];
	st.local.u8 	[%rd2+20], %rs301;
	ld.local.u8 	%rs30, [%rd3+21];
	cvt.u64.u16 	%rd237, %rs30;
	cvt.s64.s8 	%rd238, %rd237;
	add.s64 	%rd239, %rd175, %rd238;
	ld.global.u8 	%rs302, [%rd239+2];
	st.local.u8 	[%rd2+21], %rs302;
	ld.local.u8 	%rs31, [%rd3+22];
	cvt.u64.u16 	%rd240, %rs31;
	cvt.s64.s8 	%rd241, %rd240;
	add.s64 	%rd242, %rd175, %rd241;
	ld.global.u8 	%rs303, [%rd242+2];
	st.local.u8 	[%rd2+22], %rs303;
	ld.local.u8 	%rs32, [%rd3+23];
	cvt.u64.u16 	%rd243, %rs32;
	cvt.s64.s8 	%rd244, %rd243;
	add.s64 	%rd245, %rd175, %rd244;
	ld.global.u8 	%rs304, [%rd245+2];
	st.local.u8 	[%rd2+23], %rs304;
	ld.local.u8 	%rs33, [%rd3+24];
	cvt.u64.u16 	%rd246, %rs33;
	cvt.s64.s8 	%rd247, %rd246;
	add.s64 	%rd248, %rd175, %rd247;
	ld.global.u8 	%rs305, [%rd248+2];
	st.local.u8 	[%rd2+24], %rs305;
	ld.local.u8 	%rs34, [%rd3+25];
	cvt.u64.u16 	%rd249, %rs34;
	cvt.s64.s8 	%rd250, %rd249;
	add.s64 	%rd251, %rd175, %rd250;
	ld.global.u8 	%rs306, [%rd251+2];
	st.local.u8 	[%rd2+25], %rs306;
	ld.local.u8 	%rs35, [%rd3+26];
	cvt.u64.u16 	%rd252, %rs35;
	cvt.s64.s8 	%rd253, %rd252;
	add.s64 	%rd254, %rd175, %rd253;
	ld.global.u8 	%rs307, [%rd254+2];
	st.local.u8 	[%rd2+26], %rs307;
	ld.local.u8 	%rs36, [%rd3+27];
	cvt.u64.u16 	%rd255, %rs36;
	cvt.s64.s8 	%rd256, %rd255;
	add.s64 	%rd257, %rd175, %rd256;
	ld.global.u8 	%rs308, [%rd257+2];
	st.local.u8 	[%rd2+27], %rs308;
	ld.local.u8 	%rs37, [%rd3+28];
	cvt.u64.u16 	%rd258, %rs37;
	cvt.s64.s8 	%rd259, %rd258;
	add.s64 	%rd260, %rd175, %rd259;
	ld.global.u8 	%rs309, [%rd260+2];
	st.local.u8 	[%rd2+28], %rs309;
	ld.local.u8 	%rs38, [%rd3+29];
	cvt.u64.u16 	%rd261, %rs38;
	cvt.s64.s8 	%rd262, %rd261;
	add.s64 	%rd263, %rd175, %rd262;
	ld.global.u8 	%rs310, [%rd263+2];
	st.local.u8 	[%rd2+29], %rs310;
	ld.local.u8 	%rs39, [%rd3+30];
	cvt.u64.u16 	%rd264, %rs39;
	cvt.s64.s8 	%rd265, %rd264;
	add.s64 	%rd266, %rd175, %rd265;
	ld.global.u8 	%rs311, [%rd266+2];
	st.local.u8 	[%rd2+30], %rs311;
	ld.local.u8 	%rs40, [%rd3+31];
	cvt.u64.u16 	%rd267, %rs40;
	cvt.s64.s8 	%rd268, %rd267;
	add.s64 	%rd269, %rd175, %rd268;
	ld.global.u8 	%rs312, [%rd269+2];
	st.local.u8 	[%rd2+31], %rs312;
	ld.local.u8 	%rs41, [%rd3+32];
	cvt.u64.u16 	%rd270, %rs41;
	cvt.s64.s8 	%rd271, %rd270;
	add.s64 	%rd272, %rd175, %rd271;
	ld.global.u8 	%rs313, [%rd272+2];
	st.local.u8 	[%rd2+32], %rs313;
	ld.local.u8 	%rs42, [%rd3+33];
	cvt.u64.u16 	%rd273, %rs42;
	cvt.s64.s8 	%rd274, %rd273;
	add.s64 	%rd275, %rd175, %rd274;
	ld.global.u8 	%rs314, [%rd275+2];
	st.local.u8 	[%rd2+33], %rs314;
	ld.local.u8 	%rs43, [%rd3+34];
	cvt.u64.u16 	%rd276, %rs43;
	cvt.s64.s8 	%rd277, %rd276;
	add.s64 	%rd278, %rd175, %rd277;
	ld.global.u8 	%rs315, [%rd278+2];
	st.local.u8 	[%rd2+34], %rs315;
	ld.local.u8 	%rs44, [%rd3+35];
	cvt.u64.u16 	%rd279, %rs44;
	cvt.s64.s8 	%rd280, %rd279;
	add.s64 	%rd281, %rd175, %rd280;
	ld.global.u8 	%rs316, [%rd281+2];
	st.local.u8 	[%rd2+35], %rs316;
	ld.local.u8 	%rs45, [%rd3+36];
	cvt.u64.u16 	%rd282, %rs45;
	cvt.s64.s8 	%rd283, %rd282;
	add.s64 	%rd284, %rd175, %rd283;
	ld.global.u8 	%rs317, [%rd284+2];
	st.local.u8 	[%rd2+36], %rs317;
	ld.local.u8 	%rs46, [%rd3+37];
	cvt.u64.u16 	%rd285, %rs46;
	cvt.s64.s8 	%rd286, %rd285;
	add.s64 	%rd287, %rd175, %rd286;
	ld.global.u8 	%rs318, [%rd287+2];
	st.local.u8 	[%rd2+37], %rs318;
	ld.local.u8 	%rs47, [%rd3+38];
	cvt.u64.u16 	%rd288, %rs47;
	cvt.s64.s8 	%rd289, %rd288;
	add.s64 	%rd290, %rd175, %rd289;
	ld.global.u8 	%rs319, [%rd290+2];
	st.local.u8 	[%rd2+38], %rs319;
	ld.local.u8 	%rs48, [%rd3+39];
	cvt.u64.u16 	%rd291, %rs48;
	cvt.s64.s8 	%rd292, %rd291;
	add.s64 	%rd293, %rd175, %rd292;
	ld.global.u8 	%rs320, [%rd293+2];
	st.local.u8 	[%rd2+39], %rs320;
	ld.local.u8 	%rs49, [%rd3+40];
	cvt.u64.u16 	%rd294, %rs49;
	cvt.s64.s8 	%rd295, %rd294;
	add.s64 	%rd296, %rd175, %rd295;
	ld.global.u8 	%rs321, [%rd296+2];
	st.local.u8 	[%rd2+40], %rs321;
	ld.local.u8 	%rs50, [%rd3+41];
	cvt.u64.u16 	%rd297, %rs50;
	cvt.s64.s8 	%rd298, %rd297;
	add.s64 	%rd299, %rd175, %rd298;
	ld.global.u8 	%rs322, [%rd299+2];
	st.local.u8 	[%rd2+41], %rs322;
	ld.local.u8 	%rs51, [%rd3+42];
	cvt.u64.u16 	%rd300, %rs51;
	cvt.s64.s8 	%rd301, %rd300;
	add.s64 	%rd302, %rd175, %rd301;
	ld.global.u8 	%rs323, [%rd302+2];
	st.local.u8 	[%rd2+42], %rs323;
	ld.local.u8 	%rs52, [%rd3+43];
	cvt.u64.u16 	%rd303, %rs52;
	cvt.s64.s8 	%rd304, %rd303;
	add.s64 	%rd305, %rd175, %rd304;
	ld.global.u8 	%rs324, [%rd305+2];
	st.local.u8 	[%rd2+43], %rs324;
	ld.local.u8 	%rs53, [%rd3+44];
	cvt.u64.u16 	%rd306, %rs53;
	cvt.s64.s8 	%rd307, %rd306;
	add.s64 	%rd308, %rd175, %rd307;
	ld.global.u8 	%rs325, [%rd308+2];
	st.local.u8 	[%rd2+44], %rs325;
	ld.local.u8 	%rs54, [%rd3+45];
	cvt.u64.u16 	%rd309, %rs54;
	cvt.s64.s8 	%rd310, %rd309;
	add.s64 	%rd311, %rd175, %rd310;
	ld.global.u8 	%rs326, [%rd311+2];
	st.local.u8 	[%rd2+45], %rs326;
	ld.local.u8 	%rs55, [%rd3+46];
	cvt.u64.u16 	%rd312, %rs55;
	cvt.s64.s8 	%rd313, %rd312;
	add.s64 	%rd314, %rd175, %rd313;
	ld.global.u8 	%rs327, [%rd314+2];
	st.local.u8 	[%rd2+46], %rs327;
	ld.local.u8 	%rs56, [%rd3+47];
	cvt.u64.u16 	%rd315, %rs56;
	cvt.s64.s8 	%rd316, %rd315;
	add.s64 	%rd317, %rd175, %rd316;
	ld.global.u8 	%rs328, [%rd317+2];
	st.local.u8 	[%rd2+47], %rs328;
	ld.local.u8 	%rs57, [%rd3+48];
	cvt.u64.u16 	%rd318, %rs57;
	cvt.s64.s8 	%rd319, %rd318;
	add.s64 	%rd320, %rd175, %rd319;
	ld.global.u8 	%rs329, [%rd320+2];
	st.local.u8 	[%rd2+48], %rs329;
	ld.local.u8 	%rs58, [%rd3+49];
	cvt.u64.u16 	%rd321, %rs58;
	cvt.s64.s8 	%rd322, %rd321;
	add.s64 	%rd323, %rd175, %rd322;
	ld.global.u8 	%rs330, [%rd323+2];
	st.local.u8 	[%rd2+49], %rs330;
	ld.local.u8 	%rs59, [%rd3+50];
	cvt.u64.u16 	%rd324, %rs59;
	cvt.s64.s8 	%rd325, %rd324;
	add.s64 	%rd326, %rd175, %rd325;
	ld.global.u8 	%rs331, [%rd326+2];
	st.local.u8 	[%rd2+50], %rs331;
	ld.local.u8 	%rs60, [%rd3+51];
	cvt.u64.u16 	%rd327, %rs60;
	cvt.s64.s8 	%rd328, %rd327;
	add.s64 	%rd329, %rd175, %rd328;
	ld.global.u8 	%rs332, [%rd329+2];
	st.local.u8 	[%rd2+51], %rs332;
	ld.local.u8 	%rs61, [%rd3+52];
	cvt.u64.u16 	%rd330, %rs61;
	cvt.s64.s8 	%rd331, %rd330;
	add.s64 	%rd332, %rd175, %rd331;
	ld.global.u8 	%rs333, [%rd332+2];
	st.local.u8 	[%rd2+52], %rs333;
	ld.local.u8 	%rs62, [%rd3+53];
	cvt.u64.u16 	%rd333, %rs62;
	cvt.s64.s8 	%rd334, %rd333;
	add.s64 	%rd335, %rd175, %rd334;
	ld.global.u8 	%rs334, [%rd335+2];
	st.local.u8 	[%rd2+53], %rs334;
	ld.local.u8 	%rs63, [%rd3+54];
	cvt.u64.u16 	%rd336, %rs63;
	cvt.s64.s8 	%rd337, %rd336;
	add.s64 	%rd338, %rd175, %rd337;
	ld.global.u8 	%rs335, [%rd338+2];
	st.local.u8 	[%rd2+54], %rs335;
	ld.local.u8 	%rs64, [%rd3+55];
	cvt.u64.u16 	%rd339, %rs64;
	cvt.s64.s8 	%rd340, %rd339;
	add.s64 	%rd341, %rd175, %rd340;
	ld.global.u8 	%rs336, [%rd341+2];
	st.local.u8 	[%rd2+55], %rs336;
	ld.local.u8 	%rs65, [%rd3+56];
	cvt.u64.u16 	%rd342, %rs65;
	cvt.s64.s8 	%rd343, %rd342;
	add.s64 	%rd344, %rd175, %rd343;
	ld.global.u8 	%rs337, [%rd344+2];
	st.local.u8 	[%rd2+56], %rs337;
	ld.local.u8 	%rs66, [%rd3+57];
	cvt.u64.u16 	%rd345, %rs66;
	cvt.s64.s8 	%rd346, %rd345;
	add.s64 	%rd347, %rd175, %rd346;
	ld.global.u8 	%rs338, [%rd347+2];
	st.local.u8 	[%rd2+57], %rs338;
	ld.local.u8 	%rs67, [%rd3+58];
	cvt.u64.u16 	%rd348, %rs67;
	cvt.s64.s8 	%rd349, %rd348;
	add.s64 	%rd350, %rd175, %rd349;
	ld.global.u8 	%rs339, [%rd350+2];
	st.local.u8 	[%rd2+58], %rs339;
	ld.local.u8 	%rs68, [%rd3+59];
	cvt.u64.u16 	%rd351, %rs68;
	cvt.s64.s8 	%rd352, %rd351;
	add.s64 	%rd353, %rd175, %rd352;
	ld.global.u8 	%rs340, [%rd353+2];
	st.local.u8 	[%rd2+59], %rs340;
	ld.local.u8 	%rs69, [%rd3+60];
	cvt.u64.u16 	%rd354, %rs69;
	cvt.s64.s8 	%rd355, %rd354;
	add.s64 	%rd356, %rd175, %rd355;
	ld.global.u8 	%rs341, [%rd356+2];
	st.local.u8 	[%rd2+60], %rs341;
	ld.local.u8 	%rs70, [%rd3+61];
	cvt.u64.u16 	%rd357, %rs70;
	cvt.s64.s8 	%rd358, %rd357;
	add.s64 	%rd359, %rd175, %rd358;
	ld.global.u8 	%rs342, [%rd359+2];
	st.local.u8 	[%rd2+61], %rs342;
	ld.local.u8 	%rs71, [%rd3+62];
	cvt.u64.u16 	%rd360, %rs71;
	cvt.s64.s8 	%rd361, %rd360;
	add.s64 	%rd362, %rd175, %rd361;
	ld.global.u8 	%rs343, [%rd362+2];
	st.local.u8 	[%rd2+62], %rs343;
	ld.local.u8 	%rs72, [%rd3+63];
	cvt.u64.u16 	%rd363, %rs72;
	cvt.s64.s8 	%rd364, %rd363;
	add.s64 	%rd365, %rd175, %rd364;
	ld.global.u8 	%rs344, [%rd365+2];
	st.local.u8 	[%rd2+63], %rs344;
	ld.local.u8 	%rs73, [%rd3+64];
	cvt.u64.u16 	%rd366, %rs73;
	cvt.s64.s8 	%rd367, %rd366;
	add.s64 	%rd368, %rd175, %rd367;
	ld.global.u8 	%rs345, [%rd368+2];
	st.local.u8 	[%rd2+64], %rs345;
	ld.local.u8 	%rs74, [%rd3+65];
	cvt.u64.u16 	%rd369, %rs74;
	cvt.s64.s8 	%rd370, %rd369;
	add.s64 	%rd371, %rd175, %rd370;
	ld.global.u8 	%rs346, [%rd371+2];
	st.local.u8 	[%rd2+65], %rs346;
	ld.local.u8 	%rs75, [%rd3+66];
	cvt.u64.u16 	%rd372, %rs75;
	cvt.s64.s8 	%rd373, %rd372;
	add.s64 	%rd374, %rd175, %rd373;
	ld.global.u8 	%rs347, [%rd374+2];
	st.local.u8 	[%rd2+66], %rs347;
	ld.local.u8 	%rs76, [%rd3+67];
	cvt.u64.u16 	%rd375, %rs76;
	cvt.s64.s8 	%rd376, %rd375;
	add.s64 	%rd377, %rd175, %rd376;
	ld.global.u8 	%rs348, [%rd377+2];
	st.local.u8 	[%rd2+67], %rs348;
	ld.local.u8 	%rs77, [%rd3+68];
	cvt.u64.u16 	%rd378, %rs77;
	cvt.s64.s8 	%rd379, %rd378;
	add.s64 	%rd380, %rd175, %rd379;
	ld.global.u8 	%rs349, [%rd380+2];
	st.local.u8 	[%rd2+68], %rs349;
	ld.local.u8 	%rs78, [%rd3+69];
	cvt.u64.u16 	%rd381, %rs78;
	cvt.s64.s8 	%rd382, %rd381;
	add.s64 	%rd383, %rd175, %rd382;
	ld.global.u8 	%rs350, [%rd383+2];
	st.local.u8 	[%rd2+69], %rs350;
	ld.local.u8 	%rs79, [%rd3+70];
	cvt.u64.u16 	%rd384, %rs79;
	cvt.s64.s8 	%rd385, %rd384;
	add.s64 	%rd386, %rd175, %rd385;
	ld.global.u8 	%rs351, [%rd386+2];
	st.local.u8 	[%rd2+70], %rs351;
	ld.local.u8 	%rs80, [%rd3+71];
	cvt.u64.u16 	%rd387, %rs80;
	cvt.s64.s8 	%rd388, %rd387;
	add.s64 	%rd389, %rd175, %rd388;
	ld.global.u8 	%rs352, [%rd389+2];
	st.local.u8 	[%rd2+71], %rs352;
	ld.local.u8 	%rs81, [%rd3+72];
	cvt.u64.u16 	%rd390, %rs81;
	cvt.s64.s8 	%rd391, %rd390;
	add.s64 	%rd392, %rd175, %rd391;
	ld.global.u8 	%rs353, [%rd392+2];
	st.local.u8 	[%rd2+72], %rs353;
	ld.local.u8 	%rs82, [%rd3+73];
	cvt.u64.u16 	%rd393, %rs82;
	cvt.s64.s8 	%rd394, %rd393;
	add.s64 	%rd395, %rd175, %rd394;
	ld.global.u8 	%rs354, [%rd395+2];
	st.local.u8 	[%rd2+73], %rs354;
	ld.local.u8 	%rs83, [%rd3+74];
	cvt.u64.u16 	%rd396, %rs83;
	cvt.s64.s8 	%rd397, %rd396;
	add.s64 	%rd398, %rd175, %rd397;
	ld.global.u8 	%rs355, [%rd398+2];
	st.local.u8 	[%rd2+74], %rs355;
	ld.local.u8 	%rs84, [%rd3+75];
	cvt.u64.u16 	%rd399, %rs84;
	cvt.s64.s8 	%rd400, %rd399;
	add.s64 	%rd401, %rd175, %rd400;
	ld.global.u8 	%rs356, [%rd401+2];
	st.local.u8 	[%rd2+75], %rs356;
	ld.local.u8 	%rs85, [%rd3+76];
	cvt.u64.u16 	%rd402, %rs85;
	cvt.s64.s8 	%rd403, %rd402;
	add.s64 	%rd404, %rd175, %rd403;
	ld.global.u8 	%rs357, [%rd404+2];
	st.local.u8 	[%rd2+76], %rs357;
	ld.local.u8 	%rs86, [%rd3+77];
	cvt.u64.u16 	%rd405, %rs86;
	cvt.s64.s8 	%rd406, %rd405;
	add.s64 	%rd407, %rd175, %rd406;
	ld.global.u8 	%rs358, [%rd407+2];
	st.local.u8 	[%rd2+77], %rs358;
	ld.local.u8 	%rs87, [%rd3+78];
	cvt.u64.u16 	%rd408, %rs87;
	cvt.s64.s8 	%rd409, %rd408;
	add.s64 	%rd410, %rd175, %rd409;
	ld.global.u8 	%rs359, [%rd410+2];
	st.local.u8 	[%rd2+78], %rs359;
	ld.local.u8 	%rs88, [%rd3+79];
	cvt.u64.u16 	%rd411, %rs88;
	cvt.s64.s8 	%rd412, %rd411;
	add.s64 	%rd413, %rd175, %rd412;
	ld.global.u8 	%rs360, [%rd413+2];
	st.local.u8 	[%rd2+79], %rs360;
	ld.local.u8 	%rs89, [%rd3+80];
	cvt.u64.u16 	%rd414, %rs89;
	cvt.s64.s8 	%rd415, %rd414;
	add.s64 	%rd416, %rd175, %rd415;
	ld.global.u8 	%rs361, [%rd416+2];
	st.local.u8 	[%rd2+80], %rs361;
	and.b16  	%rs362, %rs504, 255;
	setp.eq.s16 	%p33, %rs362, 0;
	or.pred  	%p34, %p33, %p32;
	@%p34 bra 	$L__BB0_41;
	mov.b32 	%r120, -1;
	st.local.u32 	[%rd1], %r120;
	st.local.u32 	[%rd1+4], %r120;
	st.local.u32 	[%rd1+8], %r120;
	st.local.u32 	[%rd1+12], %r120;
	st.local.u32 	[%rd1+16], %r120;
	st.local.u32 	[%rd1+20], %r120;
	st.local.u32 	[%rd1+24], %r120;
	st.local.u32 	[%rd1+28], %r120;
	st.local.u32 	[%rd1+32], %r120;
	st.local.u32 	[%rd1+36], %r120;
	st.local.u32 	[%rd1+40], %r120;
	st.local.u32 	[%rd1+44], %r120;
	st.local.u32 	[%rd1+48], %r120;
	st.local.u32 	[%rd1+52], %r120;
	st.local.u32 	[%rd1+56], %r120;
	st.local.u32 	[%rd1+60], %r120;
	st.local.u32 	[%rd1+64], %r120;
	st.local.u32 	[%rd1+68], %r120;
	st.local.u32 	[%rd1+72], %r120;
	st.local.u32 	[%rd1+76], %r120;
	st.local.u32 	[%rd1+80], %r120;
	st.local.u32 	[%rd1+84], %r120;
	st.local.u32 	[%rd1+88], %r120;
	st.local.u32 	[%rd1+92], %r120;
	st.local.u32 	[%rd1+96], %r120;
	st.local.u32 	[%rd1+100], %r120;
	st.local.u32 	[%rd1+104], %r120;
	st.local.u32 	[%rd1+108], %r120;
	st.local.u32 	[%rd1+112], %r120;
	st.local.u32 	[%rd1+116], %r120;
	st.local.u32 	[%rd1+120], %r120;
	st.local.u32 	[%rd1+124], %r120;
	st.local.u32 	[%rd1+128], %r120;
	st.local.u32 	[%rd1+132], %r120;
	st.local.u32 	[%rd1+136], %r120;
	st.local.u32 	[%rd1+140], %r120;
	st.local.u32 	[%rd1+144], %r120;
	st.local.u32 	[%rd1+148], %r120;
	st.local.u32 	[%rd1+152], %r120;
	st.local.u32 	[%rd1+156], %r120;
	st.local.u32 	[%rd1+160], %r120;
	st.local.u32 	[%rd1+164], %r120;
	st.local.u32 	[%rd1+168], %r120;
	st.local.u32 	[%rd1+172], %r120;
	st.local.u32 	[%rd1+176], %r120;
	st.local.u32 	[%rd1+180], %r120;
	st.local.u32 	[%rd1+184], %r120;
	st.local.u32 	[%rd1+188], %r120;
	st.local.u32 	[%rd1+192], %r120;
	st.local.u32 	[%rd1+196], %r120;
	st.local.u32 	[%rd1+200], %r120;
	st.local.u32 	[%rd1+204], %r120;
	st.local.u32 	[%rd1+208], %r120;
	st.local.u32 	[%rd1+212], %r120;
	st.local.u32 	[%rd1+216], %r120;
	st.local.u32 	[%rd1+220], %r120;
	st.local.u32 	[%rd1+224], %r120;
	st.local.u32 	[%rd1+228], %r120;
	st.local.u32 	[%rd1+232], %r120;
	st.local.u32 	[%rd1+236], %r120;
	st.local.u32 	[%rd1+240], %r120;
	st.local.u32 	[%rd1+244], %r120;
	st.local.u32 	[%rd1+248], %r120;
	st.local.u32 	[%rd1+252], %r120;
	st.local.u32 	[%rd1+256], %r120;
	st.local.u32 	[%rd1+260], %r120;
	st.local.u32 	[%rd1+264], %r120;
	st.local.u32 	[%rd1+268], %r120;
	st.local.u32 	[%rd1+272], %r120;
	st.local.u32 	[%rd1+276], %r120;
	st.local.u32 	[%rd1+280], %r120;
	st.local.u32 	[%rd1+284], %r120;
	st.local.u32 	[%rd1+288], %r120;
	st.local.u32 	[%rd1+292], %r120;
	st.local.u32 	[%rd1+296], %r120;
	st.local.u32 	[%rd1+300], %r120;
	st.local.u32 	[%rd1+304], %r120;
	st.local.u32 	[%rd1+308], %r120;
	st.local.u32 	[%rd1+312], %r120;
	st.local.u32 	[%rd1+316], %r120;
	st.local.u32 	[%rd1+320], %r120;
	mov.b32 	%r148, 0;
	mov.u64 	%rd426, BITSET_LENGTH;
$L__BB0_34:
	cvt.s64.s32 	%rd417, %r148;
	add.s64 	%rd418, %rd2, %rd417;
	ld.local.u8 	%rs363, [%rd418];
	setp.ne.s16 	%p35, %rs363, 0;
	@%p35 bra 	$L__BB0_38;
	cvt.s64.s32 	%rd419, %r148;
	add.s64 	%rd30, %rd2, %rd419;
	add.s64 	%rd420, %rd3, %rd419;
	ld.local.u8 	%rs364, [%rd420];
	cvt.s16.s8 	%rs366, %rs364;
	mul.lo.s16 	%rs367, %rs366, 57;
	shr.u16 	%rs368, %rs367, 15;
	shr.s16 	%rs369, %rs367, 9;
	add.s16 	%rs370, %rs369, %rs368;
	mul.lo.s16 	%rs371, %rs370, 9;
	sub.s16 	%rs372, %rs364, %rs371;
	mul.lo.s16 	%rs373, %rs370, 86;
	shr.u16 	%rs374, %rs373, 15;
	shr.u16 	%rs375, %rs373, 8;
	add.s16 	%rs376, %rs375, %rs374;
	cvt.s16.s8 	%rs377, %rs372;
	mul.lo.s16 	%rs378, %rs377, 86;
	shr.u16 	%rs379, %rs378, 15;
	shr.u16 	%rs380, %rs378, 8;
	add.s16 	%rs381, %rs380, %rs379;
	mad.lo.s16 	%rs382, %rs376, 3, %rs381;
	cvt.s32.s16 	%r121, %rs370;
	mul.wide.s32 	%rd421, %r121, 2;
	add.s64 	%rd31, %rd4, %rd421;
	ld.local.u16 	%rs90, [%rd31];
	cvt.u32.u16 	%r122, %rs372;
	cvt.s32.s8 	%r123, %r122;
	mul.wide.s32 	%rd422, %r123, 2;
	add.s64 	%rd32, %rd5, %rd422;
	ld.local.u16 	%rs91, [%rd32];
	or.b16  	%rs383, %rs91, %rs90;
	cvt.u32.u16 	%r124, %rs382;
	cvt.s32.s8 	%r125, %r124;
	mul.wide.s32 	%rd423, %r125, 2;
	add.s64 	%rd33, %rd6, %rd423;
	ld.local.u16 	%rs92, [%rd33];
	or.b16  	%rs384, %rs383, %rs92;
	mul.wide.s32 	%rd424, %r148, 4;
	add.s64 	%rd34, %rd1, %rd424;
	ld.local.u8 	%rs93, [%rd34];
	add.s16 	%rs385, %rs93, 1;
	cvt.s16.s8 	%rs94, %rs385;
	cvt.u64.u16 	%rd425, %rs384;
	add.s64 	%rd427, %rd426, %rd425;
	ld.const.s8 	%rs386, [%rd427];
	setp.ge.s16 	%p36, %rs94, %rs386;
	@%p36 bra 	$L__BB0_37;
	or.b16  	%rs414, %rs91, %rs90;
	or.b16  	%rs415, %rs414, %rs92;
	cvt.u32.u16 	%r136, %rs415;
	mul.wide.u32 	%rd436, %r136, 8;
	mov.u64 	%rd437, BITSET_ARRAY;
	add.s64 	%rd438, %rd437, %rd436;
	ld.const.u64 	%rd439, [%rd438];
	cvta.to.global.u64 	%rd440, %rd439;
	cvt.u64.u16 	%rd441, %rs93;
	cvt.s64.s8 	%rd442, %rd441;
	add.s64 	%rd443, %rd440, %rd442;
	ld.global.u8 	%rs416, [%rd443+1];
	st.local.u8 	[%rd30], %rs416;
	cvt.u32.u16 	%r137, %rs416;
	cvt.s32.s8 	%r138, %r137;
	add.s32 	%r139, %r138, -1;
	mov.b32 	%r140, 1;
	shl.b32 	%r141, %r140, %r139;
	cvt.u16.u32 	%rs417, %r141;
	or.b16  	%rs418, %rs90, %rs417;
	st.local.u16 	[%rd31], %rs418;
	or.b16  	%rs419, %rs91, %rs417;
	st.local.u16 	[%rd32], %rs419;
	or.b16  	%rs420, %rs92, %rs417;
	st.local.u16 	[%rd33], %rs420;
	cvt.s32.s16 	%r142, %rs94;
	st.local.u32 	[%rd34], %r142;
	add.s32 	%r148, %r148, 1;
	bra.uni 	$L__BB0_39;
$L__BB0_37:
	mov.b32 	%r126, -1;
	st.local.u32 	[%rd34], %r126;
	add.s32 	%r15, %r148, -1;
	ld.local.s8 	%r127, [%rd30+-1];
	cvt.s64.s32 	%rd428, %r148;
	add.s64 	%rd429, %rd3, %rd428;
	ld.local.u8 	%rs387, [%rd429+-1];
	mov.b16 	%rs389, 0;
	st.local.u8 	[%rd30+-1], %rs389;
	cvt.s16.s8 	%rs390, %rs387;
	mul.lo.s16 	%rs391, %rs390, 57;
	shr.u16 	%rs392, %rs391, 15;
	shr.s16 	%rs393, %rs391, 9;
	add.s16 	%rs394, %rs393, %rs392;
	mul.lo.s16 	%rs395, %rs394, 9;
	sub.s16 	%rs396, %rs387, %rs395;
	mul.lo.s16 	%rs397, %rs394, 86;
	shr.u16 	%rs398, %rs397, 15;
	shr.u16 	%rs399, %rs397, 8;
	add.s16 	%rs400, %rs399, %rs398;
	cvt.s16.s8 	%rs401, %rs396;
	mul.lo.s16 	%rs402, %rs401, 86;
	shr.u16 	%rs403, %rs402, 15;
	shr.u16 	%rs404, %rs402, 8;
	add.s16 	%rs405, %rs404, %rs403;
	mad.lo.s16 	%rs406, %rs400, 3, %rs405;
	add.s32 	%r128, %r127, -1;
	mov.b32 	%r129, 1;
	shl.b32 	%r130, %r129, %r128;
	cvt.s32.s16 	%r131, %rs394;
	mul.wide.s32 	%rd430, %r131, 2;
	add.s64 	%rd431, %rd4, %rd430;
	ld.local.u16 	%rs407, [%rd431];
	cvt.u16.u32 	%rs408, %r130;
	xor.b16  	%rs409, %rs407, %rs408;
	st.local.u16 	[%rd431], %rs409;
	cvt.u32.u16 	%r132, %rs396;
	cvt.s32.s8 	%r133, %r132;
	mul.wide.s32 	%rd432, %r133, 2;
	add.s64 	%rd433, %rd5, %rd432;
	ld.local.u16 	%rs410, [%rd433];
	xor.b16  	%rs411, %rs410, %rs408;
	st.local.u16 	[%rd433], %rs411;
	cvt.u32.u16 	%r134, %rs406;
	cvt.s32.s8 	%r135, %r134;
	mul.wide.s32 	%rd434, %r135, 2;
	add.s64 	%rd435, %rd6, %rd434;
	ld.local.u16 	%rs412, [%rd435];
	xor.b16  	%rs413, %rs412, %rs408;
	st.local.u16 	[%rd435], %rs413;
	mov.u32 	%r148, %r15;
	bra.uni 	$L__BB0_39;
$L__BB0_38:
	add.s32 	%r148, %r148, 1;
$L__BB0_39:
	setp.lt.s32 	%p37, %r148, 81;
	@%p37 bra 	$L__BB0_34;
	ld.param.u64 	%rd692, [_Z25solve_sudokus_in_parallelP16SudokuPuzzleDatai_param_0];
	ld.local.u8 	%rs421, [%rd2];
	cvt.u64.u16 	%rd444, %rs9;
	cvt.s64.s8 	%rd445, %rd444;
	cvta.to.global.u64 	%rd446, %rd692;
	mov.u32 	%r143, %tid.x;
	mul.wide.u32 	%rd447, %r143, 83;
	add.s64 	%rd448, %rd446, %rd447;
	add.s64 	%rd449, %rd448, %rd445;
	st.global.u8 	[%rd449+2], %rs421;
	ld.local.u8 	%rs422, [%rd2+1];
	cvt.u64.u16 	%rd450, %rs10;
	cvt.s64.s8 	%rd451, %rd450;
	add.s64 	%rd452, %rd448, %rd451;
	st.global.u8 	[%rd452+2], %rs422;
	ld.local.u8 	%rs423, [%rd2+2];
	cvt.u64.u16 	%rd453, %rs11;
	cvt.s64.s8 	%rd454, %rd453;
	add.s64 	%rd455, %rd448, %rd454;
	st.global.u8 	[%rd455+2], %rs423;
	ld.local.u8 	%rs424, [%rd2+3];
	cvt.u64.u16 	%rd456, %rs12;
	cvt.s64.s8 	%rd457, %rd456;
	add.s64 	%rd458, %rd448, %rd457;
	st.global.u8 	[%rd458+2], %rs424;
	ld.local.u8 	%rs425, [%rd2+4];
	cvt.u64.u16 	%rd459, %rs13;
	cvt.s64.s8 	%rd460, %rd459;
	add.s64 	%rd461, %rd448, %rd460;
	st.global.u8 	[%rd461+2], %rs425;
	ld.local.u8 	%rs426, [%rd2+5];
	cvt.u64.u16 	%rd462, %rs14;
	cvt.s64.s8 	%rd463, %rd462;
	add.s64 	%rd464, %rd448, %rd463;
	st.global.u8 	[%rd464+2], %rs426;
	ld.local.u8 	%rs427, [%rd2+6];
	cvt.u64.u16 	%rd465, %rs15;
	cvt.s64.s8 	%rd466, %rd465;
	add.s64 	%rd467, %rd448, %rd466;
	st.global.u8 	[%rd467+2], %rs427;
	ld.local.u8 	%rs428, [%rd2+7];
	cvt.u64.u16 	%rd468, %rs16;
	cvt.s64.s8 	%rd469, %rd468;
	add.s64 	%rd470, %rd448, %rd469;
	st.global.u8 	[%rd470+2], %rs428;
	ld.local.u8 	%rs429, [%rd2+8];
	cvt.u64.u16 	%rd471, %rs17;
	cvt.s64.s8 	%rd472, %rd471;
	add.s64 	%rd473, %rd448, %rd472;
	st.global.u8 	[%rd473+2], %rs429;
	ld.local.u8 	%rs430, [%rd2+9];
	cvt.u64.u16 	%rd474, %rs18;
	cvt.s64.s8 	%rd475, %rd474;
	add.s64 	%rd476, %rd448, %rd475;
	st.global.u8 	[%rd476+2], %rs430;
	ld.local.u8 	%rs431, [%rd2+10];
	cvt.u64.u16 	%rd477, %rs19;
	cvt.s64.s8 	%rd478, %rd477;
	add.s64 	%rd479, %rd448, %rd478;
	st.global.u8 	[%rd479+2], %rs431;
	ld.local.u8 	%rs432, [%rd2+11];
	cvt.u64.u16 	%rd480, %rs20;
	cvt.s64.s8 	%rd481, %rd480;
	add.s64 	%rd482, %rd448, %rd481;
	st.global.u8 	[%rd482+2], %rs432;
	ld.local.u8 	%rs433, [%rd2+12];
	cvt.u64.u16 	%rd483, %rs21;
	cvt.s64.s8 	%rd484, %rd483;
	add.s64 	%rd485, %rd448, %rd484;
	st.global.u8 	[%rd485+2], %rs433;
	ld.local.u8 	%rs434, [%rd2+13];
	cvt.u64.u16 	%rd486, %rs22;
	cvt.s64.s8 	%rd487, %rd486;
	add.s64 	%rd488, %rd448, %rd487;
	st.global.u8 	[%rd488+2], %rs434;
	ld.local.u8 	%rs435, [%rd2+14];
	cvt.u64.u16 	%rd489, %rs23;
	cvt.s64.s8 	%rd490, %rd489;
	add.s64 	%rd491, %rd448, %rd490;
	st.global.u8 	[%rd491+2], %rs435;
	ld.local.u8 	%rs436, [%rd2+15];
	cvt.u64.u16 	%rd492, %rs24;
	cvt.s64.s8 	%rd493, %rd492;
	add.s64 	%rd494, %rd448, %rd493;
	st.global.u8 	[%rd494+2], %rs436;
	ld.local.u8 	%rs437, [%rd2+16];
	cvt.u64.u16 	%rd495, %rs25;
	cvt.s64.s8 	%rd496, %rd495;
	add.s64 	%rd497, %rd448, %rd496;
	st.global.u8 	[%rd497+2], %rs437;
	ld.local.u8 	%rs438, [%rd2+17];
	cvt.u64.u16 	%rd498, %rs26;
	cvt.s64.s8 	%rd499, %rd498;
	add.s64 	%rd500, %rd448, %rd499;
	st.global.u8 	[%rd500+2], %rs438;
	ld.local.u8 	%rs439, [%rd2+18];
	cvt.u64.u16 	%rd501, %rs27;
	cvt.s64.s8 	%rd502, %rd501;
	add.s64 	%rd503, %rd448, %rd502;
	st.global.u8 	[%rd503+2], %rs439;
	ld.local.u8 	%rs440, [%rd2+19];
	cvt.u64.u16 	%rd504, %rs28;
	cvt.s64.s8 	%rd505, %rd504;
	add.s64 	%rd506, %rd448, %rd505;
	st.global.u8 	[%rd506+2], %rs440;
	ld.local.u8 	%rs441, [%rd2+20];
	cvt.u64.u16 	%rd507, %rs29;
	cvt.s64.s8 	%rd508, %rd507;
	add.s64 	%rd509, %rd448, %rd508;
	st.global.u8 	[%rd509+2], %rs441;
	ld.local.u8 	%rs442, [%rd2+21];
	cvt.u64.u16 	%rd510, %rs30;
	cvt.s64.s8 	%rd511, %rd510;
	add.s64 	%rd512, %rd448, %rd511;
	st.global.u8 	[%rd512+2], %rs442;
	ld.local.u8 	%rs443, [%rd2+22];
	cvt.u64.u16 	%rd513, %rs31;
	cvt.s64.s8 	%rd514, %rd513;
	add.s64 	%rd515, %rd448, %rd514;
	st.global.u8 	[%rd515+2], %rs443;
	ld.local.u8 	%rs444, [%rd2+23];
	cvt.u64.u16 	%rd516, %rs32;
	cvt.s64.s8 	%rd517, %rd516;
	add.s64 	%rd518, %rd448, %rd517;
	st.global.u8 	[%rd518+2], %rs444;
	ld.local.u8 	%rs445, [%rd2+24];
	cvt.u64.u16 	%rd519, %rs33;
	cvt.s64.s8 	%rd520, %rd519;
	add.s64 	%rd521, %rd448, %rd520;
	st.global.u8 	[%rd521+2], %rs445;
	ld.local.u8 	%rs446, [%rd2+25];
	cvt.u64.u16 	%rd522, %rs34;
	cvt.s64.s8 	%rd523, %rd522;
	add.s64 	%rd524, %rd448, %rd523;
	st.global.u8 	[%rd524+2], %rs446;
	ld.local.u8 	%rs447, [%rd2+26];
	cvt.u64.u16 	%rd525, %rs35;
	cvt.s64.s8 	%rd526, %rd525;
	add.s64 	%rd527, %rd448, %rd526;
	st.global.u8 	[%rd527+2], %rs447;
	ld.local.u8 	%rs448, [%rd2+27];
	cvt.u64.u16 	%rd528, %rs36;
	cvt.s64.s8 	%rd529, %rd528;
	add.s64 	%rd530, %rd448, %rd529;
	st.global.u8 	[%rd530+2], %rs448;
	ld.local.u8 	%rs449, [%rd2+28];
	cvt.u64.u16 	%rd531, %rs37;
	cvt.s64.s8 	%rd532, %rd531;
	add.s64 	%rd533, %rd448, %rd532;
	st.global.u8 	[%rd533+2], %rs449;
	ld.local.u8 	%rs450, [%rd2+29];
	cvt.u64.u16 	%rd534, %rs38;
	cvt.s64.s8 	%rd535, %rd534;
	add.s64 	%rd536, %rd448, %rd535;
	st.global.u8 	[%rd536+2], %rs450;
	ld.local.u8 	%rs451, [%rd2+30];
	cvt.u64.u16 	%rd537, %rs39;
	cvt.s64.s8 	%rd538, %rd537;
	add.s64 	%rd539, %rd448, %rd538;
	st.global.u8 	[%rd539+2], %rs451;
	ld.local.u8 	%rs452, [%rd2+31];
	cvt.u64.u16 	%rd540, %rs40;
	cvt.s64.s8 	%rd541, %rd540;
	add.s64 	%rd542, %rd448, %rd541;
	st.global.u8 	[%rd542+2], %rs452;
	ld.local.u8 	%rs453, [%rd2+32];
	cvt.u64.u16 	%rd543, %rs41;
	cvt.s64.s8 	%rd544, %rd543;
	add.s64 	%rd545, %rd448, %rd544;
	st.global.u8 	[%rd545+2], %rs453;
	ld.local.u8 	%rs454, [%rd2+33];
	cvt.u64.u16 	%rd546, %rs42;
	cvt.s64.s8 	%rd547, %rd546;
	add.s64 	%rd548, %rd448, %rd547;
	st.global.u8 	[%rd548+2], %rs454;
	ld.local.u8 	%rs455, [%rd2+34];
	cvt.u64.u16 	%rd549, %rs43;
	cvt.s64.s8 	%rd550, %rd549;
	add.s64 	%rd551, %rd448, %rd550;
	st.global.u8 	[%rd551+2], %rs455;
	ld.local.u8 	%rs456, [%rd2+35];
	cvt.u64.u16 	%rd552, %rs44;
	cvt.s64.s8 	%rd553, %rd552;
	add.s64 	%rd554, %rd448, %rd553;
	st.global.u8 	[%rd554+2], %rs456;
	ld.local.u8 	%rs457, [%rd2+36];
	cvt.u64.u16 	%rd555, %rs45;
	cvt.s64.s8 	%rd556, %rd555;
	add.s64 	%rd557, %rd448, %rd556;
	st.global.u8 	[%rd557+2], %rs457;
	ld.local.u8 	%rs458, [%rd2+37];
	cvt.u64.u16 	%rd558, %rs46;
	cvt.s64.s8 	%rd559, %rd558;
	add.s64 	%rd560, %rd448, %rd559;
	st.global.u8 	[%rd560+2], %rs458;
	ld.local.u8 	%rs459, [%rd2+38];
	cvt.u64.u16 	%rd561, %rs47;
	cvt.s64.s8 	%rd562, %rd561;
	add.s64 	%rd563, %rd448, %rd562;
	st.global.u8 	[%rd563+2], %rs459;
	ld.local.u8 	%rs460, [%rd2+39];
	cvt.u64.u16 	%rd564, %rs48;
	cvt.s64.s8 	%rd565, %rd564;
	add.s64 	%rd566, %rd448, %rd565;
	st.global.u8 	[%rd566+2], %rs460;
	ld.local.u8 	%rs461, [%rd2+40];
	cvt.u64.u16 	%rd567, %rs49;
	cvt.s64.s8 	%rd568, %rd567;
	add.s64 	%rd569, %rd448, %rd568;
	st.global.u8 	[%rd569+2], %rs461;
	ld.local.u8 	%rs462, [%rd2+41];
	cvt.u64.u16 	%rd570, %rs50;
	cvt.s64.s8 	%rd571, %rd570;
	add.s64 	%rd572, %rd448, %rd571;
	st.global.u8 	[%rd572+2], %rs462;
	ld.local.u8 	%rs463, [%rd2+42];
	cvt.u64.u16 	%rd573, %rs51;
	cvt.s64.s8 	%rd574, %rd573;
	add.s64 	%rd575, %rd448, %rd574;
	st.global.u8 	[%rd575+2], %rs463;
	ld.local.u8 	%rs464, [%rd2+43];
	cvt.u64.u16 	%rd576, %rs52;
	cvt.s64.s8 	%rd577, %rd576;
	add.s64 	%rd578, %rd448, %rd577;
	st.global.u8 	[%rd578+2], %rs464;
	ld.local.u8 	%rs465, [%rd2+44];
	cvt.u64.u16 	%rd579, %rs53;
	cvt.s64.s8 	%rd580, %rd579;
	add.s64 	%rd581, %rd448, %rd580;
	st.global.u8 	[%rd581+2], %rs465;
	ld.local.u8 	%rs466, [%rd2+45];
	cvt.u64.u16 	%rd582, %rs54;
	cvt.s64.s8 	%rd583, %rd582;
	add.s64 	%rd584, %rd448, %rd583;
	st.global.u8 	[%rd584+2], %rs466;
	ld.local.u8 	%rs467, [%rd2+46];
	cvt.u64.u16 	%rd585, %rs55;
	cvt.s64.s8 	%rd586, %rd585;
	add.s64 	%rd587, %rd448, %rd586;
	st.global.u8 	[%rd587+2], %rs467;
	ld.local.u8 	%rs468, [%rd2+47];
	cvt.u64.u16 	%rd588, %rs56;
	cvt.s64.s8 	%rd589, %rd588;
	add.s64 	%rd590, %rd448, %rd589;
	st.global.u8 	[%rd590+2], %rs468;
	ld.local.u8 	%rs469, [%rd2+48];
	cvt.u64.u16 	%rd591, %rs57;
	cvt.s64.s8 	%rd592, %rd591;
	add.s64 	%rd593, %rd448, %rd592;
	st.global.u8 	[%rd593+2], %rs469;
	ld.local.u8 	%rs470, [%rd2+49];
	cvt.u64.u16 	%rd594, %rs58;
	cvt.s64.s8 	%rd595, %rd594;
	add.s64 	%rd596, %rd448, %rd595;
	st.global.u8 	[%rd596+2], %rs470;
	ld.local.u8 	%rs471, [%rd2+50];
	cvt.u64.u16 	%rd597, %rs59;
	cvt.s64.s8 	%rd598, %rd597;
	add.s64 	%rd599, %rd448, %rd598;
	st.global.u8 	[%rd599+2], %rs471;
	ld.local.u8 	%rs472, [%rd2+51];
	cvt.u64.u16 	%rd600, %rs60;
	cvt.s64.s8 	%rd601, %rd600;
	add.s64 	%rd602, %rd448, %rd601;
	st.global.u8 	[%rd602+2], %rs472;
	ld.local.u8 	%rs473, [%rd2+52];
	cvt.u64.u16 	%rd603, %rs61;
	cvt.s64.s8 	%rd604, %rd603;
	add.s64 	%rd605, %rd448, %rd604;
	st.global.u8 	[%rd605+2], %rs473;
	ld.local.u8 	%rs474, [%rd2+53];
	cvt.u64.u16 	%rd606, %rs62;
	cvt.s64.s8 	%rd607, %rd606;
	add.s64 	%rd608, %rd448, %rd607;
	st.global.u8 	[%rd608+2], %rs474;
	ld.local.u8 	%rs475, [%rd2+54];
	cvt.u64.u16 	%rd609, %rs63;
	cvt.s64.s8 	%rd610, %rd609;
	add.s64 	%rd611, %rd448, %rd610;
	st.global.u8 	[%rd611+2], %rs475;
	ld.local.u8 	%rs476, [%rd2+55];
	cvt.u64.u16 	%rd612, %rs64;
	cvt.s64.s8 	%rd613, %rd612;
	add.s64 	%rd614, %rd448, %rd613;
	st.global.u8 	[%rd614+2], %rs476;
	ld.local.u8 	%rs477, [%rd2+56];
	cvt.u64.u16 	%rd615, %rs65;
	cvt.s64.s8 	%rd616, %rd615;
	add.s64 	%rd617, %rd448, %rd616;
	st.global.u8 	[%rd617+2], %rs477;
	ld.local.u8 	%rs478, [%rd2+57];
	cvt.u64.u16 	%rd618, %rs66;
	cvt.s64.s8 	%rd619, %rd618;
	add.s64 	%rd620, %rd448, %rd619;
	st.global.u8 	[%rd620+2], %rs478;
	ld.local.u8 	%rs479, [%rd2+58];
	cvt.u64.u16 	%rd621, %rs67;
	cvt.s64.s8 	%rd622, %rd621;
	add.s64 	%rd623, %rd448, %rd622;
	st.global.u8 	[%rd623+2], %rs479;
	ld.local.u8 	%rs480, [%rd2+59];
	cvt.u64.u16 	%rd624, %rs68;
	cvt.s64.s8 	%rd625, %rd624;
	add.s64 	%rd626, %rd448, %rd625;
	st.global.u8 	[%rd626+2], %rs480;
	ld.local.u8 	%rs481, [%rd2+60];
	cvt.u64.u16 	%rd627, %rs69;
	cvt.s64.s8 	%rd628, %rd627;
	add.s64 	%rd629, %rd448, %rd628;
	st.global.u8 	[%rd629+2], %rs481;
	ld.local.u8 	%rs482, [%rd2+61];
	cvt.u64.u16 	%rd630, %rs70;
	cvt.s64.s8 	%rd631, %rd630;
	add.s64 	%rd632, %rd448, %rd631;
	st.global.u8 	[%rd632+2], %rs482;
	ld.local.u8 	%rs483, [%rd2+62];
	cvt.u64.u16 	%rd633, %rs71;
	cvt.s64.s8 	%rd634, %rd633;
	add.s64 	%rd635, %rd448, %rd634;
	st.global.u8 	[%rd635+2], %rs483;
	ld.local.u8 	%rs484, [%rd2+63];
	cvt.u64.u16 	%rd636, %rs72;
	cvt.s64.s8 	%rd637, %rd636;
	add.s64 	%rd638, %rd448, %rd637;
	st.global.u8 	[%rd638+2], %rs484;
	ld.local.u8 	%rs485, [%rd2+64];
	cvt.u64.u16 	%rd639, %rs73;
	cvt.s64.s8 	%rd640, %rd639;
	add.s64 	%rd641, %rd448, %rd640;
	st.global.u8 	[%rd641+2], %rs485;
	ld.local.u8 	%rs486, [%rd2+65];
	cvt.u64.u16 	%rd642, %rs74;
	cvt.s64.s8 	%rd643, %rd642;
	add.s64 	%rd644, %rd448, %rd643;
	st.global.u8 	[%rd644+2], %rs486;
	ld.local.u8 	%rs487, [%rd2+66];
	cvt.u64.u16 	%rd645, %rs75;
	cvt.s64.s8 	%rd646, %rd645;
	add.s64 	%rd647, %rd448, %rd646;
	st.global.u8 	[%rd647+2], %rs487;
	ld.local.u8 	%rs488, [%rd2+67];
	cvt.u64.u16 	%rd648, %rs76;
	cvt.s64.s8 	%rd649, %rd648;
	add.s64 	%rd650, %rd448, %rd649;
	st.global.u8 	[%rd650+2], %rs488;
	ld.local.u8 	%rs489, [%rd2+68];
	cvt.u64.u16 	%rd651, %rs77;
	cvt.s64.s8 	%rd652, %rd651;
	add.s64 	%rd653, %rd448, %rd652;
	st.global.u8 	[%rd653+2], %rs489;
	ld.local.u8 	%rs490, [%rd2+69];
	cvt.u64.u16 	%rd654, %rs78;
	cvt.s64.s8 	%rd655, %rd654;
	add.s64 	%rd656, %rd448, %rd655;
	st.global.u8 	[%rd656+2], %rs490;
	ld.local.u8 	%rs491, [%rd2+70];
	cvt.u64.u16 	%rd657, %rs79;
	cvt.s64.s8 	%rd658, %rd657;
	add.s64 	%rd659, %rd448, %rd658;
	st.global.u8 	[%rd659+2], %rs491;
	ld.local.u8 	%rs492, [%rd2+71];
	cvt.u64.u16 	%rd660, %rs80;
	cvt.s64.s8 	%rd661, %rd660;
	add.s64 	%rd662, %rd448, %rd661;
	st.global.u8 	[%rd662+2], %rs492;
	ld.local.u8 	%rs493, [%rd2+72];
	cvt.u64.u16 	%rd663, %rs81;
	cvt.s64.s8 	%rd664, %rd663;
	add.s64 	%rd665, %rd448, %rd664;
	st.global.u8 	[%rd665+2], %rs493;
	ld.local.u8 	%rs494, [%rd2+73];
	cvt.u64.u16 	%rd666, %rs82;
	cvt.s64.s8 	%rd667, %rd666;
	add.s64 	%rd668, %rd448, %rd667;
	st.global.u8 	[%rd668+2], %rs494;
	ld.local.u8 	%rs495, [%rd2+74];
	cvt.u64.u16 	%rd669, %rs83;
	cvt.s64.s8 	%rd670, %rd669;
	add.s64 	%rd671, %rd448, %rd670;
	st.global.u8 	[%rd671+2], %rs495;
	ld.local.u8 	%rs496, [%rd2+75];
	cvt.u64.u16 	%rd672, %rs84;
	cvt.s64.s8 	%rd673, %rd672;
	add.s64 	%rd674, %rd448, %rd673;
	st.global.u8 	[%rd674+2], %rs496;
	ld.local.u8 	%rs497, [%rd2+76];
	cvt.u64.u16 	%rd675, %rs85;
	cvt.s64.s8 	%rd676, %rd675;
	add.s64 	%rd677, %rd448, %rd676;
	st.global.u8 	[%rd677+2], %rs497;
	ld.local.u8 	%rs498, [%rd2+77];
	cvt.u64.u16 	%rd678, %rs86;
	cvt.s64.s8 	%rd679, %rd678;
	add.s64 	%rd680, %rd448, %rd679;
	st.global.u8 	[%rd680+2], %rs498;
	ld.local.u8 	%rs499, [%rd2+78];
	cvt.u64.u16 	%rd681, %rs87;
	cvt.s64.s8 	%rd682, %rd681;
	add.s64 	%rd683, %rd448, %rd682;
	st.global.u8 	[%rd683+2], %rs499;
	ld.local.u8 	%rs500, [%rd2+79];
	cvt.u64.u16 	%rd684, %rs88;
	cvt.s64.s8 	%rd685, %rd684;
	add.s64 	%rd686, %rd448, %rd685;
	st.global.u8 	[%rd686+2], %rs500;
	ld.local.u8 	%rs501, [%rd2+80];
	cvt.u64.u16 	%rd687, %rs89;
	cvt.s64.s8 	%rd688, %rd687;
	add.s64 	%rd689, %rd448, %rd688;
	st.global.u8 	[%rd689+2], %rs501;
	mov.b16 	%rs502, 1;
	st.global.u8 	[%rd448+1], %rs502;
$L__BB0_41:
	ret;

}


// ===== COMPILED SASS (sm_100) =====

	.target	sm_100

	.elftype	@"ET_EXEC"


//--------------------- .note.nv.tkinfo           --------------------------
	.section	.note.nv.tkinfo,"",@"SHT_NOTE"
	.sectionflags	@"SHF_NOTE_NV_TKINFO"
	.tkinfo
        /*0018*/ 	.word	0x00000002
        /*0030*/ 	.string	""
        /*0030*/ 	.string	"ptxas"
        /*0030*/ 	.string	"Cuda compilation tools, release 13.0, V13.0.88"
        /*0030*/ 	.string	"Build cuda_13.0.r13.0/compiler.36424714_0"
        /*0030*/ 	.string	"-arch sm_100 -m 64 "



//--------------------- .note.nv.cuinfo           --------------------------
	.section	.note.nv.cuinfo,"",@"SHT_NOTE"
	.sectionflags	@"SHF_NOTE_NV_CUINFO"
        /*0018*/ 	.short	0x0002
        /*001a*/ 	.short	0x0064
        /*001c*/ 	.short	0x0082
	.zero		2


//--------------------- .nv.info                  --------------------------
	.section	.nv.info,"",@"SHT_CUDA_INFO"
	.align	4


	//----- nvinfo : EIATTR_REGCOUNT
	.align		4
        /*0000*/ 	.byte	0x04, 0x2f
        /*0002*/ 	.short	(.L_514 - .L_513)
	.align		4
.L_513:
        /*0004*/ 	.word	index@(_Z25solve_sudokus_in_parallelP16SudokuPuzzleDatai)
        /*0008*/ 	.word	0x00000080


	//----- nvinfo : EIATTR_FRAME_SIZE
	.align		4
.L_514:
        /*000c*/ 	.byte	0x04, 0x11
        /*000e*/ 	.short	(.L_516 - .L_515)
	.align		4
.L_515:
        /*0010*/ 	.word	index@(_Z25solve_sudokus_in_parallelP16SudokuPuzzleDatai)
        /*0014*/ 	.word	0x00000220


	//----- nvinfo : EIATTR_MIN_STACK_SIZE
	.align		4
.L_516:
        /*0018*/ 	.byte	0x04, 0x12
        /*001a*/ 	.short	(.L_518 - .L_517)
	.align		4
.L_517:
        /*001c*/ 	.word	index@(_Z25solve_sudokus_in_parallelP16SudokuPuzzleDatai)
        /*0020*/ 	.word	0x00000220
.L_518:


//--------------------- .nv.compat                --------------------------
	.section	.nv.compat,"",@"SHT_CUDA_COMPAT_INFO"
	.align	4
        /*0000*/ 	.byte	0x02, 0x09, 0x00, 0x00, 0x02, 0x02, 0x01, 0x00, 0x02, 0x05, 0x05, 0x00, 0x03, 0x07, 0x01, 0x01
        /*0010*/ 	.byte	0x02, 0x03, 0x00, 0x00, 0x02, 0x06, 0x01, 0x00, 0x04, 0x0b, 0x08, 0x00, 0x09, 0x00, 0x00, 0x00
        /*0020*/ 	.byte	0x00, 0x00, 0x00, 0x00


//--------------------- .nv.info._Z25solve_sudokus_in_parallelP16SudokuPuzzleDatai --------------------------
	.section	.nv.info._Z25solve_sudokus_in_parallelP16SudokuPuzzleDatai,"",@"SHT_CUDA_INFO"
	.sectionflags	@""
	.align	4


	//----- nvinfo : EIATTR_CUDA_API_VERSION
	.align		4
        /*0000*/ 	.byte	0x04, 0x37
        /*0002*/ 	.short	(.L_520 - .L_519)
.L_519:
        /*0004*/ 	.word	0x00000082


	//----- nvinfo : EIATTR_KPARAM_INFO
	.align		4
.L_520:
        /*0008*/ 	.byte	0x04, 0x17
        /*000a*/ 	.short	(.L_522 - .L_521)
.L_521:
        /*000c*/ 	.word	0x00000000
        /*0010*/ 	.short	0x0001
        /*0012*/ 	.short	0x0008
        /*0014*/ 	.byte	0x00, 0xf0, 0x11, 0x00


	//----- nvinfo : EIATTR_KPARAM_INFO
	.align		4
.L_522:
        /*0018*/ 	.byte	0x04, 0x17
        /*001a*/ 	.short	(.L_524 - .L_523)
.L_523:
        /*001c*/ 	.word	0x00000000
        /*0020*/ 	.short	0x0000
        /*0022*/ 	.short	0x0000
        /*0024*/ 	.byte	0x00, 0xf5, 0x21, 0x00


	//----- nvinfo : EIATTR_SPARSE_MMA_MASK
	.align		4
.L_524:
        /*0028*/ 	.byte	0x03, 0x50
        /*002a*/ 	.short	0x0000


	//----- nvinfo : EIATTR_MAXREG_COUNT
	.align		4
        /*002c*/ 	.byte	0x03, 0x1b
        /*002e*/ 	.short	0x00ff


	//----- nvinfo : EIATTR_MERCURY_ISA_VERSION
	.align		4
        /*0030*/ 	.byte	0x03, 0x5f
        /*0032*/ 	.short	0x0101


	//----- nvinfo : EIATTR_VRC_CTA_INIT_COUNT
	.align		4
        /*0034*/ 	.byte	0x02, 0x4a
	.zero		1
	.zero		1


	//----- nvinfo : EIATTR_EXIT_INSTR_OFFSETS
	.align		4
        /*0038*/ 	.byte	0x04, 0x1c
        /*003a*/ 	.short	(.L_526 - .L_525)


	//   ....[0]....
.L_525:
        /*003c*/ 	.word	0x00000050


	//   ....[1]....
        /*0040*/ 	.word	0x000000b0


	//   ....[2]....
        /*0044*/ 	.word	0x000000e0


	//   ....[3]....
        /*0048*/ 	.word	0x00004450


	//   ....[4]....
        /*004c*/ 	.word	0x00006ca0


	//----- nvinfo : EIATTR_CRS_STACK_SIZE
	.align		4
.L_526:
        /*0050*/ 	.byte	0x04, 0x1e
        /*0052*/ 	.short	(.L_528 - .L_527)
.L_527:
        /*0054*/ 	.word	0x00000000


	//----- nvinfo : EIATTR_CBANK_PARAM_SIZE
	.align		4
.L_528:
        /*0058*/ 	.byte	0x03, 0x19
        /*005a*/ 	.short	0x000c


	//----- nvinfo : EIATTR_PARAM_CBANK
	.align		4
        /*005c*/ 	.byte	0x04, 0x0a
        /*005e*/ 	.short	(.L_530 - .L_529)
	.align		4
.L_529:
        /*0060*/ 	.word	index@(.nv.constant0._Z25solve_sudokus_in_parallelP16SudokuPuzzleDatai)
        /*0064*/ 	.short	0x0380
        /*0066*/ 	.short	0x000c


	//----- nvinfo : EIATTR_SW_WAR
	.align		4
.L_530:
        /*0068*/ 	.byte	0x04, 0x36
        /*006a*/ 	.short	(.L_532 - .L_531)
.L_531:
        /*006c*/ 	.word	0x00000008
.L_532:


//--------------------- .nv.callgraph             --------------------------
	.section	.nv.callgraph,"",@"SHT_CUDA_CALLGRAPH"
	.align	4
	.sectionentsize	8
	.align		4
        /*0000*/ 	.word	0x00000000
	.align		4
        /*0004*/ 	.word	0xffffffff
	.align		4
        /*0008*/ 	.word	0x00000000
	.align		4
        /*000c*/ 	.word	0xfffffffe
	.align		4
        /*0010*/ 	.word	0x00000000
	.align		4
        /*0014*/ 	.word	0xfffffffd
	.align		4
        /*0018*/ 	.word	0x00000000
	.align		4
        /*001c*/ 	.word	0xfffffffc


//--------------------- .nv.constant3             --------------------------
	.section	.nv.constant3,"a",@progbits
	.align	8
.nv.constant3:
	.type		BITSET_NUMBERS_000,@object
	.size		BITSET_NUMBERS_000,(BITSET_NUMBERS_001 - BITSET_NUMBERS_000)
BITSET_NUMBERS_000:
        /*0000*/ 	.byte	0x04, 0x07, 0x08, 0x03, 0x05, 0x01, 0x09, 0x06, 0x02
	.type		BITSET_NUMBERS_001,@object
	.size		BITSET_NUMBERS_001,(BITSET_NUMBERS_002 - BITSET_NUMBERS_001)
BITSET_NUMBERS_001:
        /*0009*/ 	.byte	0x08, 0x06, 0x07, 0x05, 0x09, 0x04, 0x02, 0x03
	.type		BITSET_NUMBERS_002,@object
	.size		BITSET_NUMBERS_002,(BITSET_NUMBERS_003 - BITSET_NUMBERS_002)
BITSET_NUMBERS_002:
        /*0011*/ 	.byte	0x03, 0x04, 0x05, 0x01, 0x09, 0x06, 0x07, 0x08
	.type		BITSET_NUMBERS_003,@object
	.size		BITSET_NUMBERS_003,(BITSET_NUMBERS_004 - BITSET_NUMBERS_003)
BITSET_NUMBERS_003:
        /*0019*/ 	.byte	0x07, 0x08, 0x09, 0x05, 0x04, 0x06, 0x03
	.type		BITSET_NUMBERS_004,@object
	.size		BITSET_NUMBERS_004,(BITSET_NUMBERS_005 - BITSET_NUMBERS_004)
BITSET_NUMBERS_004:
        /*0020*/ 	.byte	0x09, 0x01, 0x08, 0x06, 0x07, 0x05, 0x04, 0x02
	.type		BITSET_NUMBERS_005,@object
	.size		BITSET_NUMBERS_005,(BITSET_NUMBERS_006 - BITSET_NUMBERS_005)
BITSET_NUMBERS_005:
        /*0028*/ 	.byte	0x08, 0x06, 0x05, 0x07, 0x04, 0x02, 0x09
	.type		BITSET_NUMBERS_006,@object
	.size		BITSET_NUMBERS_006,(BITSET_NUMBERS_007 - BITSET_NUMBERS_006)
BITSET_NUMBERS_006:
        /*002f*/ 	.byte	0x06, 0x09, 0x04, 0x05, 0x08, 0x07, 0x01
	.type		BITSET_NUMBERS_007,@object
	.size		BITSET_NUMBERS_007,(BITSET_NUMBERS_008 - BITSET_NUMBERS_007)
BITSET_NUMBERS_007:
        /*0036*/ 	.byte	0x09, 0x07, 0x04, 0x06, 0x08, 0x05
	.type		BITSET_NUMBERS_008,@object
	.size		BITSET_NUMBERS_008,(BITSET_NUMBERS_009 - BITSET_NUMBERS_008)
BITSET_NUMBERS_008:
        /*003c*/ 	.byte	0x01, 0x08, 0x09, 0x03, 0x02, 0x05, 0x07, 0x06
	.type		BITSET_NUMBERS_009,@object
	.size		BITSET_NUMBERS_009,(BITSET_NUMBERS_010 - BITSET_NUMBERS_009)
BITSET_NUMBERS_009:
        /*0044*/ 	.byte	0x03, 0x07, 0x02, 0x05, 0x09, 0x08, 0x06
	.type		BITSET_NUMBERS_010,@object
	.size		BITSET_NUMBERS_010,(BITSET_NUMBERS_011 - BITSET_NUMBERS_010)
BITSET_NUMBERS_010:
        /*004b*/ 	.byte	0x07, 0x06, 0x09, 0x03, 0x01, 0x08, 0x05
	.type		BITSET_NUMBERS_011,@object
	.size		BITSET_NUMBERS_011,(BITSET_NUMBERS_012 - BITSET_NUMBERS_011)
BITSET_NUMBERS_011:
        /*0052*/ 	.byte	0x07, 0x08, 0x03, 0x06, 0x05, 0x09
	.type		BITSET_NUMBERS_012,@object
	.size		BITSET_NUMBERS_012,(BITSET_NUMBERS_013 - BITSET_NUMBERS_012)
BITSET_NUMBERS_012:
        /*0058*/ 	.byte	0x08, 0x02, 0x06, 0x07, 0x09, 0x01, 0x05
	.type		BITSET_NUMBERS_013,@object
	.size		BITSET_NUMBERS_013,(BITSET_NUMBERS_014 - BITSET_NUMBERS_013)
BITSET_NUMBERS_013:
        /*005f*/ 	.byte	0x07, 0x05, 0x09, 0x08, 0x06, 0x02
	.type		BITSET_NUMBERS_014,@object
	.size		BITSET_NUMBERS_014,(BITSET_NUMBERS_015 - BITSET_NUMBERS_014)
BITSET_NUMBERS_014:
        /*0065*/ 	.byte	0x09, 0x08, 0x07, 0x01, 0x05, 0x06
	.type		BITSET_NUMBERS_015,@object
	.size		BITSET_NUMBERS_015,(BITSET_NUMBERS_016 - BITSET_NUMBERS_015)
BITSET_NUMBERS_015:
        /*006b*/ 	.byte	0x06, 0x08, 0x07, 0x09, 0x05
	.type		BITSET_NUMBERS_016,@object
	.size		BITSET_NUMBERS_016,(BITSET_NUMBERS_017 - BITSET_NUMBERS_016)
BITSET_NUMBERS_016:
        /*0070*/ 	.byte	0x08, 0x02, 0x09, 0x07, 0x01, 0x03, 0x06, 0x04
	.type		BITSET_NUMBERS_017,@object
	.size		BITSET_NUMBERS_017,(BITSET_NUMBERS_018 - BITSET_NUMBERS_017)
BITSET_NUMBERS_017:
        /*0078*/ 	.byte	0x03, 0x04, 0x07, 0x08, 0x02, 0x06, 0x09
	.type		BITSET_NUMBERS_018,@object
	.size		BITSET_NUMBERS_018,(BITSET_NUMBERS_019 - BITSET_NUMBERS_018)
BITSET_NUMBERS_018:
        /*007f*/ 	.byte	0x06, 0x01, 0x04, 0x03, 0x09, 0x07, 0x08
	.type		BITSET_NUMBERS_019,@object
	.size		BITSET_NUMBERS_019,(BITSET_NUMBERS_020 - BITSET_NUMBERS_019)
BITSET_NUMBERS_019:
        /*0086*/ 	.byte	0x09, 0x03, 0x07, 0x04, 0x06, 0x08
	.type		BITSET_NUMBERS_020,@object
	.size		BITSET_NUMBERS_020,(BITSET_NUMBERS_021 - BITSET_NUMBERS_020)
BITSET_NUMBERS_020:
        /*008c*/ 	.byte	0x07, 0x02, 0x06, 0x09, 0x04, 0x01, 0x08
	.type		BITSET_NUMBERS_021,@object
	.size		BITSET_NUMBERS_021,(BITSET_NUMBERS_022 - BITSET_NUMBERS_021)
BITSET_NUMBERS_021:
        /*0093*/ 	.byte	0x04, 0x09, 0x06, 0x02, 0x07, 0x08
	.type		BITSET_NUMBERS_022,@object
	.size		BITSET_NUMBERS_022,(BITSET_NUMBERS_023 - BITSET_NUMBERS_022)
BITSET_NUMBERS_022:
        /*0099*/ 	.byte	0x07, 0x08, 0x04, 0x01, 0x06, 0x09
	.type		BITSET_NUMBERS_023,@object
	.size		BITSET_NUMBERS_023,(BITSET_NUMBERS_024 - BITSET_NUMBERS_023)
BITSET_NUMBERS_023:
        /*009f*/ 	.byte	0x09, 0x04, 0x08, 0x07, 0x06
	.type		BITSET_NUMBERS_024,@object
	.size		BITSET_NUMBERS_024,(BITSET_NUMBERS_025 - BITSET_NUMBERS_024)
BITSET_NUMBERS_024:
        /*00a4*/ 	.byte	0x07, 0x09, 0x08, 0x02, 0x03, 0x06, 0x01
	.type		BITSET_NUMBERS_025,@object
	.size		BITSET_NUMBERS_025,(BITSET_NUMBERS_026 - BITSET_NUMBERS_025)
BITSET_NUMBERS_025:
        /*00ab*/ 	.byte	0x03, 0x06, 0x09, 0x08, 0x07, 0x02
	.type		BITSET_NUMBERS_026,@object
	.size		BITSET_NUMBERS_026,(BITSET_NUMBERS_027 - BITSET_NUMBERS_026)
BITSET_NUMBERS_026:
        /*00b1*/ 	.byte	0x03, 0x06, 0x01, 0x08, 0x09, 0x07
	.type		BITSET_NUMBERS_027,@object
	.size		BITSET_NUMBERS_027,(BITSET_NUMBERS_028 - BITSET_NUMBERS_027)
BITSET_NUMBERS_027:
        /*00b7*/ 	.byte	0x08, 0x03, 0x07, 0x06, 0x09
	.type		BITSET_NUMBERS_028,@object
	.size		BITSET_NUMBERS_028,(BITSET_NUMBERS_029 - BITSET_NUMBERS_028)
BITSET_NUMBERS_028:
        /*00bc*/ 	.byte	0x08, 0x01, 0x02, 0x07, 0x09, 0x06
	.type		BITSET_NUMBERS_029,@object
	.size		BITSET_NUMBERS_029,(BITSET_NUMBERS_030 - BITSET_NUMBERS_029)
BITSET_NUMBERS_029:
        /*00c2*/ 	.byte	0x06, 0x08, 0x09, 0x07, 0x02
	.type		BITSET_NUMBERS_030,@object
	.size		BITSET_NUMBERS_030,(BITSET_NUMBERS_031 - BITSET_NUMBERS_030)
BITSET_NUMBERS_030:
        /*00c7*/ 	.byte	0x01, 0x08, 0x09, 0x07, 0x06
	.type		BITSET_NUMBERS_031,@object
	.size		BITSET_NUMBERS_031,(BITSET_NUMBERS_032 - BITSET_NUMBERS_031)
BITSET_NUMBERS_031:
        /*00cc*/ 	.byte	0x08, 0x09, 0x07, 0x06
	.type		BITSET_NUMBERS_032,@object
	.size		BITSET_NUMBERS_032,(BITSET_NUMBERS_033 - BITSET_NUMBERS_032)
BITSET_NUMBERS_032:
        /*00d0*/ 	.byte	0x08, 0x07, 0x03, 0x01, 0x02, 0x05, 0x09, 0x04
	.type		BITSET_NUMBERS_033,@object
	.size		BITSET_NUMBERS_033,(BITSET_NUMBERS_034 - BITSET_NUMBERS_033)
BITSET_NUMBERS_033:
        /*00d8*/ 	.byte	0x09, 0x03, 0x05, 0x04, 0x02, 0x07, 0x08
	.type		BITSET_NUMBERS_034,@object
	.size		BITSET_NUMBERS_034,(BITSET_NUMBERS_035 - BITSET_NUMBERS_034)
BITSET_NUMBERS_034:
        /*00df*/ 	.byte	0x07, 0x03, 0x08, 0x04, 0x09, 0x05, 0x01
	.type		BITSET_NUMBERS_035,@object
	.size		BITSET_NUMBERS_035,(BITSET_NUMBERS_036 - BITSET_NUMBERS_035)
BITSET_NUMBERS_035:
        /*00e6*/ 	.byte	0x09, 0x04, 0x03, 0x07, 0x05, 0x08
	.type		BITSET_NUMBERS_036,@object
	.size		BITSET_NUMBERS_036,(BITSET_NUMBERS_037 - BITSET_NUMBERS_036)
BITSET_NUMBERS_036:
        /*00ec*/ 	.byte	0x02, 0x07, 0x08, 0x04, 0x09, 0x01, 0x05
	.type		BITSET_NUMBERS_037,@object
	.size		BITSET_NUMBERS_037,(BITSET_NUMBERS_038 - BITSET_NUMBERS_037)
BITSET_NUMBERS_037:
        /*00f3*/ 	.byte	0x04, 0x07, 0x05, 0x08, 0x02, 0x09
	.type		BITSET_NUMBERS_038,@object
	.size		BITSET_NUMBERS_038,(BITSET_NUMBERS_039 - BITSET_NUMBERS_038)
BITSET_NUMBERS_038:
        /*00f9*/ 	.byte	0x05, 0x07, 0x09, 0x08, 0x01, 0x04
	.type		BITSET_NUMBERS_039,@object
	.size		BITSET_NUMBERS_039,(BITSET_NUMBERS_040 - BITSET_NUMBERS_039)
BITSET_NUMBERS_039:
        /*00ff*/ 	.byte	0x05, 0x08, 0x09, 0x07, 0x04
	.type		BITSET_NUMBERS_040,@object
	.size		BITSET_NUMBERS_040,(BITSET_NUMBERS_041 - BITSET_NUMBERS_040)
BITSET_NUMBERS_040:
        /*0104*/ 	.byte	0x07, 0x05, 0x08, 0x09, 0x03, 0x01, 0x02
	.type		BITSET_NUMBERS_041,@object
	.size		BITSET_NUMBERS_041,(BITSET_NUMBERS_042 - BITSET_NUMBERS_041)
BITSET_NUMBERS_041:
        /*010b*/ 	.byte	0x09, 0x08, 0x03, 0x07, 0x05, 0x02
	.type		BITSET_NUMBERS_042,@object
	.size		BITSET_NUMBERS_042,(BITSET_NUMBERS_043 - BITSET_NUMBERS_042)
BITSET_NUMBERS_042:
        /*0111*/ 	.byte	0x05, 0x03, 0x09, 0x07, 0x08, 0x01
	.type		BITSET_NUMBERS_043,@object
	.size		BITSET_NUMBERS_043,(BITSET_NUMBERS_044 - BITSET_NUMBERS_043)
BITSET_NUMBERS_043:
        /*0117*/ 	.byte	0x05, 0x03, 0x09, 0x08, 0x07
	.type		BITSET_NUMBERS_044,@object
	.size		BITSET_NUMBERS_044,(BITSET_NUMBERS_045 - BITSET_NUMBERS_044)
BITSET_NUMBERS_044:
        /*011c*/ 	.byte	0x05, 0x02, 0x09, 0x07, 0x01, 0x08
	.type		BITSET_NUMBERS_045,@object
	.size		BITSET_NUMBERS_045,(BITSET_NUMBERS_046 - BITSET_NUMBERS_045)
BITSET_NUMBERS_045:
        /*0122*/ 	.byte	0x05, 0x08, 0x09, 0x02, 0x07
	.type		BITSET_NUMBERS_046,@object
	.size		BITSET_NUMBERS_046,(BITSET_NUMBERS_047 - BITSET_NUMBERS_046)
BITSET_NUMBERS_046:
        /*0127*/ 	.byte	0x01, 0x05, 0x07, 0x09, 0x08
	.type		BITSET_NUMBERS_047,@object
	.size		BITSET_NUMBERS_047,(BITSET_NUMBERS_048 - BITSET_NUMBERS_047)
BITSET_NUMBERS_047:
        /*012c*/ 	.byte	0x07, 0x08, 0x09, 0x05
	.type		BITSET_NUMBERS_048,@object
	.size		BITSET_NUMBERS_048,(BITSET_NUMBERS_049 - BITSET_NUMBERS_048)
BITSET_NUMBERS_048:
        /*0130*/ 	.byte	0x07, 0x09, 0x08, 0x02, 0x01, 0x04, 0x03
	.type		BITSET_NUMBERS_049,@object
	.size		BITSET_NUMBERS_049,(BITSET_NUMBERS_050 - BITSET_NUMBERS_049)
BITSET_NUMBERS_049:
        /*0137*/ 	.byte	0x08, 0x09, 0x03, 0x07, 0x04, 0x02
	.type		BITSET_NUMBERS_050,@object
	.size		BITSET_NUMBERS_050,(BITSET_NUMBERS_051 - BITSET_NUMBERS_050)
BITSET_NUMBERS_050:
        /*013d*/ 	.byte	0x01, 0x03, 0x04, 0x07, 0x08, 0x09
	.type		BITSET_NUMBERS_051,@object
	.size		BITSET_NUMBERS_051,(BITSET_NUMBERS_052 - BITSET_NUMBERS_051)
BITSET_NUMBERS_051:
        /*0143*/ 	.byte	0x09, 0x04, 0x07, 0x03, 0x08
	.type		BITSET_NUMBERS_052,@object
	.size		BITSET_NUMBERS_052,(BITSET_NUMBERS_053 - BITSET_NUMBERS_052)
BITSET_NUMBERS_052:
        /*0148*/ 	.byte	0x07, 0x04, 0x08, 0x02, 0x01, 0x09
	.type		BITSET_NUMBERS_053,@object
	.size		BITSET_NUMBERS_053,(BITSET_NUMBERS_054 - BITSET_NUMBERS_053)
BITSET_NUMBERS_053:
        /*014e*/ 	.byte	0x04, 0x02, 0x07, 0x08, 0x09
	.type		BITSET_NUMBERS_054,@object
	.size		BITSET_NUMBERS_054,(BITSET_NUMBERS_055 - BITSET_NUMBERS_054)
BITSET_NUMBERS_054:
        /*0153*/ 	.byte	0x01, 0x09, 0x07, 0x08, 0x04
	.type		BITSET_NUMBERS_055,@object
	.size		BITSET_NUMBERS_055,(BITSET_NUMBERS_056 - BITSET_NUMBERS_055)
BITSET_NUMBERS_055:
        /*0158*/ 	.byte	0x04, 0x09, 0x08, 0x07
	.type		BITSET_NUMBERS_056,@object
	.size		BITSET_NUMBERS_056,(BITSET_NUMBERS_057 - BITSET_NUMBERS_056)
BITSET_NUMBERS_056:
        /*015c*/ 	.byte	0x02, 0x09, 0x01, 0x03, 0x08, 0x07
	.type		BITSET_NUMBERS_057,@object
	.size		BITSET_NUMBERS_057,(BITSET_NUMBERS_058 - BITSET_NUMBERS_057)
BITSET_NUMBERS_057:
        /*0162*/ 	.byte	0x02, 0x08, 0x09, 0x07, 0x03
	.type		BITSET_NUMBERS_058,@object
	.size		BITSET_NUMBERS_058,(BITSET_NUMBERS_059 - BITSET_NUMBERS_058)
BITSET_NUMBERS_058:
        /*0167*/ 	.byte	0x08, 0x09, 0x01, 0x07, 0x03
	.type		BITSET_NUMBERS_059,@object
	.size		BITSET_NUMBERS_059,(BITSET_NUMBERS_060 - BITSET_NUMBERS_059)
BITSET_NUMBERS_059:
        /*016c*/ 	.byte	0x03, 0x07, 0x09, 0x08
	.type		BITSET_NUMBERS_060,@object
	.size		BITSET_NUMBERS_060,(BITSET_NUMBERS_061 - BITSET_NUMBERS_060)
BITSET_NUMBERS_060:
        /*0170*/ 	.byte	0x08, 0x07, 0x01, 0x09, 0x02
	.type		BITSET_NUMBERS_061,@object
	.size		BITSET_NUMBERS_061,(BITSET_NUMBERS_062 - BITSET_NUMBERS_061)
BITSET_NUMBERS_061:
        /*0175*/ 	.byte	0x02, 0x07, 0x08, 0x09
	.type		BITSET_NUMBERS_062,@object
	.size		BITSET_NUMBERS_062,(BITSET_NUMBERS_063 - BITSET_NUMBERS_062)
BITSET_NUMBERS_062:
        /*0179*/ 	.byte	0x01, 0x08, 0x07, 0x09
	.type		BITSET_NUMBERS_063,@object
	.size		BITSET_NUMBERS_063,(BITSET_NUMBERS_064 - BITSET_NUMBERS_063)
BITSET_NUMBERS_063:
        /*017d*/ 	.byte	0x09, 0x07, 0x08
	.type		BITSET_NUMBERS_064,@object
	.size		BITSET_NUMBERS_064,(BITSET_NUMBERS_065 - BITSET_NUMBERS_064)
BITSET_NUMBERS_064:
        /*0180*/ 	.byte	0x06, 0x05, 0x03, 0x08, 0x02, 0x04, 0x01, 0x09
	.type		BITSET_NUMBERS_065,@object
	.size		BITSET_NUMBERS_065,(BITSET_NUMBERS_066 - BITSET_NUMBERS_065)
BITSET_NUMBERS_065:
        /*0188*/ 	.byte	0x09, 0x02, 0x05, 0x03, 0x06, 0x08, 0x04
	.type		BITSET_NUMBERS_066,@object
	.size		BITSET_NUMBERS_066,(BITSET_NUMBERS_067 - BITSET_NUMBERS_066)
BITSET_NUMBERS_066:
        /*018f*/ 	.byte	0x05, 0x04, 0x06, 0x08, 0x01, 0x09, 0x03
	.type		BITSET_NUMBERS_067,@object
	.size		BITSET_NUMBERS_067,(BITSET_NUMBERS_068 - BITSET_NUMBERS_067)
BITSET_NUMBERS_067:
        /*0196*/ 	.byte	0x06, 0x08, 0x04, 0x05, 0x09, 0x03
	.type		BITSET_NUMBERS_068,@object
	.size		BITSET_NUMBERS_068,(BITSET_NUMBERS_069 - BITSET_NUMBERS_068)
BITSET_NUMBERS_068:
        /*019c*/ 	.byte	0x01, 0x08, 0x05, 0x02, 0x06, 0x09, 0x04
	.type		BITSET_NUMBERS_069,@object
	.size		BITSET_NUMBERS_069,(BITSET_NUMBERS_070 - BITSET_NUMBERS_069)
BITSET_NUMBERS_069:
        /*01a3*/ 	.byte	0x06, 0x09, 0x05, 0x02, 0x08, 0x04
	.type		BITSET_NUMBERS_070,@object
	.size		BITSET_NUMBERS_070,(BITSET_NUMBERS_071 - BITSET_NUMBERS_070)
BITSET_NUMBERS_070:
        /*01a9*/ 	.byte	0x08, 0x09, 0x05, 0x06, 0x01, 0x04
	.type		BITSET_NUMBERS_071,@object
	.size		BITSET_NUMBERS_071,(BITSET_NUMBERS_072 - BITSET_NUMBERS_071)
BITSET_NUMBERS_071:
        /*01af*/ 	.byte	0x09, 0x08, 0x06, 0x05, 0x04
	.type		BITSET_NUMBERS_072,@object
	.size		BITSET_NUMBERS_072,(BITSET_NUMBERS_073 - BITSET_NUMBERS_072)
BITSET_NUMBERS_072:
        /*01b4*/ 	.byte	0x02, 0x05, 0x09, 0x03, 0x01, 0x06, 0x08
	.type		BITSET_NUMBERS_073,@object
	.size		BITSET_NUMBERS_073,(BITSET_NUMBERS_074 - BITSET_NUMBERS_073)
BITSET_NUMBERS_073:
        /*01bb*/ 	.byte	0x05, 0x06, 0x08, 0x03, 0x02, 0x09
	.type		BITSET_NUMBERS_074,@object
	.size		BITSET_NUMBERS_074,(BITSET_NUMBERS_075 - BITSET_NUMBERS_074)
BITSET_NUMBERS_074:
        /*01c1*/ 	.byte	0x06, 0x05, 0x08, 0x09, 0x03, 0x01
	.type		BITSET_NUMBERS_075,@object
	.size		BITSET_NUMBERS_075,(BITSET_NUMBERS_076 - BITSET_NUMBERS_075)
BITSET_NUMBERS_075:
        /*01c7*/ 	.byte	0x03, 0x09, 0x05, 0x06, 0x08
	.type		BITSET_NUMBERS_076,@object
	.size		BITSET_NUMBERS_076,(BITSET_NUMBERS_077 - BITSET_NUMBERS_076)
BITSET_NUMBERS_076:
        /*01cc*/ 	.byte	0x01, 0x02, 0x06, 0x05, 0x09, 0x08
	.type		BITSET_NUMBERS_077,@object
	.size		BITSET_NUMBERS_077,(BITSET_NUMBERS_078 - BITSET_NUMBERS_077)
BITSET_NUMBERS_077:
        /*01d2*/ 	.byte	0x05, 0x08, 0x09, 0x06, 0x02
	.type		BITSET_NUMBERS_078,@object
	.size		BITSET_NUMBERS_078,(BITSET_NUMBERS_079 - BITSET_NUMBERS_078)
BITSET_NUMBERS_078:
        /*01d7*/ 	.byte	0x05, 0x09, 0x01, 0x08, 0x06
	.type		BITSET_NUMBERS_079,@object
	.size		BITSET_NUMBERS_079,(BITSET_NUMBERS_080 - BITSET_NUMBERS_079)
BITSET_NUMBERS_079:
        /*01dc*/ 	.byte	0x05, 0x08, 0x09, 0x06
	.type		BITSET_NUMBERS_080,@object
	.size		BITSET_NUMBERS_080,(BITSET_NUMBERS_081 - BITSET_NUMBERS_080)
BITSET_NUMBERS_080:
        /*01e0*/ 	.byte	0x08, 0x01, 0x02, 0x06, 0x09, 0x03, 0x04
	.type		BITSET_NUMBERS_081,@object
	.size		BITSET_NUMBERS_081,(BITSET_NUMBERS_082 - BITSET_NUMBERS_081)
BITSET_NUMBERS_081:
        /*01e7*/ 	.byte	0x03, 0x04, 0x08, 0x06, 0x02, 0x09
	.type		BITSET_NUMBERS_082,@object
	.size		BITSET_NUMBERS_082,(BITSET_NUMBERS_083 - BITSET_NUMBERS_082)
BITSET_NUMBERS_082:
        /*01ed*/ 	.byte	0x03, 0x08, 0x04, 0x01, 0x06, 0x09
	.type		BITSET_NUMBERS_083,@object
	.size		BITSET_NUMBERS_083,(BITSET_NUMBERS_084 - BITSET_NUMBERS_083)
BITSET_NUMBERS_083:
        /*01f3*/ 	.byte	0x09, 0x06, 0x03, 0x08, 0x04
	.type		BITSET_NUMBERS_084,@object
	.size		BITSET_NUMBERS_084,(BITSET_NUMBERS_085 - BITSET_NUMBERS_084)
BITSET_NUMBERS_084:
        /*01f8*/ 	.byte	0x09, 0x01, 0x04, 0x06, 0x02, 0x08
	.type		BITSET_NUMBERS_085,@object
	.size		BITSET_NUMBERS_085,(BITSET_NUMBERS_086 - BITSET_NUMBERS_085)
BITSET_NUMBERS_085:
        /*01fe*/ 	.byte	0x02, 0x08, 0x06, 0x09, 0x04
	.type		BITSET_NUMBERS_086,@object
	.size		BITSET_NUMBERS_086,(BITSET_NUMBERS_087 - BITSET_NUMBERS_086)
BITSET_NUMBERS_086:
        /*0203*/ 	.byte	0x06, 0x09, 0x08, 0x01, 0x04
	.type		BITSET_NUMBERS_087,@object
	.size		BITSET_NUMBERS_087,(BITSET_NUMBERS_088 - BITSET_NUMBERS_087)
BITSET_NUMBERS_087:
        /*0208*/ 	.byte	0x09, 0x04, 0x08, 0x06
	.type		BITSET_NUMBERS_088,@object
	.size		BITSET_NUMBERS_088,(BITSET_NUMBERS_089 - BITSET_NUMBERS_088)
BITSET_NUMBERS_088:
        /*020c*/ 	.byte	0x01, 0x02, 0x06, 0x09, 0x03, 0x08
	.type		BITSET_NUMBERS_089,@object
	.size		BITSET_NUMBERS_089,(BITSET_NUMBERS_090 - BITSET_NUMBERS_089)
BITSET_NUMBERS_089:
        /*0212*/ 	.byte	0x03, 0x08, 0x09, 0x06, 0x02
	.type		BITSET_NUMBERS_090,@object
	.size		BITSET_NUMBERS_090,(BITSET_NUMBERS_091 - BITSET_NUMBERS_090)
BITSET_NUMBERS_090:
        /*0217*/ 	.byte	0x09, 0x03, 0x06, 0x01, 0x08
	.type		BITSET_NUMBERS_091,@object
	.size		BITSET_NUMBERS_091,(BITSET_NUMBERS_092 - BITSET_NUMBERS_091)
BITSET_NUMBERS_091:
        /*021c*/ 	.byte	0x08, 0x03, 0x09, 0x06
	.type		BITSET_NUMBERS_092,@object
	.size		BITSET_NUMBERS_092,(BITSET_NUMBERS_093 - BITSET_NUMBERS_092)
BITSET_NUMBERS_092:
        /*0220*/ 	.byte	0x01, 0x06, 0x02, 0x09, 0x08
	.type		BITSET_NUMBERS_093,@object
	.size		BITSET_NUMBERS_093,(BITSET_NUMBERS_094 - BITSET_NUMBERS_093)
BITSET_NUMBERS_093:
        /*0225*/ 	.byte	0x08, 0x06, 0x02, 0x09
	.type		BITSET_NUMBERS_094,@object
	.size		BITSET_NUMBERS_094,(BITSET_NUMBERS_095 - BITSET_NUMBERS_094)
BITSET_NUMBERS_094:
        /*0229*/ 	.byte	0x09, 0x01, 0x08, 0x06
	.type		BITSET_NUMBERS_095,@object
	.size		BITSET_NUMBERS_095,(BITSET_NUMBERS_096 - BITSET_NUMBERS_095)
BITSET_NUMBERS_095:
        /*022d*/ 	.byte	0x08, 0x09, 0x06
	.type		BITSET_NUMBERS_096,@object
	.size		BITSET_NUMBERS_096,(BITSET_NUMBERS_097 - BITSET_NUMBERS_096)
BITSET_NUMBERS_096:
        /*0230*/ 	.byte	0x01, 0x02, 0x05, 0x08, 0x09, 0x03, 0x04
	.type		BITSET_NUMBERS_097,@object
	.size		BITSET_NUMBERS_097,(BITSET_NUMBERS_098 - BITSET_NUMBERS_097)
BITSET_NUMBERS_097:
        /*0237*/ 	.byte	0x09, 0x05, 0x02, 0x08, 0x03, 0x04
	.type		BITSET_NUMBERS_098,@object
	.size		BITSET_NUMBERS_098,(BITSET_NUMBERS_099 - BITSET_NUMBERS_098)
BITSET_NUMBERS_098:
        /*023d*/ 	.byte	0x03, 0x01, 0x05, 0x04, 0x08, 0x09
	.type		BITSET_NUMBERS_099,@object
	.size		BITSET_NUMBERS_099,(BITSET_NUMBERS_100 - BITSET_NUMBERS_099)
BITSET_NUMBERS_099:
        /*0243*/ 	.byte	0x08, 0x05, 0x09, 0x03, 0x04
	.type		BITSET_NUMBERS_100,@object
	.size		BITSET_NUMBERS_100,(BITSET_NUMBERS_101 - BITSET_NUMBERS_100)
BITSET_NUMBERS_100:
        /*0248*/ 	.byte	0x09, 0x01, 0x05, 0x08, 0x04, 0x02
	.type		BITSET_NUMBERS_101,@object
	.size		BITSET_NUMBERS_101,(BITSET_NUMBERS_102 - BITSET_NUMBERS_101)
BITSET_NUMBERS_101:
        /*024e*/ 	.byte	0x08, 0x02, 0x05, 0x09, 0x04
	.type		BITSET_NUMBERS_102,@object
	.size		BITSET_NUMBERS_102,(BITSET_NUMBERS_103 - BITSET_NUMBERS_102)
BITSET_NUMBERS_102:
        /*0253*/ 	.byte	0x08, 0x04, 0x01, 0x09, 0x05
	.type		BITSET_NUMBERS_103,@object
	.size		BITSET_NUMBERS_103,(BITSET_NUMBERS_104 - BITSET_NUMBERS_103)
BITSET_NUMBERS_103:
        /*0258*/ 	.byte	0x05, 0x04, 0x09, 0x08
	.type		BITSET_NUMBERS_104,@object
	.size		BITSET_NUMBERS_104,(BITSET_NUMBERS_105 - BITSET_NUMBERS_104)
BITSET_NUMBERS_104:
        /*025c*/ 	.byte	0x02, 0x08, 0x05, 0x01, 0x09, 0x03
	.type		BITSET_NUMBERS_105,@object
	.size		BITSET_NUMBERS_105,(BITSET_NUMBERS_106 - BITSET_NUMBERS_105)
BITSET_NUMBERS_105:
        /*0262*/ 	.byte	0x02, 0x08, 0x03, 0x09, 0x05
	.type		BITSET_NUMBERS_106,@object
	.size		BITSET_NUMBERS_106,(BITSET_NUMBERS_107 - BITSET_NUMBERS_106)
BITSET_NUMBERS_106:
        /*0267*/ 	.byte	0x01, 0x09, 0x05, 0x08, 0x03
	.type		BITSET_NUMBERS_107,@object
	.size		BITSET_NUMBERS_107,(BITSET_NUMBERS_108 - BITSET_NUMBERS_107)
BITSET_NUMBERS_107:
        /*026c*/ 	.byte	0x09, 0x05, 0x03, 0x08
	.type		BITSET_NUMBERS_108,@object
	.size		BITSET_NUMBERS_108,(BITSET_NUMBERS_109 - BITSET_NUMBERS_108)
BITSET_NUMBERS_108:
        /*0270*/ 	.byte	0x05, 0x02, 0x08, 0x09, 0x01
	.type		BITSET_NUMBERS_109,@object
	.size		BITSET_NUMBERS_109,(BITSET_NUMBERS_110 - BITSET_NUMBERS_109)
BITSET_NUMBERS_109:
        /*0275*/ 	.byte	0x08, 0x05, 0x09, 0x02
	.type		BITSET_NUMBERS_110,@object
	.size		BITSET_NUMBERS_110,(BITSET_NUMBERS_111 - BITSET_NUMBERS_110)
BITSET_NUMBERS_110:
        /*0279*/ 	.byte	0x09, 0x01, 0x05, 0x08
	.type		BITSET_NUMBERS_111,@object
	.size		BITSET_NUMBERS_111,(BITSET_NUMBERS_112 - BITSET_NUMBERS_111)
BITSET_NUMBERS_111:
        /*027d*/ 	.byte	0x09, 0x05, 0x08
	.type		BITSET_NUMBERS_112,@object
	.size		BITSET_NUMBERS_112,(BITSET_NUMBERS_113 - BITSET_NUMBERS_112)
BITSET_NUMBERS_112:
        /*0280*/ 	.byte	0x02, 0x09, 0x04, 0x01, 0x08, 0x03
	.type		BITSET_NUMBERS_113,@object
	.size		BITSET_NUMBERS_113,(BITSET_NUMBERS_114 - BITSET_NUMBERS_113)
BITSET_NUMBERS_113:
        /*0286*/ 	.byte	0x03, 0x02, 0x04, 0x09, 0x08
	.type		BITSET_NUMBERS_114,@object
	.size		BITSET_NUMBERS_114,(BITSET_NUMBERS_115 - BITSET_NUMBERS_114)
BITSET_NUMBERS_114:
        /*028b*/ 	.byte	0x08, 0x03, 0x04, 0x09, 0x01
	.type		BITSET_NUMBERS_115,@object
	.size		BITSET_NUMBERS_115,(BITSET_NUMBERS_116 - BITSET_NUMBERS_115)
BITSET_NUMBERS_115:
        /*0290*/ 	.byte	0x09, 0x08, 0x04, 0x03
	.type		BITSET_NUMBERS_116,@object
	.size		BITSET_NUMBERS_116,(BITSET_NUMBERS_117 - BITSET_NUMBERS_116)
BITSET_NUMBERS_116:
        /*0294*/ 	.byte	0x09, 0x08, 0x01, 0x02, 0x04
	.type		BITSET_NUMBERS_117,@object
	.size		BITSET_NUMBERS_117,(BITSET_NUMBERS_118 - BITSET_NUMBERS_117)
BITSET_NUMBERS_117:
        /*0299*/ 	.byte	0x04, 0x02, 0x09, 0x08
	.type		BITSET_NUMBERS_118,@object
	.size		BITSET_NUMBERS_118,(BITSET_NUMBERS_119 - BITSET_NUMBERS_118)
BITSET_NUMBERS_118:
        /*029d*/ 	.byte	0x09, 0x01, 0x08, 0x04
	.type		BITSET_NUMBERS_119,@object
	.size		BITSET_NUMBERS_119,(BITSET_NUMBERS_120 - BITSET_NUMBERS_119)
BITSET_NUMBERS_119:
        /*02a1*/ 	.byte	0x09, 0x08, 0x04
	.type		BITSET_NUMBERS_120,@object
	.size		BITSET_NUMBERS_120,(BITSET_NUMBERS_121 - BITSET_NUMBERS_120)
BITSET_NUMBERS_120:
        /*02a4*/ 	.byte	0x03, 0x09, 0x08, 0x01, 0x02
	.type		BITSET_NUMBERS_121,@object
	.size		BITSET_NUMBERS_121,(BITSET_NUMBERS_122 - BITSET_NUMBERS_121)
BITSET_NUMBERS_121:
        /*02a9*/ 	.byte	0x08, 0x02, 0x03, 0x09
	.type		BITSET_NUMBERS_122,@object
	.size		BITSET_NUMBERS_122,(BITSET_NUMBERS_123 - BITSET_NUMBERS_122)
BITSET_NUMBERS_122:
        /*02ad*/ 	.byte	0x08, 0x03, 0x01, 0x09
	.type		BITSET_NUMBERS_123,@object
	.size		BITSET_NUMBERS_123,(BITSET_NUMBERS_124 - BITSET_NUMBERS_123)
BITSET_NUMBERS_123:
        /*02b1*/ 	.byte	0x03, 0x08, 0x09
	.type		BITSET_NUMBERS_124,@object
	.size		BITSET_NUMBERS_124,(BITSET_NUMBERS_125 - BITSET_NUMBERS_124)
BITSET_NUMBERS_124:
        /*02b4*/ 	.byte	0x01, 0x09, 0x02, 0x08
	.type		BITSET_NUMBERS_125,@object
	.size		BITSET_NUMBERS_125,(BITSET_NUMBERS_126 - BITSET_NUMBERS_125)
BITSET_NUMBERS_125:
        /*02b8*/ 	.byte	0x02, 0x09, 0x08
	.type		BITSET_NUMBERS_126,@object
	.size		BITSET_NUMBERS_126,(BITSET_NUMBERS_127 - BITSET_NUMBERS_126)
BITSET_NUMBERS_126:
        /*02bb*/ 	.byte	0x08, 0x01, 0x09
	.type		BITSET_NUMBERS_127,@object
	.size		BITSET_NUMBERS_127,(BITSET_NUMBERS_128 - BITSET_NUMBERS_127)
BITSET_NUMBERS_127:
        /*02be*/ 	.byte	0x08, 0x09
	.type		BITSET_NUMBERS_128,@object
	.size		BITSET_NUMBERS_128,(BITSET_NUMBERS_129 - BITSET_NUMBERS_128)
BITSET_NUMBERS_128:
        /*02c0*/ 	.byte	0x07, 0x05, 0x01, 0x02, 0x03, 0x04, 0x09, 0x06
	.type		BITSET_NUMBERS_129,@object
	.size		BITSET_NUMBERS_129,(BITSET_NUMBERS_130 - BITSET_NUMBERS_129)
BITSET_NUMBERS_129:
        /*02c8*/ 	.byte	0x07, 0x02, 0x05, 0x04, 0x09, 0x06, 0x03
	.type		BITSET_NUMBERS_130,@object
	.size		BITSET_NUMBERS_130,(BITSET_NUMBERS_131 - BITSET_NUMBERS_130)
BITSET_NUMBERS_130:
        /*02cf*/ 	.byte	0x04, 0x07, 0x01, 0x03, 0x09, 0x06, 0x05
	.type		BITSET_NUMBERS_131,@object
	.size		BITSET_NUMBERS_131,(BITSET_NUMBERS_132 - BITSET_NUMBERS_131)
BITSET_NUMBERS_131:
        /*02d6*/ 	.byte	0x03, 0x06, 0x07, 0x09, 0x04, 0x05
	.type		BITSET_NUMBERS_132,@object
	.size		BITSET_NUMBERS_132,(BITSET_NUMBERS_133 - BITSET_NUMBERS_132)
BITSET_NUMBERS_132:
        /*02dc*/ 	.byte	0x09, 0x06, 0x07, 0x02, 0x04, 0x05, 0x01
	.type		BITSET_NUMBERS_133,@object
	.size		BITSET_NUMBERS_133,(BITSET_NUMBERS_134 - BITSET_NUMBERS_133)
BITSET_NUMBERS_133:
        /*02e3*/ 	.byte	0x05, 0x07, 0x04, 0x06, 0x02, 0x09
	.type		BITSET_NUMBERS_134,@object
	.size		BITSET_NUMBERS_134,(BITSET_NUMBERS_135 - BITSET_NUMBERS_134)
BITSET_NUMBERS_134:
        /*02e9*/ 	.byte	0x06, 0x04, 0x05, 0x09, 0x01, 0x07
	.type		BITSET_NUMBERS_135,@object
	.size		BITSET_NUMBERS_135,(BITSET_NUMBERS_136 - BITSET_NUMBERS_135)
BITSET_NUMBERS_135:
        /*02ef*/ 	.byte	0x04, 0x05, 0x06, 0x09, 0x07
	.type		BITSET_NUMBERS_136,@object
	.size		BITSET_NUMBERS_136,(BITSET_NUMBERS_137 - BITSET_NUMBERS_136)
BITSET_NUMBERS_136:
        /*02f4*/ 	.byte	0x01, 0x02, 0x07, 0x06, 0x03, 0x09, 0x05
	.type		BITSET_NUMBERS_137,@object
	.size		BITSET_NUMBERS_137,(BITSET_NUMBERS_138 - BITSET_NUMBERS_137)
BITSET_NUMBERS_137:
        /*02fb*/ 	.byte	0x07, 0x05, 0x03, 0x09, 0x02, 0x06
	.type		BITSET_NUMBERS_138,@object
	.size		BITSET_NUMBERS_138,(BITSET_NUMBERS_139 - BITSET_NUMBERS_138)
BITSET_NUMBERS_138:
        /*0301*/ 	.byte	0x06, 0x07, 0x09, 0x03, 0x01, 0x05
	.type		BITSET_NUMBERS_139,@object
	.size		BITSET_NUMBERS_139,(BITSET_NUMBERS_140 - BITSET_NUMBERS_139)
BITSET_NUMBERS_139:
        /*0307*/ 	.byte	0x05, 0x07, 0x03, 0x09, 0x06
	.type		BITSET_NUMBERS_140,@object
	.size		BITSET_NUMBERS_140,(BITSET_NUMBERS_141 - BITSET_NUMBERS_140)
BITSET_NUMBERS_140:
        /*030c*/ 	.byte	0x05, 0x02, 0x01, 0x06, 0x09, 0x07
	.type		BITSET_NUMBERS_141,@object
	.size		BITSET_NUMBERS_141,(BITSET_NUMBERS_142 - BITSET_NUMBERS_141)
BITSET_NUMBERS_141:
        /*0312*/ 	.byte	0x09, 0x07, 0x05, 0x06, 0x02
	.type		BITSET_NUMBERS_142,@object
	.size		BITSET_NUMBERS_142,(BITSET_NUMBERS_143 - BITSET_NUMBERS_142)
BITSET_NUMBERS_142:
        /*0317*/ 	.byte	0x06, 0x01, 0x07, 0x05, 0x09
	.type		BITSET_NUMBERS_143,@object
	.size		BITSET_NUMBERS_143,(BITSET_NUMBERS_144 - BITSET_NUMBERS_143)
BITSET_NUMBERS_143:
        /*031c*/ 	.byte	0x05, 0x07, 0x09, 0x06
	.type		BITSET_NUMBERS_144,@object
	.size		BITSET_NUMBERS_144,(BITSET_NUMBERS_145 - BITSET_NUMBERS_144)
BITSET_NUMBERS_144:
        /*0320*/ 	.byte	0x04, 0x09, 0x02, 0x06, 0x07, 0x03, 0x01
	.type		BITSET_NUMBERS_145,@object
	.size		BITSET_NUMBERS_145,(BITSET_NUMBERS_146 - BITSET_NUMBERS_145)
BITSET_NUMBERS_145:
        /*0327*/ 	.byte	0x03, 0x04, 0x07, 0x02, 0x06, 0x09
	.type		BITSET_NUMBERS_146,@object
	.size		BITSET_NUMBERS_146,(BITSET_NUMBERS_147 - BITSET_NUMBERS_146)
BITSET_NUMBERS_146:
        /*032d*/ 	.byte	0x03, 0x01, 0x06, 0x07, 0x09, 0x04
	.type		BITSET_NUMBERS_147,@object
	.size		BITSET_NUMBERS_147,(BITSET_NUMBERS_148 - BITSET_NUMBERS_147)
BITSET_NUMBERS_147:
        /*0333*/ 	.byte	0x04, 0x03, 0x07, 0x06, 0x09
	.type		BITSET_NUMBERS_148,@object
	.size		BITSET_NUMBERS_148,(BITSET_NUMBERS_149 - BITSET_NUMBERS_148)
BITSET_NUMBERS_148:
        /*0338*/ 	.byte	0x04, 0x07, 0x09, 0x02, 0x06, 0x01
	.type		BITSET_NUMBERS_149,@object
	.size		BITSET_NUMBERS_149,(BITSET_NUMBERS_150 - BITSET_NUMBERS_149)
BITSET_NUMBERS_149:
        /*033e*/ 	.byte	0x06, 0x09, 0x04, 0x02, 0x07
	.type		BITSET_NUMBERS_150,@object
	.size		BITSET_NUMBERS_150,(BITSET_NUMBERS_151 - BITSET_NUMBERS_150)
BITSET_NUMBERS_150:
        /*0343*/ 	.byte	0x07, 0x04, 0x09, 0x06, 0x01
	.type		BITSET_NUMBERS_151,@object
	.size		BITSET_NUMBERS_151,(BITSET_NUMBERS_152 - BITSET_NUMBERS_151)
BITSET_NUMBERS_151:
        /*0348*/ 	.byte	0x06, 0x07, 0x04, 0x09
	.type		BITSET_NUMBERS_152,@object
	.size		BITSET_NUMBERS_152,(BITSET_NUMBERS_153 - BITSET_NUMBERS_152)
BITSET_NUMBERS_152:
        /*034c*/ 	.byte	0x07, 0x02, 0x01, 0x06, 0x03, 0x09
	.type		BITSET_NUMBERS_153,@object
	.size		BITSET_NUMBERS_153,(BITSET_NUMBERS_154 - BITSET_NUMBERS_153)
BITSET_NUMBERS_153:
        /*0352*/ 	.byte	0x03, 0x09, 0x06, 0x02, 0x07
	.type		BITSET_NUMBERS_154,@object
	.size		BITSET_NUMBERS_154,(BITSET_NUMBERS_155 - BITSET_NUMBERS_154)
BITSET_NUMBERS_154:
        /*0357*/ 	.byte	0x03, 0x06, 0x09, 0x07, 0x01
	.type		BITSET_NUMBERS_155,@object
	.size		BITSET_NUMBERS_155,(BITSET_NUMBERS_156 - BITSET_NUMBERS_155)
BITSET_NUMBERS_155:
        /*035c*/ 	.byte	0x09, 0x06, 0x03, 0x07
	.type		BITSET_NUMBERS_156,@object
	.size		BITSET_NUMBERS_156,(BITSET_NUMBERS_157 - BITSET_NUMBERS_156)
BITSET_NUMBERS_156:
        /*0360*/ 	.byte	0x09, 0x02, 0x01, 0x06, 0x07
	.type		BITSET_NUMBERS_157,@object
	.size		BITSET_NUMBERS_157,(BITSET_NUMBERS_158 - BITSET_NUMBERS_157)
BITSET_NUMBERS_157:
        /*0365*/ 	.byte	0x09, 0x07, 0x02, 0x06
	.type		BITSET_NUMBERS_158,@object
	.size		BITSET_NUMBERS_158,(BITSET_NUMBERS_159 - BITSET_NUMBERS_158)
BITSET_NUMBERS_158:
        /*0369*/ 	.byte	0x09, 0x07, 0x01, 0x06
	.type		BITSET_NUMBERS_159,@object
	.size		BITSET_NUMBERS_159,(BITSET_NUMBERS_160 - BITSET_NUMBERS_159)
BITSET_NUMBERS_159:
        /*036d*/ 	.byte	0x09, 0x07, 0x06
	.type		BITSET_NUMBERS_160,@object
	.size		BITSET_NUMBERS_160,(BITSET_NUMBERS_161 - BITSET_NUMBERS_160)
BITSET_NUMBERS_160:
        /*0370*/ 	.byte	0x02, 0x09, 0x04, 0x01, 0x07, 0x03, 0x05
	.type		BITSET_NUMBERS_161,@object
	.size		BITSET_NUMBERS_161,(BITSET_NUMBERS_162 - BITSET_NUMBERS_161)
BITSET_NUMBERS_161:
        /*0377*/ 	.byte	0x02, 0x05, 0x03, 0x07, 0x09, 0x04
	.type		BITSET_NUMBERS_162,@object
	.size		BITSET_NUMBERS_162,(BITSET_NUMBERS_163 - BITSET_NUMBERS_162)
BITSET_NUMBERS_162:
        /*037d*/ 	.byte	0x09, 0x07, 0x03, 0x05, 0x01, 0x04
	.type		BITSET_NUMBERS_163,@object
	.size		BITSET_NUMBERS_163,(BITSET_NUMBERS_164 - BITSET_NUMBERS_163)
BITSET_NUMBERS_163:
        /*0383*/ 	.byte	0x09, 0x04, 0x07, 0x05, 0x03
	.type		BITSET_NUMBERS_164,@object
	.size		BITSET_NUMBERS_164,(BITSET_NUMBERS_165 - BITSET_NUMBERS_164)
BITSET_NUMBERS_164:
        /*0388*/ 	.byte	0x09, 0x04, 0x01, 0x02, 0x07, 0x05
	.type		BITSET_NUMBERS_165,@object
	.size		BITSET_NUMBERS_165,(BITSET_NUMBERS_166 - BITSET_NUMBERS_165)
BITSET_NUMBERS_165:
        /*038e*/ 	.byte	0x04, 0x09, 0x07, 0x02, 0x05
	.type		BITSET_NUMBERS_166,@object
	.size		BITSET_NUMBERS_166,(BITSET_NUMBERS_167 - BITSET_NUMBERS_166)
BITSET_NUMBERS_166:
        /*0393*/ 	.byte	0x04, 0x07, 0x09, 0x01, 0x05
	.type		BITSET_NUMBERS_167,@object
	.size		BITSET_NUMBERS_167,(BITSET_NUMBERS_168 - BITSET_NUMBERS_167)
BITSET_NUMBERS_167:
        /*0398*/ 	.byte	0x09, 0x05, 0x07, 0x04
	.type		BITSET_NUMBERS_168,@object
	.size		BITSET_NUMBERS_168,(BITSET_NUMBERS_169 - BITSET_NUMBERS_168)
BITSET_NUMBERS_168:
        /*039c*/ 	.byte	0x05, 0x01, 0x09, 0x02, 0x07, 0x03
	.type		BITSET_NUMBERS_169,@object
	.size		BITSET_NUMBERS_169,(BITSET_NUMBERS_170 - BITSET_NUMBERS_169)
BITSET_NUMBERS_169:
        /*03a2*/ 	.byte	0x09, 0x03, 0x02, 0x05, 0x07
	.type		BITSET_NUMBERS_170,@object
	.size		BITSET_NUMBERS_170,(BITSET_NUMBERS_171 - BITSET_NUMBERS_170)
BITSET_NUMBERS_170:
        /*03a7*/ 	.byte	0x07, 0x05, 0x09, 0x03, 0x01
	.type		BITSET_NUMBERS_171,@object
	.size		BITSET_NUMBERS_171,(BITSET_NUMBERS_172 - BITSET_NUMBERS_171)
BITSET_NUMBERS_171:
        /*03ac*/ 	.byte	0x03, 0x09, 0x05, 0x07
	.type		BITSET_NUMBERS_172,@object
	.size		BITSET_NUMBERS_172,(BITSET_NUMBERS_173 - BITSET_NUMBERS_172)
BITSET_NUMBERS_172:
        /*03b0*/ 	.byte	0x05, 0x07, 0x02, 0x01, 0x09
	.type		BITSET_NUMBERS_173,@object
	.size		BITSET_NUMBERS_173,(BITSET_NUMBERS_174 - BITSET_NUMBERS_173)
BITSET_NUMBERS_173:
        /*03b5*/ 	.byte	0x07, 0x09, 0x05, 0x02
	.type		BITSET_NUMBERS_174,@object
	.size		BITSET_NUMBERS_174,(BITSET_NUMBERS_175 - BITSET_NUMBERS_174)
BITSET_NUMBERS_174:
        /*03b9*/ 	.byte	0x09, 0x07, 0x05, 0x01
	.type		BITSET_NUMBERS_175,@object
	.size		BITSET_NUMBERS_175,(BITSET_NUMBERS_176 - BITSET_NUMBERS_175)
BITSET_NUMBERS_175:
        /*03bd*/ 	.byte	0x05, 0x09, 0x07
	.type		BITSET_NUMBERS_176,@object
	.size		BITSET_NUMBERS_176,(BITSET_NUMBERS_177 - BITSET_NUMBERS_176)
BITSET_NUMBERS_176:
        /*03c0*/ 	.byte	0x01, 0x03, 0x02, 0x04, 0x09, 0x07
	.type		BITSET_NUMBERS_177,@object
	.size		BITSET_NUMBERS_177,(BITSET_NUMBERS_178 - BITSET_NUMBERS_177)
BITSET_NUMBERS_177:
        /*03c6*/ 	.byte	0x02, 0x04, 0x07, 0x09, 0x03
	.type		BITSET_NUMBERS_178,@object
	.size		BITSET_NUMBERS_178,(BITSET_NUMBERS_179 - BITSET_NUMBERS_178)
BITSET_NUMBERS_178:
        /*03cb*/ 	.byte	0x07, 0x04, 0x01, 0x03, 0x09
	.type		BITSET_NUMBERS_179,@object
	.size		BITSET_NUMBERS_179,(BITSET_NUMBERS_180 - BITSET_NUMBERS_179)
BITSET_NUMBERS_179:
        /*03d0*/ 	.byte	0x09, 0x07, 0x04, 0x03
	.type		BITSET_NUMBERS_180,@object
	.size		BITSET_NUMBERS_180,(BITSET_NUMBERS_181 - BITSET_NUMBERS_180)
BITSET_NUMBERS_180:
        /*03d4*/ 	.byte	0x02, 0x01, 0x04, 0x09, 0x07
	.type		BITSET_NUMBERS_181,@object
	.size		BITSET_NUMBERS_181,(BITSET_NUMBERS_182 - BITSET_NUMBERS_181)
BITSET_NUMBERS_181:
        /*03d9*/ 	.byte	0x04, 0x09, 0x07, 0x02
	.type		BITSET_NUMBERS_182,@object
	.size		BITSET_NUMBERS_182,(BITSET_NUMBERS_183 - BITSET_NUMBERS_182)
BITSET_NUMBERS_182:
        /*03dd*/ 	.byte	0x09, 0x04, 0x01, 0x07
	.type		BITSET_NUMBERS_183,@object
	.size		BITSET_NUMBERS_183,(BITSET_NUMBERS_184 - BITSET_NUMBERS_183)
BITSET_NUMBERS_183:
        /*03e1*/ 	.byte	0x07, 0x09, 0x04
	.type		BITSET_NUMBERS_184,@object
	.size		BITSET_NUMBERS_184,(BITSET_NUMBERS_185 - BITSET_NUMBERS_184)
BITSET_NUMBERS_184:
        /*03e4*/ 	.byte	0x07, 0x03, 0x09, 0x01, 0x02
	.type		BITSET_NUMBERS_185,@object
	.size		BITSET_NUMBERS_185,(BITSET_NUMBERS_186 - BITSET_NUMBERS_185)
BITSET_NUMBERS_185:
        /*03e9*/ 	.byte	0x02, 0x07, 0x09, 0x03
	.type		BITSET_NUMBERS_186,@object
	.size		BITSET_NUMBERS_186,(BITSET_NUMBERS_187 - BITSET_NUMBERS_186)
BITSET_NUMBERS_186:
        /*03ed*/ 	.byte	0x01, 0x03, 0x09, 0x07
	.type		BITSET_NUMBERS_187,@object
	.size		BITSET_NUMBERS_187,(BITSET_NUMBERS_188 - BITSET_NUMBERS_187)
BITSET_NUMBERS_187:
        /*03f1*/ 	.byte	0x03, 0x09, 0x07
	.type		BITSET_NUMBERS_188,@object
	.size		BITSET_NUMBERS_188,(BITSET_NUMBERS_189 - BITSET_NUMBERS_188)
BITSET_NUMBERS_188:
        /*03f4*/ 	.byte	0x02, 0x01, 0x09, 0x07
	.type		BITSET_NUMBERS_189,@object
	.size		BITSET_NUMBERS_189,(BITSET_NUMBERS_190 - BITSET_NUMBERS_189)
BITSET_NUMBERS_189:
        /*03f8*/ 	.byte	0x02, 0x07, 0x09
	.type		BITSET_NUMBERS_190,@object
	.size		BITSET_NUMBERS_190,(BITSET_NUMBERS_191 - BITSET_NUMBERS_190)
BITSET_NUMBERS_190:
        /*03fb*/ 	.byte	0x01, 0x09, 0x07
	.type		BITSET_NUMBERS_191,@object
	.size		BITSET_NUMBERS_191,(BITSET_NUMBERS_192 - BITSET_NUMBERS_191)
BITSET_NUMBERS_191:
        /*03fe*/ 	.byte	0x09, 0x07
	.type		BITSET_NUMBERS_192,@object
	.size		BITSET_NUMBERS_192,(BITSET_NUMBERS_193 - BITSET_NUMBERS_192)
BITSET_NUMBERS_192:
        /*0400*/ 	.byte	0x06, 0x09, 0x03, 0x05, 0x04, 0x01, 0x02
	.type		BITSET_NUMBERS_193,@object
	.size		BITSET_NUMBERS_193,(BITSET_NUMBERS_194 - BITSET_NUMBERS_193)
BITSET_NUMBERS_193:
        /*0407*/ 	.byte	0x09, 0x03, 0x06, 0x04, 0x02, 0x05
	.type		BITSET_NUMBERS_194,@object
	.size		BITSET_NUMBERS_194,(BITSET_NUMBERS_195 - BITSET_NUMBERS_194)
BITSET_NUMBERS_194:
        /*040d*/ 	.byte	0x01, 0x05, 0x03, 0x04, 0x09, 0x06
	.type		BITSET_NUMBERS_195,@object
	.size		BITSET_NUMBERS_195,(BITSET_NUMBERS_196 - BITSET_NUMBERS_195)
BITSET_NUMBERS_195:
        /*0413*/ 	.byte	0x05, 0x03, 0x09, 0x04, 0x06
	.type		BITSET_NUMBERS_196,@object
	.size		BITSET_NUMBERS_196,(BITSET_NUMBERS_197 - BITSET_NUMBERS_196)
BITSET_NUMBERS_196:
        /*0418*/ 	.byte	0x04, 0x06, 0x09, 0x01, 0x05, 0x02
	.type		BITSET_NUMBERS_197,@object
	.size		BITSET_NUMBERS_197,(BITSET_NUMBERS_198 - BITSET_NUMBERS_197)
BITSET_NUMBERS_197:
        /*041e*/ 	.byte	0x09, 0x04, 0x06, 0x05, 0x02
	.type		BITSET_NUMBERS_198,@object
	.size		BITSET_NUMBERS_198,(BITSET_NUMBERS_199 - BITSET_NUMBERS_198)
BITSET_NUMBERS_198:
        /*0423*/ 	.byte	0x09, 0x01, 0x05, 0x04, 0x06
	.type		BITSET_NUMBERS_199,@object
	.size		BITSET_NUMBERS_199,(BITSET_NUMBERS_200 - BITSET_NUMBERS_199)
BITSET_NUMBERS_199:
        /*0428*/ 	.byte	0x06, 0x09, 0x04, 0x05
	.type		BITSET_NUMBERS_200,@object
	.size		BITSET_NUMBERS_200,(BITSET_NUMBERS_201 - BITSET_NUMBERS_200)
BITSET_NUMBERS_200:
        /*042c*/ 	.byte	0x06, 0x03, 0x05, 0x09, 0x01, 0x02
	.type		BITSET_NUMBERS_201,@object
	.size		BITSET_NUMBERS_201,(BITSET_NUMBERS_202 - BITSET_NUMBERS_201)
BITSET_NUMBERS_201:
        /*0432*/ 	.byte	0x03, 0x05, 0x02, 0x09, 0x06
	.type		BITSET_NUMBERS_202,@object
	.size		BITSET_NUMBERS_202,(BITSET_NUMBERS_203 - BITSET_NUMBERS_202)
BITSET_NUMBERS_202:
        /*0437*/ 	.byte	0x05, 0x03, 0x06, 0x01, 0x09
	.type		BITSET_NUMBERS_203,@object
	.size		BITSET_NUMBERS_203,(BITSET_NUMBERS_204 - BITSET_NUMBERS_203)
BITSET_NUMBERS_203:
        /*043c*/ 	.byte	0x06, 0x05, 0x03, 0x09
	.type		BITSET_NUMBERS_204,@object
	.size		BITSET_NUMBERS_204,(BITSET_NUMBERS_205 - BITSET_NUMBERS_204)
BITSET_NUMBERS_204:
        /*0440*/ 	.byte	0x09, 0x02, 0x01, 0x06, 0x05
	.type		BITSET_NUMBERS_205,@object
	.size		BITSET_NUMBERS_205,(BITSET_NUMBERS_206 - BITSET_NUMBERS_205)
BITSET_NUMBERS_205:
        /*0445*/ 	.byte	0x09, 0x05, 0x02, 0x06
	.type		BITSET_NUMBERS_206,@object
	.size		BITSET_NUMBERS_206,(BITSET_NUMBERS_207 - BITSET_NUMBERS_206)
BITSET_NUMBERS_206:
        /*0449*/ 	.byte	0x06, 0x01, 0x09, 0x05
	.type		BITSET_NUMBERS_207,@object
	.size		BITSET_NUMBERS_207,(BITSET_NUMBERS_208 - BITSET_NUMBERS_207)
BITSET_NUMBERS_207:
        /*044d*/ 	.byte	0x05, 0x06, 0x09
	.type		BITSET_NUMBERS_208,@object
	.size		BITSET_NUMBERS_208,(BITSET_NUMBERS_209 - BITSET_NUMBERS_208)
BITSET_NUMBERS_208:
        /*0450*/ 	.byte	0x04, 0x09, 0x02, 0x01, 0x03, 0x06
	.type		BITSET_NUMBERS_209,@object
	.size		BITSET_NUMBERS_209,(BITSET_NUMBERS_210 - BITSET_NUMBERS_209)
BITSET_NUMBERS_209:
        /*0456*/ 	.byte	0x02, 0x09, 0x04, 0x03, 0x06
	.type		BITSET_NUMBERS_210,@object
	.size		BITSET_NUMBERS_210,(BITSET_NUMBERS_211 - BITSET_NUMBERS_210)
BITSET_NUMBERS_210:
        /*045b*/ 	.byte	0x04, 0x06, 0x03, 0x01, 0x09
	.type		BITSET_NUMBERS_211,@object
	.size		BITSET_NUMBERS_211,(BITSET_NUMBERS_212 - BITSET_NUMBERS_211)
BITSET_NUMBERS_211:
        /*0460*/ 	.byte	0x03, 0x04, 0x06, 0x09
	.type		BITSET_NUMBERS_212,@object
	.size		BITSET_NUMBERS_212,(BITSET_NUMBERS_213 - BITSET_NUMBERS_212)
BITSET_NUMBERS_212:
        /*0464*/ 	.byte	0x04, 0x02, 0x06, 0x01, 0x09
	.type		BITSET_NUMBERS_213,@object
	.size		BITSET_NUMBERS_213,(BITSET_NUMBERS_214 - BITSET_NUMBERS_213)
BITSET_NUMBERS_213:
        /*0469*/ 	.byte	0x02, 0x06, 0x04, 0x09
	.type		BITSET_NUMBERS_214,@object
	.size		BITSET_NUMBERS_214,(BITSET_NUMBERS_215 - BITSET_NUMBERS_214)
BITSET_NUMBERS_214:
        /*046d*/ 	.byte	0x04, 0x06, 0x09, 0x01
	.type		BITSET_NUMBERS_215,@object
	.size		BITSET_NUMBERS_215,(BITSET_NUMBERS_216 - BITSET_NUMBERS_215)
BITSET_NUMBERS_215:
        /*0471*/ 	.byte	0x04, 0x09, 0x06
	.type		BITSET_NUMBERS_216,@object
	.size		BITSET_NUMBERS_216,(BITSET_NUMBERS_217 - BITSET_NUMBERS_216)
BITSET_NUMBERS_216:
        /*0474*/ 	.byte	0x06, 0x01, 0x09, 0x02, 0x03
	.type		BITSET_NUMBERS_217,@object
	.size		BITSET_NUMBERS_217,(BITSET_NUMBERS_218 - BITSET_NUMBERS_217)
BITSET_NUMBERS_217:
        /*0479*/ 	.byte	0x09, 0x06, 0x03, 0x02
	.type		BITSET_NUMBERS_218,@object
	.size		BITSET_NUMBERS_218,(BITSET_NUMBERS_219 - BITSET_NUMBERS_218)
BITSET_NUMBERS_218:
        /*047d*/ 	.byte	0x09, 0x03, 0x06, 0x01
	.type		BITSET_NUMBERS_219,@object
	.size		BITSET_NUMBERS_219,(BITSET_NUMBERS_220 - BITSET_NUMBERS_219)
BITSET_NUMBERS_219:
        /*0481*/ 	.byte	0x09, 0x06, 0x03
	.type		BITSET_NUMBERS_220,@object
	.size		BITSET_NUMBERS_220,(BITSET_NUMBERS_221 - BITSET_NUMBERS_220)
BITSET_NUMBERS_220:
        /*0484*/ 	.byte	0x06, 0x02, 0x09, 0x01
	.type		BITSET_NUMBERS_221,@object
	.size		BITSET_NUMBERS_221,(BITSET_NUMBERS_222 - BITSET_NUMBERS_221)
BITSET_NUMBERS_221:
        /*0488*/ 	.byte	0x02, 0x09, 0x06
	.type		BITSET_NUMBERS_222,@object
	.size		BITSET_NUMBERS_222,(BITSET_NUMBERS_223 - BITSET_NUMBERS_222)
BITSET_NUMBERS_222:
        /*048b*/ 	.byte	0x01, 0x06, 0x09
	.type		BITSET_NUMBERS_223,@object
	.size		BITSET_NUMBERS_223,(BITSET_NUMBERS_224 - BITSET_NUMBERS_223)
BITSET_NUMBERS_223:
        /*048e*/ 	.byte	0x06, 0x09
	.type		BITSET_NUMBERS_224,@object
	.size		BITSET_NUMBERS_224,(BITSET_NUMBERS_225 - BITSET_NUMBERS_224)
BITSET_NUMBERS_224:
        /*0490*/ 	.byte	0x04, 0x05, 0x02, 0x09, 0x01, 0x03
	.type		BITSET_NUMBERS_225,@object
	.size		BITSET_NUMBERS_225,(BITSET_NUMBERS_226 - BITSET_NUMBERS_225)
BITSET_NUMBERS_225:
        /*0496*/ 	.byte	0x04, 0x09, 0x03, 0x05, 0x02
	.type		BITSET_NUMBERS_226,@object
	.size		BITSET_NUMBERS_226,(BITSET_NUMBERS_227 - BITSET_NUMBERS_226)
BITSET_NUMBERS_226:
        /*049b*/ 	.byte	0x09, 0x03, 0x01, 0x04, 0x05
	.type		BITSET_NUMBERS_227,@object
	.size		BITSET_NUMBERS_227,(BITSET_NUMBERS_228 - BITSET_NUMBERS_227)
BITSET_NUMBERS_227:
        /*04a0*/ 	.byte	0x04, 0x05, 0x09, 0x03
	.type		BITSET_NUMBERS_228,@object
	.size		BITSET_NUMBERS_228,(BITSET_NUMBERS_229 - BITSET_NUMBERS_228)
BITSET_NUMBERS_228:
        /*04a4*/ 	.byte	0x02, 0x01, 0x04, 0x05, 0x09
	.type		BITSET_NUMBERS_229,@object
	.size		BITSET_NUMBERS_229,(BITSET_NUMBERS_230 - BITSET_NUMBERS_229)
BITSET_NUMBERS_229:
        /*04a9*/ 	.byte	0x05, 0x09, 0x02, 0x04
	.type		BITSET_NUMBERS_230,@object
	.size		BITSET_NUMBERS_230,(BITSET_NUMBERS_231 - BITSET_NUMBERS_230)
BITSET_NUMBERS_230:
        /*04ad*/ 	.byte	0x01, 0x09, 0x05, 0x04
	.type		BITSET_NUMBERS_231,@object
	.size		BITSET_NUMBERS_231,(BITSET_NUMBERS_232 - BITSET_NUMBERS_231)
BITSET_NUMBERS_231:
        /*04b1*/ 	.byte	0x05, 0x09, 0x04
	.type		BITSET_NUMBERS_232,@object
	.size		BITSET_NUMBERS_232,(BITSET_NUMBERS_233 - BITSET_NUMBERS_232)
BITSET_NUMBERS_232:
        /*04b4*/ 	.byte	0x02, 0x09, 0x01, 0x05, 0x03
	.type		BITSET_NUMBERS_233,@object
	.size		BITSET_NUMBERS_233,(BITSET_NUMBERS_234 - BITSET_NUMBERS_233)
BITSET_NUMBERS_233:
        /*04b9*/ 	.byte	0x05, 0x02, 0x09, 0x03
	.type		BITSET_NUMBERS_234,@object
	.size		BITSET_NUMBERS_234,(BITSET_NUMBERS_235 - BITSET_NUMBERS_234)
BITSET_NUMBERS_234:
        /*04bd*/ 	.byte	0x01, 0x03, 0x09, 0x05
	.type		BITSET_NUMBERS_235,@object
	.size		BITSET_NUMBERS_235,(BITSET_NUMBERS_236 - BITSET_NUMBERS_235)
BITSET_NUMBERS_235:
        /*04c1*/ 	.byte	0x09, 0x05, 0x03
	.type		BITSET_NUMBERS_236,@object
	.size		BITSET_NUMBERS_236,(BITSET_NUMBERS_237 - BITSET_NUMBERS_236)
BITSET_NUMBERS_236:
        /*04c4*/ 	.byte	0x09, 0x02, 0x05, 0x01
	.type		BITSET_NUMBERS_237,@object
	.size		BITSET_NUMBERS_237,(BITSET_NUMBERS_238 - BITSET_NUMBERS_237)
BITSET_NUMBERS_237:
        /*04c8*/ 	.byte	0x09, 0x02, 0x05
	.type		BITSET_NUMBERS_238,@object
	.size		BITSET_NUMBERS_238,(BITSET_NUMBERS_239 - BITSET_NUMBERS_238)
BITSET_NUMBERS_238:
        /*04cb*/ 	.byte	0x09, 0x05, 0x01
	.type		BITSET_NUMBERS_239,@object
	.size		BITSET_NUMBERS_239,(BITSET_NUMBERS_240 - BITSET_NUMBERS_239)
BITSET_NUMBERS_239:
        /*04ce*/ 	.byte	0x05, 0x09
	.type		BITSET_NUMBERS_240,@object
	.size		BITSET_NUMBERS_240,(BITSET_NUMBERS_241 - BITSET_NUMBERS_240)
BITSET_NUMBERS_240:
        /*04d0*/ 	.byte	0x03, 0x09, 0x04, 0x01, 0x02
	.type		BITSET_NUMBERS_241,@object
	.size		BITSET_NUMBERS_241,(BITSET_NUMBERS_242 - BITSET_NUMBERS_241)
BITSET_NUMBERS_241:
        /*04d5*/ 	.byte	0x02, 0x09, 0x03, 0x04
	.type		BITSET_NUMBERS_242,@object
	.size		BITSET_NUMBERS_242,(BITSET_NUMBERS_243 - BITSET_NUMBERS_242)
BITSET_NUMBERS_242:
        /*04d9*/ 	.byte	0x03, 0x04, 0x01, 0x09
	.type		BITSET_NUMBERS_243,@object
	.size		BITSET_NUMBERS_243,(BITSET_NUMBERS_244 - BITSET_NUMBERS_243)
BITSET_NUMBERS_243:
        /*04dd*/ 	.byte	0x03, 0x09, 0x04
	.type		BITSET_NUMBERS_244,@object
	.size		BITSET_NUMBERS_244,(BITSET_NUMBERS_245 - BITSET_NUMBERS_244)
BITSET_NUMBERS_244:
        /*04e0*/ 	.byte	0x04, 0x02, 0x01, 0x09
	.type		BITSET_NUMBERS_245,@object
	.size		BITSET_NUMBERS_245,(BITSET_NUMBERS_246 - BITSET_NUMBERS_245)
BITSET_NUMBERS_245:
        /*04e4*/ 	.byte	0x09, 0x04, 0x02
	.type		BITSET_NUMBERS_246,@object
	.size		BITSET_NUMBERS_246,(BITSET_NUMBERS_247 - BITSET_NUMBERS_246)
BITSET_NUMBERS_246:
        /*04e7*/ 	.byte	0x01, 0x09, 0x04
	.type		BITSET_NUMBERS_247,@object
	.size		BITSET_NUMBERS_247,(BITSET_NUMBERS_248 - BITSET_NUMBERS_247)
BITSET_NUMBERS_247:
        /*04ea*/ 	.byte	0x09, 0x04
	.type		BITSET_NUMBERS_248,@object
	.size		BITSET_NUMBERS_248,(BITSET_NUMBERS_249 - BITSET_NUMBERS_248)
BITSET_NUMBERS_248:
        /*04ec*/ 	.byte	0x03, 0x01, 0x02, 0x09
	.type		BITSET_NUMBERS_249,@object
	.size		BITSET_NUMBERS_249,(BITSET_NUMBERS_250 - BITSET_NUMBERS_249)
BITSET_NUMBERS_249:
        /*04f0*/ 	.byte	0x02, 0x09, 0x03
	.type		BITSET_NUMBERS_250,@object
	.size		BITSET_NUMBERS_250,(BITSET_NUMBERS_251 - BITSET_NUMBERS_250)
BITSET_NUMBERS_250:
        /*04f3*/ 	.byte	0x01, 0x09, 0x03
	.type		BITSET_NUMBERS_251,@object
	.size		BITSET_NUMBERS_251,(BITSET_NUMBERS_252 - BITSET_NUMBERS_251)
BITSET_NUMBERS_251:
        /*04f6*/ 	.byte	0x09, 0x03
	.type		BITSET_NUMBERS_252,@object
	.size		BITSET_NUMBERS_252,(BITSET_NUMBERS_253 - BITSET_NUMBERS_252)
BITSET_NUMBERS_252:
        /*04f8*/ 	.byte	0x02, 0x09, 0x01
	.type		BITSET_NUMBERS_253,@object
	.size		BITSET_NUMBERS_253,(BITSET_NUMBERS_254 - BITSET_NUMBERS_253)
BITSET_NUMBERS_253:
        /*04fb*/ 	.byte	0x02, 0x09
	.type		BITSET_NUMBERS_254,@object
	.size		BITSET_NUMBERS_254,(BITSET_NUMBERS_255 - BITSET_NUMBERS_254)
BITSET_NUMBERS_254:
        /*04fd*/ 	.byte	0x09, 0x01
	.type		BITSET_NUMBERS_255,@object
	.size		BITSET_NUMBERS_255,(BITSET_NUMBERS_256 - BITSET_NUMBERS_255)
BITSET_NUMBERS_255:
        /*04ff*/ 	.byte	0x09
	.type		BITSET_NUMBERS_256,@object
	.size		BITSET_NUMBERS_256,(BITSET_NUMBERS_257 - BITSET_NUMBERS_256)
BITSET_NUMBERS_256:
        /*0500*/ 	.byte	0x01, 0x03, 0x06, 0x02, 0x05, 0x04, 0x08, 0x07
	.type		BITSET_NUMBERS_257,@object
	.size		BITSET_NUMBERS_257,(BITSET_NUMBERS_258 - BITSET_NUMBERS_257)
BITSET_NUMBERS_257:
        /*0508*/ 	.byte	0x05, 0x04, 0x08, 0x03, 0x06, 0x02, 0x07
	.type		BITSET_NUMBERS_258,@object
	.size		BITSET_NUMBERS_258,(BITSET_NUMBERS_259 - BITSET_NUMBERS_258)
BITSET_NUMBERS_258:
        /*050f*/ 	.byte	0x03, 0x04, 0x01, 0x05, 0x07, 0x06, 0x08
	.type		BITSET_NUMBERS_259,@object
	.size		BITSET_NUMBERS_259,(BITSET_NUMBERS_260 - BITSET_NUMBERS_259)
BITSET_NUMBERS_259:
        /*0516*/ 	.byte	0x04, 0x06, 0x08, 0x07, 0x05, 0x03
	.type		BITSET_NUMBERS_260,@object
	.size		BITSET_NUMBERS_260,(BITSET_NUMBERS_261 - BITSET_NUMBERS_260)
BITSET_NUMBERS_260:
        /*051c*/ 	.byte	0x07, 0x08, 0x02, 0x04, 0x01, 0x06, 0x05
	.type		BITSET_NUMBERS_261,@object
	.size		BITSET_NUMBERS_261,(BITSET_NUMBERS_262 - BITSET_NUMBERS_261)
BITSET_NUMBERS_261:
        /*0523*/ 	.byte	0x02, 0x07, 0x08, 0x05, 0x06, 0x04
	.type		BITSET_NUMBERS_262,@object
	.size		BITSET_NUMBERS_262,(BITSET_NUMBERS_263 - BITSET_NUMBERS_262)
BITSET_NUMBERS_262:
        /*0529*/ 	.byte	0x08, 0x05, 0x04, 0x06, 0x07, 0x01
	.type		BITSET_NUMBERS_263,@object
	.size		BITSET_NUMBERS_263,(BITSET_NUMBERS_264 - BITSET_NUMBERS_263)
BITSET_NUMBERS_263:
        /*052f*/ 	.byte	0x06, 0x05, 0x07, 0x04, 0x08
	.type		BITSET_NUMBERS_264,@object
	.size		BITSET_NUMBERS_264,(BITSET_NUMBERS_265 - BITSET_NUMBERS_264)
BITSET_NUMBERS_264:
        /*0534*/ 	.byte	0x07, 0x03, 0x05, 0x08, 0x06, 0x01, 0x02
	.type		BITSET_NUMBERS_265,@object
	.size		BITSET_NUMBERS_265,(BITSET_NUMBERS_266 - BITSET_NUMBERS_265)
BITSET_NUMBERS_265:
        /*053b*/ 	.byte	0x06, 0x07, 0x03, 0x08, 0x02, 0x05
	.type		BITSET_NUMBERS_266,@object
	.size		BITSET_NUMBERS_266,(BITSET_NUMBERS_267 - BITSET_NUMBERS_266)
BITSET_NUMBERS_266:
        /*0541*/ 	.byte	0x06, 0x01, 0x05, 0x03, 0x07, 0x08
	.type		BITSET_NUMBERS_267,@object
	.size		BITSET_NUMBERS_267,(BITSET_NUMBERS_268 - BITSET_NUMBERS_267)
BITSET_NUMBERS_267:
        /*0547*/ 	.byte	0x08, 0x07, 0x06, 0x03, 0x05
	.type		BITSET_NUMBERS_268,@object
	.size		BITSET_NUMBERS_268,(BITSET_NUMBERS_269 - BITSET_NUMBERS_268)
BITSET_NUMBERS_268:
        /*054c*/ 	.byte	0x05, 0x02, 0x08, 0x01, 0x06, 0x07
	.type		BITSET_NUMBERS_269,@object
	.size		BITSET_NUMBERS_269,(BITSET_NUMBERS_270 - BITSET_NUMBERS_269)
BITSET_NUMBERS_269:
        /*0552*/ 	.byte	0x05, 0x08, 0x07, 0x06, 0x02
	.type		BITSET_NUMBERS_270,@object
	.size		BITSET_NUMBERS_270,(BITSET_NUMBERS_271 - BITSET_NUMBERS_270)
BITSET_NUMBERS_270:
        /*0557*/ 	.byte	0x01, 0x07, 0x08, 0x06, 0x05
	.type		BITSET_NUMBERS_271,@object
	.size		BITSET_NUMBERS_271,(BITSET_NUMBERS_272 - BITSET_NUMBERS_271)
BITSET_NUMBERS_271:
        /*055c*/ 	.byte	0x07, 0x06, 0x05, 0x08
	.type		BITSET_NUMBERS_272,@object
	.size		BITSET_NUMBERS_272,(BITSET_NUMBERS_273 - BITSET_NUMBERS_272)
BITSET_NUMBERS_272:
        /*0560*/ 	.byte	0x07, 0x01, 0x03, 0x04, 0x06, 0x02, 0x08
	.type		BITSET_NUMBERS_273,@object
	.size		BITSET_NUMBERS_273,(BITSET_NUMBERS_274 - BITSET_NUMBERS_273)
BITSET_NUMBERS_273:
        /*0567*/ 	.byte	0x07, 0x03, 0x06, 0x08, 0x04, 0x02
	.type		BITSET_NUMBERS_274,@object
	.size		BITSET_NUMBERS_274,(BITSET_NUMBERS_275 - BITSET_NUMBERS_274)
BITSET_NUMBERS_274:
        /*056d*/ 	.byte	0x03, 0x06, 0x01, 0x07, 0x08, 0x04
	.type		BITSET_NUMBERS_275,@object
	.size		BITSET_NUMBERS_275,(BITSET_NUMBERS_276 - BITSET_NUMBERS_275)
BITSET_NUMBERS_275:
        /*0573*/ 	.byte	0x03, 0x08, 0x04, 0x07, 0x06
	.type		BITSET_NUMBERS_276,@object
	.size		BITSET_NUMBERS_276,(BITSET_NUMBERS_277 - BITSET_NUMBERS_276)
BITSET_NUMBERS_276:
        /*0578*/ 	.byte	0x07, 0x08, 0x06, 0x02, 0x01, 0x04
	.type		BITSET_NUMBERS_277,@object
	.size		BITSET_NUMBERS_277,(BITSET_NUMBERS_278 - BITSET_NUMBERS_277)
BITSET_NUMBERS_277:
        /*057e*/ 	.byte	0x06, 0x08, 0x04, 0x02, 0x07
	.type		BITSET_NUMBERS_278,@object
	.size		BITSET_NUMBERS_278,(BITSET_NUMBERS_279 - BITSET_NUMBERS_278)
BITSET_NUMBERS_278:
        /*0583*/ 	.byte	0x06, 0x08, 0x01, 0x04, 0x07
	.type		BITSET_NUMBERS_279,@object
	.size		BITSET_NUMBERS_279,(BITSET_NUMBERS_280 - BITSET_NUMBERS_279)
BITSET_NUMBERS_279:
        /*0588*/ 	.byte	0x07, 0x06, 0x04, 0x08
	.type		BITSET_NUMBERS_280,@object
	.size		BITSET_NUMBERS_280,(BITSET_NUMBERS_281 - BITSET_NUMBERS_280)
BITSET_NUMBERS_280:
        /*058c*/ 	.byte	0x01, 0x02, 0x07, 0x06, 0x03, 0x08
	.type		BITSET_NUMBERS_281,@object
	.size		BITSET_NUMBERS_281,(BITSET_NUMBERS_282 - BITSET_NUMBERS_281)
BITSET_NUMBERS_281:
        /*0592*/ 	.byte	0x07, 0x03, 0x06, 0x08, 0x02
	.type		BITSET_NUMBERS_282,@object
	.size		BITSET_NUMBERS_282,(BITSET_NUMBERS_283 - BITSET_NUMBERS_282)
BITSET_NUMBERS_282:
        /*0597*/ 	.byte	0x06, 0x01, 0x08, 0x07, 0x03
	.type		BITSET_NUMBERS_283,@object
	.size		BITSET_NUMBERS_283,(BITSET_NUMBERS_284 - BITSET_NUMBERS_283)
BITSET_NUMBERS_283:
        /*059c*/ 	.byte	0x08, 0x06, 0x07, 0x03
	.type		BITSET_NUMBERS_284,@object
	.size		BITSET_NUMBERS_284,(BITSET_NUMBERS_285 - BITSET_NUMBERS_284)
BITSET_NUMBERS_284:
        /*05a0*/ 	.byte	0x07, 0x02, 0x01, 0x06, 0x08
	.type		BITSET_NUMBERS_285,@object
	.size		BITSET_NUMBERS_285,(BITSET_NUMBERS_286 - BITSET_NUMBERS_285)
BITSET_NUMBERS_285:
        /*05a5*/ 	.byte	0x02, 0x08, 0x06, 0x07
	.type		BITSET_NUMBERS_286,@object
	.size		BITSET_NUMBERS_286,(BITSET_NUMBERS_287 - BITSET_NUMBERS_286)
BITSET_NUMBERS_286:
        /*05a9*/ 	.byte	0x08, 0x01, 0x07, 0x06
	.type		BITSET_NUMBERS_287,@object
	.size		BITSET_NUMBERS_287,(BITSET_NUMBERS_288 - BITSET_NUMBERS_287)
BITSET_NUMBERS_287:
        /*05ad*/ 	.byte	0x06, 0x07, 0x08
	.type		BITSET_NUMBERS_288,@object
	.size		BITSET_NUMBERS_288,(BITSET_NUMBERS_289 - BITSET_NUMBERS_288)
BITSET_NUMBERS_288:
        /*05b0*/ 	.byte	0x08, 0x07, 0x02, 0x04, 0x03, 0x01, 0x05
	.type		BITSET_NUMBERS_289,@object
	.size		BITSET_NUMBERS_289,(BITSET_NUMBERS_290 - BITSET_NUMBERS_289)
BITSET_NUMBERS_289:
        /*05b7*/ 	.byte	0x04, 0x05, 0x07, 0x02, 0x03, 0x08
	.type		BITSET_NUMBERS_290,@object
	.size		BITSET_NUMBERS_290,(BITSET_NUMBERS_291 - BITSET_NUMBERS_290)
BITSET_NUMBERS_290:
        /*05bd*/ 	.byte	0x03, 0x08, 0x05, 0x01, 0x07, 0x04
	.type		BITSET_NUMBERS_291,@object
	.size		BITSET_NUMBERS_291,(BITSET_NUMBERS_292 - BITSET_NUMBERS_291)
BITSET_NUMBERS_291:
        /*05c3*/ 	.byte	0x04, 0x03, 0x08, 0x05, 0x07
	.type		BITSET_NUMBERS_292,@object
	.size		BITSET_NUMBERS_292,(BITSET_NUMBERS_293 - BITSET_NUMBERS_292)
BITSET_NUMBERS_292:
        /*05c8*/ 	.byte	0x07, 0x02, 0x01, 0x08, 0x04, 0x05
	.type		BITSET_NUMBERS_293,@object
	.size		BITSET_NUMBERS_293,(BITSET_NUMBERS_294 - BITSET_NUMBERS_293)
BITSET_NUMBERS_293:
        /*05ce*/ 	.byte	0x04, 0x07, 0x05, 0x08, 0x02
	.type		BITSET_NUMBERS_294,@object
	.size		BITSET_NUMBERS_294,(BITSET_NUMBERS_295 - BITSET_NUMBERS_294)
BITSET_NUMBERS_294:
        /*05d3*/ 	.byte	0x05, 0x01, 0x07, 0x04, 0x08
	.type		BITSET_NUMBERS_295,@object
	.size		BITSET_NUMBERS_295,(BITSET_NUMBERS_296 - BITSET_NUMBERS_295)
BITSET_NUMBERS_295:
        /*05d8*/ 	.byte	0x05, 0x07, 0x04, 0x08
	.type		BITSET_NUMBERS_296,@object
	.size		BITSET_NUMBERS_296,(BITSET_NUMBERS_297 - BITSET_NUMBERS_296)
BITSET_NUMBERS_296:
        /*05dc*/ 	.byte	0x07, 0x03, 0x05, 0x01, 0x02, 0x08
	.type		BITSET_NUMBERS_297,@object
	.size		BITSET_NUMBERS_297,(BITSET_NUMBERS_298 - BITSET_NUMBERS_297)
BITSET_NUMBERS_297:
        /*05e2*/ 	.byte	0x07, 0x08, 0x02, 0x03, 0x05
	.type		BITSET_NUMBERS_298,@object
	.size		BITSET_NUMBERS_298,(BITSET_NUMBERS_299 - BITSET_NUMBERS_298)
BITSET_NUMBERS_298:
        /*05e7*/ 	.byte	0x07, 0x01, 0x03, 0x08, 0x05
	.type		BITSET_NUMBERS_299,@object
	.size		BITSET_NUMBERS_299,(BITSET_NUMBERS_300 - BITSET_NUMBERS_299)
BITSET_NUMBERS_299:
        /*05ec*/ 	.byte	0x03, 0x07, 0x08, 0x05
	.type		BITSET_NUMBERS_300,@object
	.size		BITSET_NUMBERS_300,(BITSET_NUMBERS_301 - BITSET_NUMBERS_300)
BITSET_NUMBERS_300:
        /*05f0*/ 	.byte	0x02, 0x01, 0x08, 0x07, 0x05
	.type		BITSET_NUMBERS_301,@object
	.size		BITSET_NUMBERS_301,(BITSET_NUMBERS_302 - BITSET_NUMBERS_301)
BITSET_NUMBERS_301:
        /*05f5*/ 	.byte	0x02, 0x08, 0x05, 0x07
	.type		BITSET_NUMBERS_302,@object
	.size		BITSET_NUMBERS_302,(BITSET_NUMBERS_303 - BITSET_NUMBERS_302)
BITSET_NUMBERS_302:
        /*05f9*/ 	.byte	0x01, 0x05, 0x07, 0x08
	.type		BITSET_NUMBERS_303,@object
	.size		BITSET_NUMBERS_303,(BITSET_NUMBERS_304 - BITSET_NUMBERS_303)
BITSET_NUMBERS_303:
        /*05fd*/ 	.byte	0x05, 0x08, 0x07
	.type		BITSET_NUMBERS_304,@object
	.size		BITSET_NUMBERS_304,(BITSET_NUMBERS_305 - BITSET_NUMBERS_304)
BITSET_NUMBERS_304:
        /*0600*/ 	.byte	0x07, 0x08, 0x02, 0x04, 0x03, 0x01
	.type		BITSET_NUMBERS_305,@object
	.size		BITSET_NUMBERS_305,(BITSET_NUMBERS_306 - BITSET_NUMBERS_305)
BITSET_NUMBERS_305:
        /*0606*/ 	.byte	0x07, 0x02, 0x03, 0x08, 0x04
	.type		BITSET_NUMBERS_306,@object
	.size		BITSET_NUMBERS_306,(BITSET_NUMBERS_307 - BITSET_NUMBERS_306)
BITSET_NUMBERS_306:
        /*060b*/ 	.byte	0x08, 0x07, 0x04, 0x01, 0x03
	.type		BITSET_NUMBERS_307,@object
	.size		BITSET_NUMBERS_307,(BITSET_NUMBERS_308 - BITSET_NUMBERS_307)
BITSET_NUMBERS_307:
        /*0610*/ 	.byte	0x07, 0x08, 0x04, 0x03
	.type		BITSET_NUMBERS_308,@object
	.size		BITSET_NUMBERS_308,(BITSET_NUMBERS_309 - BITSET_NUMBERS_308)
BITSET_NUMBERS_308:
        /*0614*/ 	.byte	0x07, 0x04, 0x08, 0x02, 0x01
	.type		BITSET_NUMBERS_309,@object
	.size		BITSET_NUMBERS_309,(BITSET_NUMBERS_310 - BITSET_NUMBERS_309)
BITSET_NUMBERS_309:
        /*0619*/ 	.byte	0x04, 0x07, 0x02, 0x08
	.type		BITSET_NUMBERS_310,@object
	.size		BITSET_NUMBERS_310,(BITSET_NUMBERS_311 - BITSET_NUMBERS_310)
BITSET_NUMBERS_310:
        /*061d*/ 	.byte	0x04, 0x07, 0x01, 0x08
	.type		BITSET_NUMBERS_311,@object
	.size		BITSET_NUMBERS_311,(BITSET_NUMBERS_312 - BITSET_NUMBERS_311)
BITSET_NUMBERS_311:
        /*0621*/ 	.byte	0x08, 0x04, 0x07
	.type		BITSET_NUMBERS_312,@object
	.size		BITSET_NUMBERS_312,(BITSET_NUMBERS_313 - BITSET_NUMBERS_312)
BITSET_NUMBERS_312:
        /*0624*/ 	.byte	0x07, 0x01, 0x02, 0x03, 0x08
	.type		BITSET_NUMBERS_313,@object
	.size		BITSET_NUMBERS_313,(BITSET_NUMBERS_314 - BITSET_NUMBERS_313)
BITSET_NUMBERS_313:
        /*0629*/ 	.byte	0x02, 0x03, 0x07, 0x08
	.type		BITSET_NUMBERS_314,@object
	.size		BITSET_NUMBERS_314,(BITSET_NUMBERS_315 - BITSET_NUMBERS_314)
BITSET_NUMBERS_314:
        /*062d*/ 	.byte	0x01, 0x07, 0x08, 0x03
	.type		BITSET_NUMBERS_315,@object
	.size		BITSET_NUMBERS_315,(BITSET_NUMBERS_316 - BITSET_NUMBERS_315)
BITSET_NUMBERS_315:
        /*0631*/ 	.byte	0x08, 0x03, 0x07
	.type		BITSET_NUMBERS_316,@object
	.size		BITSET_NUMBERS_316,(BITSET_NUMBERS_317 - BITSET_NUMBERS_316)
BITSET_NUMBERS_316:
        /*0634*/ 	.byte	0x01, 0x02, 0x08, 0x07
	.type		BITSET_NUMBERS_317,@object
	.size		BITSET_NUMBERS_317,(BITSET_NUMBERS_318 - BITSET_NUMBERS_317)
BITSET_NUMBERS_317:
        /*0638*/ 	.byte	0x02, 0x07, 0x08
	.type		BITSET_NUMBERS_318,@object
	.size		BITSET_NUMBERS_318,(BITSET_NUMBERS_319 - BITSET_NUMBERS_318)
BITSET_NUMBERS_318:
        /*063b*/ 	.byte	0x07, 0x01, 0x08
	.type		BITSET_NUMBERS_319,@object
	.size		BITSET_NUMBERS_319,(BITSET_NUMBERS_320 - BITSET_NUMBERS_319)
BITSET_NUMBERS_319:
        /*063e*/ 	.byte	0x08, 0x07
	.type		BITSET_NUMBERS_320,@object
	.size		BITSET_NUMBERS_320,(BITSET_NUMBERS_321 - BITSET_NUMBERS_320)
BITSET_NUMBERS_320:
        /*0640*/ 	.byte	0x03, 0x02, 0x05, 0x08, 0x01, 0x06, 0x04
	.type		BITSET_NUMBERS_321,@object
	.size		BITSET_NUMBERS_321,(BITSET_NUMBERS_322 - BITSET_NUMBERS_321)
BITSET_NUMBERS_321:
        /*0647*/ 	.byte	0x08, 0x03, 0x02, 0x06, 0x04, 0x05
	.type		BITSET_NUMBERS_322,@object
	.size		BITSET_NUMBERS_322,(BITSET_NUMBERS_323 - BITSET_NUMBERS_322)
BITSET_NUMBERS_322:
        /*064d*/ 	.byte	0x06, 0x04, 0x03, 0x08, 0x01, 0x05
	.type		BITSET_NUMBERS_323,@object
	.size		BITSET_NUMBERS_323,(BITSET_NUMBERS_324 - BITSET_NUMBERS_323)
BITSET_NUMBERS_323:
        /*0653*/ 	.byte	0x03, 0x06, 0x08, 0x04, 0x05
	.type		BITSET_NUMBERS_324,@object
	.size		BITSET_NUMBERS_324,(BITSET_NUMBERS_325 - BITSET_NUMBERS_324)
BITSET_NUMBERS_324:
        /*0658*/ 	.byte	0x06, 0x05, 0x04, 0x02, 0x08, 0x01
	.type		BITSET_NUMBERS_325,@object
	.size		BITSET_NUMBERS_325,(BITSET_NUMBERS_326 - BITSET_NUMBERS_325)
BITSET_NUMBERS_325:
        /*065e*/ 	.byte	0x06, 0x05, 0x02, 0x04, 0x08
	.type		BITSET_NUMBERS_326,@object
	.size		BITSET_NUMBERS_326,(BITSET_NUMBERS_327 - BITSET_NUMBERS_326)
BITSET_NUMBERS_326:
        /*0663*/ 	.byte	0x06, 0x01, 0x08, 0x04, 0x05
	.type		BITSET_NUMBERS_327,@object
	.size		BITSET_NUMBERS_327,(BITSET_NUMBERS_328 - BITSET_NUMBERS_327)
BITSET_NUMBERS_327:
        /*0668*/ 	.byte	0x05, 0x08, 0x04, 0x06
	.type		BITSET_NUMBERS_328,@object
	.size		BITSET_NUMBERS_328,(BITSET_NUMBERS_329 - BITSET_NUMBERS_328)
BITSET_NUMBERS_328:
        /*066c*/ 	.byte	0x08, 0x01, 0x05, 0x02, 0x03, 0x06
	.type		BITSET_NUMBERS_329,@object
	.size		BITSET_NUMBERS_329,(BITSET_NUMBERS_330 - BITSET_NUMBERS_329)
BITSET_NUMBERS_329:
        /*0672*/ 	.byte	0x03, 0x06, 0x05, 0x02, 0x08
	.type		BITSET_NUMBERS_330,@object
	.size		BITSET_NUMBERS_330,(BITSET_NUMBERS_331 - BITSET_NUMBERS_330)
BITSET_NUMBERS_330:
        /*0677*/ 	.byte	0x06, 0x05, 0x08, 0x01, 0x03
	.type		BITSET_NUMBERS_331,@object
	.size		BITSET_NUMBERS_331,(BITSET_NUMBERS_332 - BITSET_NUMBERS_331)
BITSET_NUMBERS_331:
        /*067c*/ 	.byte	0x08, 0x05, 0x03, 0x06
	.type		BITSET_NUMBERS_332,@object
	.size		BITSET_NUMBERS_332,(BITSET_NUMBERS_333 - BITSET_NUMBERS_332)
BITSET_NUMBERS_332:
        /*0680*/ 	.byte	0x05, 0x01, 0x06, 0x02, 0x08
	.type		BITSET_NUMBERS_333,@object
	.size		BITSET_NUMBERS_333,(BITSET_NUMBERS_334 - BITSET_NUMBERS_333)
BITSET_NUMBERS_333:
        /*0685*/ 	.byte	0x06, 0x05, 0x08, 0x02
	.type		BITSET_NUMBERS_334,@object
	.size		BITSET_NUMBERS_334,(BITSET_NUMBERS_335 - BITSET_NUMBERS_334)
BITSET_NUMBERS_334:
        /*0689*/ 	.byte	0x06, 0x05, 0x08, 0x01
	.type		BITSET_NUMBERS_335,@object
	.size		BITSET_NUMBERS_335,(BITSET_NUMBERS_336 - BITSET_NUMBERS_335)
BITSET_NUMBERS_335:
        /*068d*/ 	.byte	0x08, 0x05, 0x06
	.type		BITSET_NUMBERS_336,@object
	.size		BITSET_NUMBERS_336,(BITSET_NUMBERS_337 - BITSET_NUMBERS_336)
BITSET_NUMBERS_336:
        /*0690*/ 	.byte	0x01, 0x06, 0x03, 0x08, 0x04, 0x02
	.type		BITSET_NUMBERS_337,@object
	.size		BITSET_NUMBERS_337,(BITSET_NUMBERS_338 - BITSET_NUMBERS_337)
BITSET_NUMBERS_337:
        /*0696*/ 	.byte	0x04, 0x03, 0x02, 0x08, 0x06
	.type		BITSET_NUMBERS_338,@object
	.size		BITSET_NUMBERS_338,(BITSET_NUMBERS_339 - BITSET_NUMBERS_338)
BITSET_NUMBERS_338:
        /*069b*/ 	.byte	0x08, 0x04, 0x03, 0x06, 0x01
	.type		BITSET_NUMBERS_339,@object
	.size		BITSET_NUMBERS_339,(BITSET_NUMBERS_340 - BITSET_NUMBERS_339)
BITSET_NUMBERS_339:
        /*06a0*/ 	.byte	0x04, 0x08, 0x03, 0x06
	.type		BITSET_NUMBERS_340,@object
	.size		BITSET_NUMBERS_340,(BITSET_NUMBERS_341 - BITSET_NUMBERS_340)
BITSET_NUMBERS_340:
        /*06a4*/ 	.byte	0x06, 0x01, 0x04, 0x02, 0x08
	.type		BITSET_NUMBERS_341,@object
	.size		BITSET_NUMBERS_341,(BITSET_NUMBERS_342 - BITSET_NUMBERS_341)
BITSET_NUMBERS_341:
        /*06a9*/ 	.byte	0x06, 0x08, 0x02, 0x04
	.type		BITSET_NUMBERS_342,@object
	.size		BITSET_NUMBERS_342,(BITSET_NUMBERS_343 - BITSET_NUMBERS_342)
BITSET_NUMBERS_342:
        /*06ad*/ 	.byte	0x04, 0x06, 0x08, 0x01
	.type		BITSET_NUMBERS_343,@object
	.size		BITSET_NUMBERS_343,(BITSET_NUMBERS_344 - BITSET_NUMBERS_343)
BITSET_NUMBERS_343:
        /*06b1*/ 	.byte	0x04, 0x08, 0x06
	.type		BITSET_NUMBERS_344,@object
	.size		BITSET_NUMBERS_344,(BITSET_NUMBERS_345 - BITSET_NUMBERS_344)
BITSET_NUMBERS_344:
        /*06b4*/ 	.byte	0x08, 0x06, 0x03, 0x01, 0x02
	.type		BITSET_NUMBERS_345,@object
	.size		BITSET_NUMBERS_345,(BITSET_NUMBERS_346 - BITSET_NUMBERS_345)
BITSET_NUMBERS_345:
        /*06b9*/ 	.byte	0x03, 0x08, 0x02, 0x06
	.type		BITSET_NUMBERS_346,@object
	.size		BITSET_NUMBERS_346,(BITSET_NUMBERS_347 - BITSET_NUMBERS_346)
BITSET_NUMBERS_346:
        /*06bd*/ 	.byte	0x08, 0x03, 0x06, 0x01
	.type		BITSET_NUMBERS_347,@object
	.size		BITSET_NUMBERS_347,(BITSET_NUMBERS_348 - BITSET_NUMBERS_347)
BITSET_NUMBERS_347:
        /*06c1*/ 	.byte	0x08, 0x03, 0x06
	.type		BITSET_NUMBERS_348,@object
	.size		BITSET_NUMBERS_348,(BITSET_NUMBERS_349 - BITSET_NUMBERS_348)
BITSET_NUMBERS_348:
        /*06c4*/ 	.byte	0x08, 0x06, 0x02, 0x01
	.type		BITSET_NUMBERS_349,@object
	.size		BITSET_NUMBERS_349,(BITSET_NUMBERS_350 - BITSET_NUMBERS_349)
BITSET_NUMBERS_349:
        /*06c8*/ 	.byte	0x08, 0x06, 0x02
	.type		BITSET_NUMBERS_350,@object
	.size		BITSET_NUMBERS_350,(BITSET_NUMBERS_351 - BITSET_NUMBERS_350)
BITSET_NUMBERS_350:
        /*06cb*/ 	.byte	0x01, 0x08, 0x06
	.type		BITSET_NUMBERS_351,@object
	.size		BITSET_NUMBERS_351,(BITSET_NUMBERS_352 - BITSET_NUMBERS_351)
BITSET_NUMBERS_351:
        /*06ce*/ 	.byte	0x06, 0x08
	.type		BITSET_NUMBERS_352,@object
	.size		BITSET_NUMBERS_352,(BITSET_NUMBERS_353 - BITSET_NUMBERS_352)
BITSET_NUMBERS_352:
        /*06d0*/ 	.byte	0x01, 0x03, 0x04, 0x02, 0x08, 0x05
	.type		BITSET_NUMBERS_353,@object
	.size		BITSET_NUMBERS_353,(BITSET_NUMBERS_354 - BITSET_NUMBERS_353)
BITSET_NUMBERS_353:
        /*06d6*/ 	.byte	0x04, 0x03, 0x08, 0x02, 0x05
	.type		BITSET_NUMBERS_354,@object
	.size		BITSET_NUMBERS_354,(BITSET_NUMBERS_355 - BITSET_NUMBERS_354)
BITSET_NUMBERS_354:
        /*06db*/ 	.byte	0x04, 0x05, 0x01, 0x03, 0x08
	.type		BITSET_NUMBERS_355,@object
	.size		BITSET_NUMBERS_355,(BITSET_NUMBERS_356 - BITSET_NUMBERS_355)
BITSET_NUMBERS_355:
        /*06e0*/ 	.byte	0x05, 0x08, 0x03, 0x04
	.type		BITSET_NUMBERS_356,@object
	.size		BITSET_NUMBERS_356,(BITSET_NUMBERS_357 - BITSET_NUMBERS_356)
BITSET_NUMBERS_356:
        /*06e4*/ 	.byte	0x02, 0x01, 0x04, 0x05, 0x08
	.type		BITSET_NUMBERS_357,@object
	.size		BITSET_NUMBERS_357,(BITSET_NUMBERS_358 - BITSET_NUMBERS_357)
BITSET_NUMBERS_357:
        /*06e9*/ 	.byte	0x04, 0x05, 0x02, 0x08
	.type		BITSET_NUMBERS_358,@object
	.size		BITSET_NUMBERS_358,(BITSET_NUMBERS_359 - BITSET_NUMBERS_358)
BITSET_NUMBERS_358:
        /*06ed*/ 	.byte	0x04, 0x01, 0x08, 0x05
	.type		BITSET_NUMBERS_359,@object
	.size		BITSET_NUMBERS_359,(BITSET_NUMBERS_360 - BITSET_NUMBERS_359)
BITSET_NUMBERS_359:
        /*06f1*/ 	.byte	0x05, 0x04, 0x08
	.type		BITSET_NUMBERS_360,@object
	.size		BITSET_NUMBERS_360,(BITSET_NUMBERS_361 - BITSET_NUMBERS_360)
BITSET_NUMBERS_360:
        /*06f4*/ 	.byte	0x03, 0x01, 0x05, 0x08, 0x02
	.type		BITSET_NUMBERS_361,@object
	.size		BITSET_NUMBERS_361,(BITSET_NUMBERS_362 - BITSET_NUMBERS_361)
BITSET_NUMBERS_361:
        /*06f9*/ 	.byte	0x08, 0x02, 0x03, 0x05
	.type		BITSET_NUMBERS_362,@object
	.size		BITSET_NUMBERS_362,(BITSET_NUMBERS_363 - BITSET_NUMBERS_362)
BITSET_NUMBERS_362:
        /*06fd*/ 	.byte	0x03, 0x08, 0x01, 0x05
	.type		BITSET_NUMBERS_363,@object
	.size		BITSET_NUMBERS_363,(BITSET_NUMBERS_364 - BITSET_NUMBERS_363)
BITSET_NUMBERS_363:
        /*0701*/ 	.byte	0x03, 0x05, 0x08
	.type		BITSET_NUMBERS_364,@object
	.size		BITSET_NUMBERS_364,(BITSET_NUMBERS_365 - BITSET_NUMBERS_364)
BITSET_NUMBERS_364:
        /*0704*/ 	.byte	0x02, 0x08, 0x01, 0x05
	.type		BITSET_NUMBERS_365,@object
	.size		BITSET_NUMBERS_365,(BITSET_NUMBERS_366 - BITSET_NUMBERS_365)
BITSET_NUMBERS_365:
        /*0708*/ 	.byte	0x08, 0x02, 0x05
	.type		BITSET_NUMBERS_366,@object
	.size		BITSET_NUMBERS_366,(BITSET_NUMBERS_367 - BITSET_NUMBERS_366)
BITSET_NUMBERS_366:
        /*070b*/ 	.byte	0x05, 0x01, 0x08
	.type		BITSET_NUMBERS_367,@object
	.size		BITSET_NUMBERS_367,(BITSET_NUMBERS_368 - BITSET_NUMBERS_367)
BITSET_NUMBERS_367:
        /*070e*/ 	.byte	0x05, 0x08
	.type		BITSET_NUMBERS_368,@object
	.size		BITSET_NUMBERS_368,(BITSET_NUMBERS_369 - BITSET_NUMBERS_368)
BITSET_NUMBERS_368:
        /*0710*/ 	.byte	0x04, 0x01, 0x03, 0x08, 0x02
	.type		BITSET_NUMBERS_369,@object
	.size		BITSET_NUMBERS_369,(BITSET_NUMBERS_370 - BITSET_NUMBERS_369)
BITSET_NUMBERS_369:
        /*0715*/ 	.byte	0x02, 0x04, 0x03, 0x08
	.type		BITSET_NUMBERS_370,@object
	.size		BITSET_NUMBERS_370,(BITSET_NUMBERS_371 - BITSET_NUMBERS_370)
BITSET_NUMBERS_370:
        /*0719*/ 	.byte	0x01, 0x04, 0x03, 0x08
	.type		BITSET_NUMBERS_371,@object
	.size		BITSET_NUMBERS_371,(BITSET_NUMBERS_372 - BITSET_NUMBERS_371)
BITSET_NUMBERS_371:
        /*071d*/ 	.byte	0x08, 0x03, 0x04
	.type		BITSET_NUMBERS_372,@object
	.size		BITSET_NUMBERS_372,(BITSET_NUMBERS_373 - BITSET_NUMBERS_372)
BITSET_NUMBERS_372:
        /*0720*/ 	.byte	0x02, 0x04, 0x08, 0x01
	.type		BITSET_NUMBERS_373,@object
	.size		BITSET_NUMBERS_373,(BITSET_NUMBERS_374 - BITSET_NUMBERS_373)
BITSET_NUMBERS_373:
        /*0724*/ 	.byte	0x02, 0x08, 0x04
	.type		BITSET_NUMBERS_374,@object
	.size		BITSET_NUMBERS_374,(BITSET_NUMBERS_375 - BITSET_NUMBERS_374)
BITSET_NUMBERS_374:
        /*0727*/ 	.byte	0x08, 0x01, 0x04
	.type		BITSET_NUMBERS_375,@object
	.size		BITSET_NUMBERS_375,(BITSET_NUMBERS_376 - BITSET_NUMBERS_375)
BITSET_NUMBERS_375:
        /*072a*/ 	.byte	0x08, 0x04
	.type		BITSET_NUMBERS_376,@object
	.size		BITSET_NUMBERS_376,(BITSET_NUMBERS_377 - BITSET_NUMBERS_376)
BITSET_NUMBERS_376:
        /*072c*/ 	.byte	0x03, 0x08, 0x02, 0x01
	.type		BITSET_NUMBERS_377,@object
	.size		BITSET_NUMBERS_377,(BITSET_NUMBERS_378 - BITSET_NUMBERS_377)
BITSET_NUMBERS_377:
        /*0730*/ 	.byte	0x08, 0x03, 0x02
	.type		BITSET_NUMBERS_378,@object
	.size		BITSET_NUMBERS_378,(BITSET_NUMBERS_379 - BITSET_NUMBERS_378)
BITSET_NUMBERS_378:
        /*0733*/ 	.byte	0x01, 0x08, 0x03
	.type		BITSET_NUMBERS_379,@object
	.size		BITSET_NUMBERS_379,(BITSET_NUMBERS_380 - BITSET_NUMBERS_379)
BITSET_NUMBERS_379:
        /*0736*/ 	.byte	0x08, 0x03
	.type		BITSET_NUMBERS_380,@object
	.size		BITSET_NUMBERS_380,(BITSET_NUMBERS_381 - BITSET_NUMBERS_380)
BITSET_NUMBERS_380:
        /*0738*/ 	.byte	0x01, 0x02, 0x08
	.type		BITSET_NUMBERS_381,@object
	.size		BITSET_NUMBERS_381,(BITSET_NUMBERS_382 - BITSET_NUMBERS_381)
BITSET_NUMBERS_381:
        /*073b*/ 	.byte	0x02, 0x08
	.type		BITSET_NUMBERS_382,@object
	.size		BITSET_NUMBERS_382,(BITSET_NUMBERS_383 - BITSET_NUMBERS_382)
BITSET_NUMBERS_382:
        /*073d*/ 	.byte	0x01, 0x08
	.type		BITSET_NUMBERS_383,@object
	.size		BITSET_NUMBERS_383,(BITSET_NUMBERS_384 - BITSET_NUMBERS_383)
BITSET_NUMBERS_383:
        /*073f*/ 	.byte	0x08
	.type		BITSET_NUMBERS_384,@object
	.size		BITSET_NUMBERS_384,(BITSET_NUMBERS_385 - BITSET_NUMBERS_384)
BITSET_NUMBERS_384:
        /*0740*/ 	.byte	0x01, 0x04, 0x06, 0x02, 0x05, 0x07, 0x03
	.type		BITSET_NUMBERS_385,@object
	.size		BITSET_NUMBERS_385,(BITSET_NUMBERS_386 - BITSET_NUMBERS_385)
BITSET_NUMBERS_385:
        /*0747*/ 	.byte	0x07, 0x03, 0x06, 0x04, 0x05, 0x02
	.type		BITSET_NUMBERS_386,@object
	.size		BITSET_NUMBERS_386,(BITSET_NUMBERS_387 - BITSET_NUMBERS_386)
BITSET_NUMBERS_386:
        /*074d*/ 	.byte	0x03, 0x04, 0x01, 0x06, 0x05, 0x07
	.type		BITSET_NUMBERS_387,@object
	.size		BITSET_NUMBERS_387,(BITSET_NUMBERS_388 - BITSET_NUMBERS_387)
BITSET_NUMBERS_387:
        /*0753*/ 	.byte	0x06, 0x05, 0x03, 0x07, 0x04
	.type		BITSET_NUMBERS_388,@object
	.size		BITSET_NUMBERS_388,(BITSET_NUMBERS_389 - BITSET_NUMBERS_388)
BITSET_NUMBERS_388:
        /*0758*/ 	.byte	0x07, 0x02, 0x01, 0x04, 0x06, 0x05
	.type		BITSET_NUMBERS_389,@object
	.size		BITSET_NUMBERS_389,(BITSET_NUMBERS_390 - BITSET_NUMBERS_389)
BITSET_NUMBERS_389:
        /*075e*/ 	.byte	0x07, 0x04, 0x06, 0x02, 0x05
	.type		BITSET_NUMBERS_390,@object
	.size		BITSET_NUMBERS_390,(BITSET_NUMBERS_391 - BITSET_NUMBERS_390)
BITSET_NUMBERS_390:
        /*0763*/ 	.byte	0x05, 0x06, 0x01, 0x04, 0x07
	.type		BITSET_NUMBERS_391,@object
	.size		BITSET_NUMBERS_391,(BITSET_NUMBERS_392 - BITSET_NUMBERS_391)
BITSET_NUMBERS_391:
        /*0768*/ 	.byte	0x07, 0x04, 0x06, 0x05
	.type		BITSET_NUMBERS_392,@object
	.size		BITSET_NUMBERS_392,(BITSET_NUMBERS_393 - BITSET_NUMBERS_392)
BITSET_NUMBERS_392:
        /*076c*/ 	.byte	0x02, 0x06, 0x01, 0x05, 0x07, 0x03
	.type		BITSET_NUMBERS_393,@object
	.size		BITSET_NUMBERS_393,(BITSET_NUMBERS_394 - BITSET_NUMBERS_393)
BITSET_NUMBERS_393:
        /*0772*/ 	.byte	0x03, 0x02, 0x05, 0x07, 0x06
	.type		BITSET_NUMBERS_394,@object
	.size		BITSET_NUMBERS_394,(BITSET_NUMBERS_395 - BITSET_NUMBERS_394)
BITSET_NUMBERS_394:
        /*0777*/ 	.byte	0x03, 0x05, 0x06, 0x01, 0x07
	.type		BITSET_NUMBERS_395,@object
	.size		BITSET_NUMBERS_395,(BITSET_NUMBERS_396 - BITSET_NUMBERS_395)
BITSET_NUMBERS_395:
        /*077c*/ 	.byte	0x03, 0x07, 0x06, 0x05
	.type		BITSET_NUMBERS_396,@object
	.size		BITSET_NUMBERS_396,(BITSET_NUMBERS_397 - BITSET_NUMBERS_396)
BITSET_NUMBERS_396:
        /*0780*/ 	.byte	0x05, 0x01, 0x02, 0x07, 0x06
	.type		BITSET_NUMBERS_397,@object
	.size		BITSET_NUMBERS_397,(BITSET_NUMBERS_398 - BITSET_NUMBERS_397)
BITSET_NUMBERS_397:
        /*0785*/ 	.byte	0x02, 0x06, 0x07, 0x05
	.type		BITSET_NUMBERS_398,@object
	.size		BITSET_NUMBERS_398,(BITSET_NUMBERS_399 - BITSET_NUMBERS_398)
BITSET_NUMBERS_398:
        /*0789*/ 	.byte	0x05, 0x06, 0x07, 0x01
	.type		BITSET_NUMBERS_399,@object
	.size		BITSET_NUMBERS_399,(BITSET_NUMBERS_400 - BITSET_NUMBERS_399)
BITSET_NUMBERS_399:
        /*078d*/ 	.byte	0x06, 0x07, 0x05
	.type		BITSET_NUMBERS_400,@object
	.size		BITSET_NUMBERS_400,(BITSET_NUMBERS_401 - BITSET_NUMBERS_400)
BITSET_NUMBERS_400:
        /*0790*/ 	.byte	0x06, 0x04, 0x07, 0x02, 0x03, 0x01
	.type		BITSET_NUMBERS_401,@object
	.size		BITSET_NUMBERS_401,(BITSET_NUMBERS_402 - BITSET_NUMBERS_401)
BITSET_NUMBERS_401:
        /*0796*/ 	.byte	0x07, 0x03, 0x04, 0x02, 0x06
	.type		BITSET_NUMBERS_402,@object
	.size		BITSET_NUMBERS_402,(BITSET_NUMBERS_403 - BITSET_NUMBERS_402)
BITSET_NUMBERS_402:
        /*079b*/ 	.byte	0x06, 0x01, 0x03, 0x07, 0x04
	.type		BITSET_NUMBERS_403,@object
	.size		BITSET_NUMBERS_403,(BITSET_NUMBERS_404 - BITSET_NUMBERS_403)
BITSET_NUMBERS_403:
        /*07a0*/ 	.byte	0x03, 0x04, 0x06, 0x07
	.type		BITSET_NUMBERS_404,@object
	.size		BITSET_NUMBERS_404,(BITSET_NUMBERS_405 - BITSET_NUMBERS_404)
BITSET_NUMBERS_404:
        /*07a4*/ 	.byte	0x01, 0x02, 0x06, 0x07, 0x04
	.type		BITSET_NUMBERS_405,@object
	.size		BITSET_NUMBERS_405,(BITSET_NUMBERS_406 - BITSET_NUMBERS_405)
BITSET_NUMBERS_405:
        /*07a9*/ 	.byte	0x04, 0x02, 0x07, 0x06
	.type		BITSET_NUMBERS_406,@object
	.size		BITSET_NUMBERS_406,(BITSET_NUMBERS_407 - BITSET_NUMBERS_406)
BITSET_NUMBERS_406:
        /*07ad*/ 	.byte	0x04, 0x07, 0x06, 0x01
	.type		BITSET_NUMBERS_407,@object
	.size		BITSET_NUMBERS_407,(BITSET_NUMBERS_408 - BITSET_NUMBERS_407)
BITSET_NUMBERS_407:
        /*07b1*/ 	.byte	0x04, 0x06, 0x07
	.type		BITSET_NUMBERS_408,@object
	.size		BITSET_NUMBERS_408,(BITSET_NUMBERS_409 - BITSET_NUMBERS_408)
BITSET_NUMBERS_408:
        /*07b4*/ 	.byte	0x06, 0x01, 0x02, 0x03, 0x07
	.type		BITSET_NUMBERS_409,@object
	.size		BITSET_NUMBERS_409,(BITSET_NUMBERS_410 - BITSET_NUMBERS_409)
BITSET_NUMBERS_409:
        /*07b9*/ 	.byte	0x07, 0x06, 0x03, 0x02
	.type		BITSET_NUMBERS_410,@object
	.size		BITSET_NUMBERS_410,(BITSET_NUMBERS_411 - BITSET_NUMBERS_410)
BITSET_NUMBERS_410:
        /*07bd*/ 	.byte	0x03, 0x01, 0x06, 0x07
	.type		BITSET_NUMBERS_411,@object
	.size		BITSET_NUMBERS_411,(BITSET_NUMBERS_412 - BITSET_NUMBERS_411)
BITSET_NUMBERS_411:
        /*07c1*/ 	.byte	0x07, 0x06, 0x03
	.type		BITSET_NUMBERS_412,@object
	.size		BITSET_NUMBERS_412,(BITSET_NUMBERS_413 - BITSET_NUMBERS_412)
BITSET_NUMBERS_412:
        /*07c4*/ 	.byte	0x01, 0x06, 0x07, 0x02
	.type		BITSET_NUMBERS_413,@object
	.size		BITSET_NUMBERS_413,(BITSET_NUMBERS_414 - BITSET_NUMBERS_413)
BITSET_NUMBERS_413:
        /*07c8*/ 	.byte	0x06, 0x02, 0x07
	.type		BITSET_NUMBERS_414,@object
	.size		BITSET_NUMBERS_414,(BITSET_NUMBERS_415 - BITSET_NUMBERS_414)
BITSET_NUMBERS_414:
        /*07cb*/ 	.byte	0x07, 0x06, 0x01
	.type		BITSET_NUMBERS_415,@object
	.size		BITSET_NUMBERS_415,(BITSET_NUMBERS_416 - BITSET_NUMBERS_415)
BITSET_NUMBERS_415:
        /*07ce*/ 	.byte	0x07, 0x06
	.type		BITSET_NUMBERS_416,@object
	.size		BITSET_NUMBERS_416,(BITSET_NUMBERS_417 - BITSET_NUMBERS_416)
BITSET_NUMBERS_416:
        /*07d0*/ 	.byte	0x07, 0x03, 0x04, 0x01, 0x02, 0x05
	.type		BITSET_NUMBERS_417,@object
	.size		BITSET_NUMBERS_417,(BITSET_NUMBERS_418 - BITSET_NUMBERS_417)
BITSET_NUMBERS_417:
        /*07d6*/ 	.byte	0x03, 0x02, 0x05, 0x04, 0x07
	.type		BITSET_NUMBERS_418,@object
	.size		BITSET_NUMBERS_418,(BITSET_NUMBERS_419 - BITSET_NUMBERS_418)
BITSET_NUMBERS_418:
        /*07db*/ 	.byte	0x01, 0x05, 0x04, 0x03, 0x07
	.type		BITSET_NUMBERS_419,@object
	.size		BITSET_NUMBERS_419,(BITSET_NUMBERS_420 - BITSET_NUMBERS_419)
BITSET_NUMBERS_419:
        /*07e0*/ 	.byte	0x04, 0x07, 0x05, 0x03
	.type		BITSET_NUMBERS_420,@object
	.size		BITSET_NUMBERS_420,(BITSET_NUMBERS_421 - BITSET_NUMBERS_420)
BITSET_NUMBERS_420:
        /*07e4*/ 	.byte	0x07, 0x05, 0x02, 0x04, 0x01
	.type		BITSET_NUMBERS_421,@object
	.size		BITSET_NUMBERS_421,(BITSET_NUMBERS_422 - BITSET_NUMBERS_421)
BITSET_NUMBERS_421:
        /*07e9*/ 	.byte	0x07, 0x02, 0x05, 0x04
	.type		BITSET_NUMBERS_422,@object
	.size		BITSET_NUMBERS_422,(BITSET_NUMBERS_423 - BITSET_NUMBERS_422)
BITSET_NUMBERS_422:
        /*07ed*/ 	.byte	0x05, 0x01, 0x04, 0x07
	.type		BITSET_NUMBERS_423,@object
	.size		BITSET_NUMBERS_423,(BITSET_NUMBERS_424 - BITSET_NUMBERS_423)
BITSET_NUMBERS_423:
        /*07f1*/ 	.byte	0x07, 0x04, 0x05
	.type		BITSET_NUMBERS_424,@object
	.size		BITSET_NUMBERS_424,(BITSET_NUMBERS_425 - BITSET_NUMBERS_424)
BITSET_NUMBERS_424:
        /*07f4*/ 	.byte	0x03, 0x02, 0x05, 0x01, 0x07
	.type		BITSET_NUMBERS_425,@object
	.size		BITSET_NUMBERS_425,(BITSET_NUMBERS_426 - BITSET_NUMBERS_425)
BITSET_NUMBERS_425:
        /*07f9*/ 	.byte	0x02, 0x05, 0x03, 0x07
	.type		BITSET_NUMBERS_426,@object
	.size		BITSET_NUMBERS_426,(BITSET_NUMBERS_427 - BITSET_NUMBERS_426)
BITSET_NUMBERS_426:
        /*07fd*/ 	.byte	0x03, 0x05, 0x01, 0x07
	.type		BITSET_NUMBERS_427,@object
	.size		BITSET_NUMBERS_427,(BITSET_NUMBERS_428 - BITSET_NUMBERS_427)
BITSET_NUMBERS_427:
        /*0801*/ 	.byte	0x07, 0x05, 0x03
	.type		BITSET_NUMBERS_428,@object
	.size		BITSET_NUMBERS_428,(BITSET_NUMBERS_429 - BITSET_NUMBERS_428)
BITSET_NUMBERS_428:
        /*0804*/ 	.byte	0x02, 0x01, 0x07, 0x05
	.type		BITSET_NUMBERS_429,@object
	.size		BITSET_NUMBERS_429,(BITSET_NUMBERS_430 - BITSET_NUMBERS_429)
BITSET_NUMBERS_429:
        /*0808*/ 	.byte	0x05, 0x02, 0x07
	.type		BITSET_NUMBERS_430,@object
	.size		BITSET_NUMBERS_430,(BITSET_NUMBERS_431 - BITSET_NUMBERS_430)
BITSET_NUMBERS_430:
        /*080b*/ 	.byte	0x01, 0x07, 0x05
	.type		BITSET_NUMBERS_431,@object
	.size		BITSET_NUMBERS_431,(BITSET_NUMBERS_432 - BITSET_NUMBERS_431)
BITSET_NUMBERS_431:
        /*080e*/ 	.byte	0x05, 0x07
	.type		BITSET_NUMBERS_432,@object
	.size		BITSET_NUMBERS_432,(BITSET_NUMBERS_433 - BITSET_NUMBERS_432)
BITSET_NUMBERS_432:
        /*0810*/ 	.byte	0x02, 0x04, 0x03, 0x07, 0x01
	.type		BITSET_NUMBERS_433,@object
	.size		BITSET_NUMBERS_433,(BITSET_NUMBERS_434 - BITSET_NUMBERS_433)
BITSET_NUMBERS_433:
        /*0815*/ 	.byte	0x07, 0x02, 0x04, 0x03
	.type		BITSET_NUMBERS_434,@object
	.size		BITSET_NUMBERS_434,(BITSET_NUMBERS_435 - BITSET_NUMBERS_434)
BITSET_NUMBERS_434:
        /*0819*/ 	.byte	0x01, 0x04, 0x03, 0x07
	.type		BITSET_NUMBERS_435,@object
	.size		BITSET_NUMBERS_435,(BITSET_NUMBERS_436 - BITSET_NUMBERS_435)
BITSET_NUMBERS_435:
        /*081d*/ 	.byte	0x04, 0x03, 0x07
	.type		BITSET_NUMBERS_436,@object
	.size		BITSET_NUMBERS_436,(BITSET_NUMBERS_437 - BITSET_NUMBERS_436)
BITSET_NUMBERS_436:
        /*0820*/ 	.byte	0x07, 0x01, 0x04, 0x02
	.type		BITSET_NUMBERS_437,@object
	.size		BITSET_NUMBERS_437,(BITSET_NUMBERS_438 - BITSET_NUMBERS_437)
BITSET_NUMBERS_437:
        /*0824*/ 	.byte	0x02, 0x07, 0x04
	.type		BITSET_NUMBERS_438,@object
	.size		BITSET_NUMBERS_438,(BITSET_NUMBERS_439 - BITSET_NUMBERS_438)
BITSET_NUMBERS_438:
        /*0827*/ 	.byte	0x01, 0x04, 0x07
	.type		BITSET_NUMBERS_439,@object
	.size		BITSET_NUMBERS_439,(BITSET_NUMBERS_440 - BITSET_NUMBERS_439)
BITSET_NUMBERS_439:
        /*082a*/ 	.byte	0x04, 0x07
	.type		BITSET_NUMBERS_440,@object
	.size		BITSET_NUMBERS_440,(BITSET_NUMBERS_441 - BITSET_NUMBERS_440)
BITSET_NUMBERS_440:
        /*082c*/ 	.byte	0x02, 0x03, 0x01, 0x07
	.type		BITSET_NUMBERS_441,@object
	.size		BITSET_NUMBERS_441,(BITSET_NUMBERS_442 - BITSET_NUMBERS_441)
BITSET_NUMBERS_441:
        /*0830*/ 	.byte	0x07, 0x03, 0x02
	.type		BITSET_NUMBERS_442,@object
	.size		BITSET_NUMBERS_442,(BITSET_NUMBERS_443 - BITSET_NUMBERS_442)
BITSET_NUMBERS_442:
        /*0833*/ 	.byte	0x01, 0x07, 0x03
	.type		BITSET_NUMBERS_443,@object
	.size		BITSET_NUMBERS_443,(BITSET_NUMBERS_444 - BITSET_NUMBERS_443)
BITSET_NUMBERS_443:
        /*0836*/ 	.byte	0x03, 0x07
	.type		BITSET_NUMBERS_444,@object
	.size		BITSET_NUMBERS_444,(BITSET_NUMBERS_445 - BITSET_NUMBERS_444)
BITSET_NUMBERS_444:
        /*0838*/ 	.byte	0x07, 0x01, 0x02
	.type		BITSET_NUMBERS_445,@object
	.size		BITSET_NUMBERS_445,(BITSET_NUMBERS_446 - BITSET_NUMBERS_445)
BITSET_NUMBERS_445:
        /*083b*/ 	.byte	0x07, 0x02
	.type		BITSET_NUMBERS_446,@object
	.size		BITSET_NUMBERS_446,(BITSET_NUMBERS_447 - BITSET_NUMBERS_446)
BITSET_NUMBERS_446:
        /*083d*/ 	.byte	0x07, 0x01
	.type		BITSET_NUMBERS_447,@object
	.size		BITSET_NUMBERS_447,(BITSET_NUMBERS_448 - BITSET_NUMBERS_447)
BITSET_NUMBERS_447:
        /*083f*/ 	.byte	0x07
	.type		BITSET_NUMBERS_448,@object
	.size		BITSET_NUMBERS_448,(BITSET_NUMBERS_449 - BITSET_NUMBERS_448)
BITSET_NUMBERS_448:
        /*0840*/ 	.byte	0x01, 0x04, 0x06, 0x05, 0x03, 0x02
	.type		BITSET_NUMBERS_449,@object
	.size		BITSET_NUMBERS_449,(BITSET_NUMBERS_450 - BITSET_NUMBERS_449)
BITSET_NUMBERS_449:
        /*0846*/ 	.byte	0x02, 0x06, 0x05, 0x04, 0x03
	.type		BITSET_NUMBERS_450,@object
	.size		BITSET_NUMBERS_450,(BITSET_NUMBERS_451 - BITSET_NUMBERS_450)
BITSET_NUMBERS_450:
        /*084b*/ 	.byte	0x06, 0x04, 0x01, 0x03, 0x05
	.type		BITSET_NUMBERS_451,@object
	.size		BITSET_NUMBERS_451,(BITSET_NUMBERS_452 - BITSET_NUMBERS_451)
BITSET_NUMBERS_451:
        /*0850*/ 	.byte	0x06, 0x05, 0x04, 0x03
	.type		BITSET_NUMBERS_452,@object
	.size		BITSET_NUMBERS_452,(BITSET_NUMBERS_453 - BITSET_NUMBERS_452)
BITSET_NUMBERS_452:
        /*0854*/ 	.byte	0x06, 0x01, 0x04, 0x02, 0x05
	.type		BITSET_NUMBERS_453,@object
	.size		BITSET_NUMBERS_453,(BITSET_NUMBERS_454 - BITSET_NUMBERS_453)
BITSET_NUMBERS_453:
        /*0859*/ 	.byte	0x05, 0x04, 0x02, 0x06
	.type		BITSET_NUMBERS_454,@object
	.size		BITSET_NUMBERS_454,(BITSET_NUMBERS_455 - BITSET_NUMBERS_454)
BITSET_NUMBERS_454:
        /*085d*/ 	.byte	0x01, 0x04, 0x05, 0x06
	.type		BITSET_NUMBERS_455,@object
	.size		BITSET_NUMBERS_455,(BITSET_NUMBERS_456 - BITSET_NUMBERS_455)
BITSET_NUMBERS_455:
        /*0861*/ 	.byte	0x06, 0x04, 0x05
	.type		BITSET_NUMBERS_456,@object
	.size		BITSET_NUMBERS_456,(BITSET_NUMBERS_457 - BITSET_NUMBERS_456)
BITSET_NUMBERS_456:
        /*0864*/ 	.byte	0x06, 0x03, 0x01, 0x02, 0x05
	.type		BITSET_NUMBERS_457,@object
	.size		BITSET_NUMBERS_457,(BITSET_NUMBERS_458 - BITSET_NUMBERS_457)
BITSET_NUMBERS_457:
        /*0869*/ 	.byte	0x06, 0x05, 0x02, 0x03
	.type		BITSET_NUMBERS_458,@object
	.size		BITSET_NUMBERS_458,(BITSET_NUMBERS_459 - BITSET_NUMBERS_458)
BITSET_NUMBERS_458:
        /*086d*/ 	.byte	0x01, 0x06, 0x03, 0x05
	.type		BITSET_NUMBERS_459,@object
	.size		BITSET_NUMBERS_459,(BITSET_NUMBERS_460 - BITSET_NUMBERS_459)
BITSET_NUMBERS_459:
        /*0871*/ 	.byte	0x05, 0x06, 0x03
	.type		BITSET_NUMBERS_460,@object
	.size		BITSET_NUMBERS_460,(BITSET_NUMBERS_461 - BITSET_NUMBERS_460)
BITSET_NUMBERS_460:
        /*0874*/ 	.byte	0x06, 0x01, 0x02, 0x05
	.type		BITSET_NUMBERS_461,@object
	.size		BITSET_NUMBERS_461,(BITSET_NUMBERS_462 - BITSET_NUMBERS_461)
BITSET_NUMBERS_461:
        /*0878*/ 	.byte	0x05, 0x06, 0x02
	.type		BITSET_NUMBERS_462,@object
	.size		BITSET_NUMBERS_462,(BITSET_NUMBERS_463 - BITSET_NUMBERS_462)
BITSET_NUMBERS_462:
        /*087b*/ 	.byte	0x06, 0x01, 0x05
	.type		BITSET_NUMBERS_463,@object
	.size		BITSET_NUMBERS_463,(BITSET_NUMBERS_464 - BITSET_NUMBERS_463)
BITSET_NUMBERS_463:
        /*087e*/ 	.byte	0x05, 0x06
	.type		BITSET_NUMBERS_464,@object
	.size		BITSET_NUMBERS_464,(BITSET_NUMBERS_465 - BITSET_NUMBERS_464)
BITSET_NUMBERS_464:
        /*0880*/ 	.byte	0x02, 0x04, 0x06, 0x03, 0x01
	.type		BITSET_NUMBERS_465,@object
	.size		BITSET_NUMBERS_465,(BITSET_NUMBERS_466 - BITSET_NUMBERS_465)
BITSET_NUMBERS_465:
        /*0885*/ 	.byte	0x03, 0x06, 0x04, 0x02
	.type		BITSET_NUMBERS_466,@object
	.size		BITSET_NUMBERS_466,(BITSET_NUMBERS_467 - BITSET_NUMBERS_466)
BITSET_NUMBERS_466:
        /*0889*/ 	.byte	0x06, 0x03, 0x01, 0x04
	.type		BITSET_NUMBERS_467,@object
	.size		BITSET_NUMBERS_467,(BITSET_NUMBERS_468 - BITSET_NUMBERS_467)
BITSET_NUMBERS_467:
        /*088d*/ 	.byte	0x03, 0x04, 0x06
	.type		BITSET_NUMBERS_468,@object
	.size		BITSET_NUMBERS_468,(BITSET_NUMBERS_469 - BITSET_NUMBERS_468)
BITSET_NUMBERS_468:
        /*0890*/ 	.byte	0x04, 0x02, 0x01, 0x06
	.type		BITSET_NUMBERS_469,@object
	.size		BITSET_NUMBERS_469,(BITSET_NUMBERS_470 - BITSET_NUMBERS_469)
BITSET_NUMBERS_469:
        /*0894*/ 	.byte	0x04, 0x02, 0x06
	.type		BITSET_NUMBERS_470,@object
	.size		BITSET_NUMBERS_470,(BITSET_NUMBERS_471 - BITSET_NUMBERS_470)
BITSET_NUMBERS_470:
        /*0897*/ 	.byte	0x01, 0x06, 0x04
	.type		BITSET_NUMBERS_471,@object
	.size		BITSET_NUMBERS_471,(BITSET_NUMBERS_472 - BITSET_NUMBERS_471)
BITSET_NUMBERS_471:
        /*089a*/ 	.byte	0x06, 0x04
	.type		BITSET_NUMBERS_472,@object
	.size		BITSET_NUMBERS_472,(BITSET_NUMBERS_473 - BITSET_NUMBERS_472)
BITSET_NUMBERS_472:
        /*089c*/ 	.byte	0x01, 0x06, 0x02, 0x03
	.type		BITSET_NUMBERS_473,@object
	.size		BITSET_NUMBERS_473,(BITSET_NUMBERS_474 - BITSET_NUMBERS_473)
BITSET_NUMBERS_473:
        /*08a0*/ 	.byte	0x02, 0x03, 0x06
	.type		BITSET_NUMBERS_474,@object
	.size		BITSET_NUMBERS_474,(BITSET_NUMBERS_475 - BITSET_NUMBERS_474)
BITSET_NUMBERS_474:
        /*08a3*/ 	.byte	0x01, 0x03, 0x06
	.type		BITSET_NUMBERS_475,@object
	.size		BITSET_NUMBERS_475,(BITSET_NUMBERS_476 - BITSET_NUMBERS_475)
BITSET_NUMBERS_475:
        /*08a6*/ 	.byte	0x03, 0x06
	.type		BITSET_NUMBERS_476,@object
	.size		BITSET_NUMBERS_476,(BITSET_NUMBERS_477 - BITSET_NUMBERS_476)
BITSET_NUMBERS_476:
        /*08a8*/ 	.byte	0x06, 0x01, 0x02
	.type		BITSET_NUMBERS_477,@object
	.size		BITSET_NUMBERS_477,(BITSET_NUMBERS_478 - BITSET_NUMBERS_477)
BITSET_NUMBERS_477:
        /*08ab*/ 	.byte	0x06, 0x02
	.type		BITSET_NUMBERS_478,@object
	.size		BITSET_NUMBERS_478,(BITSET_NUMBERS_479 - BITSET_NUMBERS_478)
BITSET_NUMBERS_478:
        /*08ad*/ 	.byte	0x01, 0x06
	.type		BITSET_NUMBERS_479,@object
	.size		BITSET_NUMBERS_479,(BITSET_NUMBERS_480 - BITSET_NUMBERS_479)
BITSET_NUMBERS_479:
        /*08af*/ 	.byte	0x06
	.type		BITSET_NUMBERS_480,@object
	.size		BITSET_NUMBERS_480,(BITSET_NUMBERS_481 - BITSET_NUMBERS_480)
BITSET_NUMBERS_480:
        /*08b0*/ 	.byte	0x01, 0x03, 0x02, 0x04, 0x05
	.type		BITSET_NUMBERS_481,@object
	.size		BITSET_NUMBERS_481,(BITSET_NUMBERS_482 - BITSET_NUMBERS_481)
BITSET_NUMBERS_481:
        /*08b5*/ 	.byte	0x04, 0x02, 0x03, 0x05
	.type		BITSET_NUMBERS_482,@object
	.size		BITSET_NUMBERS_482,(BITSET_NUMBERS_483 - BITSET_NUMBERS_482)
BITSET_NUMBERS_482:
        /*08b9*/ 	.byte	0x01, 0x03, 0x04, 0x05
	.type		BITSET_NUMBERS_483,@object
	.size		BITSET_NUMBERS_483,(BITSET_NUMBERS_484 - BITSET_NUMBERS_483)
BITSET_NUMBERS_483:
        /*08bd*/ 	.byte	0x04, 0x03, 0x05
	.type		BITSET_NUMBERS_484,@object
	.size		BITSET_NUMBERS_484,(BITSET_NUMBERS_485 - BITSET_NUMBERS_484)
BITSET_NUMBERS_484:
        /*08c0*/ 	.byte	0x05, 0x01, 0x04, 0x02
	.type		BITSET_NUMBERS_485,@object
	.size		BITSET_NUMBERS_485,(BITSET_NUMBERS_486 - BITSET_NUMBERS_485)
BITSET_NUMBERS_485:
        /*08c4*/ 	.byte	0x04, 0x02, 0x05
	.type		BITSET_NUMBERS_486,@object
	.size		BITSET_NUMBERS_486,(BITSET_NUMBERS_487 - BITSET_NUMBERS_486)
BITSET_NUMBERS_486:
        /*08c7*/ 	.byte	0x05, 0x01, 0x04
	.type		BITSET_NUMBERS_487,@object
	.size		BITSET_NUMBERS_487,(BITSET_NUMBERS_488 - BITSET_NUMBERS_487)
BITSET_NUMBERS_487:
        /*08ca*/ 	.byte	0x04, 0x05
	.type		BITSET_NUMBERS_488,@object
	.size		BITSET_NUMBERS_488,(BITSET_NUMBERS_489 - BITSET_NUMBERS_488)
BITSET_NUMBERS_488:
        /*08cc*/ 	.byte	0x05, 0x03, 0x01, 0x02
	.type		BITSET_NUMBERS_489,@object
	.size		BITSET_NUMBERS_489,(BITSET_NUMBERS_490 - BITSET_NUMBERS_489)
BITSET_NUMBERS_489:
        /*08d0*/ 	.byte	0x02, 0x05, 0x03
	.type		BITSET_NUMBERS_490,@object
	.size		BITSET_NUMBERS_490,(BITSET_NUMBERS_491 - BITSET_NUMBERS_490)
BITSET_NUMBERS_490:
        /*08d3*/ 	.byte	0x03, 0x05, 0x01
	.type		BITSET_NUMBERS_491,@object
	.size		BITSET_NUMBERS_491,(BITSET_NUMBERS_492 - BITSET_NUMBERS_491)
BITSET_NUMBERS_491:
        /*08d6*/ 	.byte	0x03, 0x05
	.type		BITSET_NUMBERS_492,@object
	.size		BITSET_NUMBERS_492,(BITSET_NUMBERS_493 - BITSET_NUMBERS_492)
BITSET_NUMBERS_492:
        /*08d8*/ 	.byte	0x05, 0x02, 0x01
	.type		BITSET_NUMBERS_493,@object
	.size		BITSET_NUMBERS_493,(BITSET_NUMBERS_494 - BITSET_NUMBERS_493)
BITSET_NUMBERS_493:
        /*08db*/ 	.byte	0x02, 0x05
	.type		BITSET_NUMBERS_494,@object
	.size		BITSET_NUMBERS_494,(BITSET_NUMBERS_495 - BITSET_NUMBERS_494)
BITSET_NUMBERS_494:
        /*08dd*/ 	.byte	0x01, 0x05
	.type		BITSET_NUMBERS_495,@object
	.size		BITSET_NUMBERS_495,(BITSET_NUMBERS_496 - BITSET_NUMBERS_495)
BITSET_NUMBERS_495:
        /*08df*/ 	.byte	0x05
	.type		BITSET_NUMBERS_496,@object
	.size		BITSET_NUMBERS_496,(BITSET_NUMBERS_497 - BITSET_NUMBERS_496)
BITSET_NUMBERS_496:
        /*08e0*/ 	.byte	0x04, 0x02, 0x03, 0x01
	.type		BITSET_NUMBERS_497,@object
	.size		BITSET_NUMBERS_497,(BITSET_NUMBERS_498 - BITSET_NUMBERS_497)
BITSET_NUMBERS_497:
        /*08e4*/ 	.byte	0x04, 0x03, 0x02
	.type		BITSET_NUMBERS_498,@object
	.size		BITSET_NUMBERS_498,(BITSET_NUMBERS_499 - BITSET_NUMBERS_498)
BITSET_NUMBERS_498:
        /*08e7*/ 	.byte	0x01, 0x04, 0x03
	.type		BITSET_NUMBERS_499,@object
	.size		BITSET_NUMBERS_499,(BITSET_NUMBERS_500 - BITSET_NUMBERS_499)
BITSET_NUMBERS_499:
        /*08ea*/ 	.byte	0x04, 0x03
	.type		BITSET_NUMBERS_500,@object
	.size		BITSET_NUMBERS_500,(BITSET_NUMBERS_501 - BITSET_NUMBERS_500)
BITSET_NUMBERS_500:
        /*08ec*/ 	.byte	0x01, 0x04, 0x02
	.type		BITSET_NUMBERS_501,@object
	.size		BITSET_NUMBERS_501,(BITSET_NUMBERS_502 - BITSET_NUMBERS_501)
BITSET_NUMBERS_501:
        /*08ef*/ 	.byte	0x02, 0x04
	.type		BITSET_NUMBERS_502,@object
	.size		BITSET_NUMBERS_502,(BITSET_NUMBERS_503 - BITSET_NUMBERS_502)
BITSET_NUMBERS_502:
        /*08f1*/ 	.byte	0x01, 0x04
	.type		BITSET_NUMBERS_503,@object
	.size		BITSET_NUMBERS_503,(BITSET_NUMBERS_504 - BITSET_NUMBERS_503)
BITSET_NUMBERS_503:
        /*08f3*/ 	.byte	0x04
	.type		BITSET_NUMBERS_504,@object
	.size		BITSET_NUMBERS_504,(BITSET_NUMBERS_505 - BITSET_NUMBERS_504)
BITSET_NUMBERS_504:
        /*08f4*/ 	.byte	0x03, 0x01, 0x02
	.type		BITSET_NUMBERS_505,@object
	.size		BITSET_NUMBERS_505,(BITSET_NUMBERS_506 - BITSET_NUMBERS_505)
BITSET_NUMBERS_505:
        /*08f7*/ 	.byte	0x03, 0x02
	.type		BITSET_NUMBERS_506,@object
	.size		BITSET_NUMBERS_506,(BITSET_NUMBERS_507 - BITSET_NUMBERS_506)
BITSET_NUMBERS_506:
        /*08f9*/ 	.byte	0x01, 0x03
	.type		BITSET_NUMBERS_507,@object
	.size		BITSET_NUMBERS_507,(BITSET_NUMBERS_508 - BITSET_NUMBERS_507)
BITSET_NUMBERS_507:
        /*08fb*/ 	.byte	0x03
	.type		BITSET_NUMBERS_508,@object
	.size		BITSET_NUMBERS_508,(BITSET_NUMBERS_509 - BITSET_NUMBERS_508)
BITSET_NUMBERS_508:
        /*08fc*/ 	.byte	0x02, 0x01
	.type		BITSET_NUMBERS_509,@object
	.size		BITSET_NUMBERS_509,(BITSET_NUMBERS_510 - BITSET_NUMBERS_509)
BITSET_NUMBERS_509:
        /*08fe*/ 	.byte	0x02
	.type		BITSET_NUMBERS_510,@object
	.size		BITSET_NUMBERS_510,(BITSET_LENGTH - BITSET_NUMBERS_510)
BITSET_NUMBERS_510:
        /*08ff*/ 	.byte	0x01
	.type		BITSET_LENGTH,@object
	.size		BITSET_LENGTH,(BITSET_ARRAY - BITSET_LENGTH)
BITSET_LENGTH:
        /*0900*/ 	.byte	0x09, 0x08, 0x08, 0x07, 0x08, 0x07, 0x07, 0x06, 0x08, 0x07, 0x07, 0x06, 0x07, 0x06, 0x06, 0x05
        /* <DEDUP_REMOVED lines=31> */
	.align		8
	.type		BITSET_ARRAY,@object
	.size		BITSET_ARRAY,(.L_512 - BITSET_ARRAY)
BITSET_ARRAY:
        /*0b00*/ 	.dword	fun@R_CUDA_G64(BITSET_NUMBERS_000)
	.align		8
        /*0b08*/ 	.dword	fun@R_CUDA_G64(BITSET_NUMBERS_001)
	.align		8
        /*0b10*/ 	.dword	fun@R_CUDA_G64(BITSET_NUMBERS_002)
	.align		8
        /*0b18*/ 	.dword	fun@R_CUDA_G64(BITSET_NUMBERS_003)
	.align		8
        /*0b20*/ 	.dword	fun@R_CUDA_G64(BITSET_NUMBERS_004)
	.align		8
        /*0b28*/ 	.dword	fun@R_CUDA_G64(BITSET_NUMBERS_005)
	.align		8
        /*0b30*/ 	.dword	fun@R_CUDA_G64(BITSET_NUMBERS_006)
	.align		8
        /*0b38*/ 	.dword	fun@R_CUDA_G64(BITSET_NUMBERS_007)
	.align		8
        /*0b40*/ 	.dword	fun@R_CUDA_G64(BITSET_NUMBERS_008)
	.align		8
        /*0b48*/ 	.dword	fun@R_CUDA_G64(BITSET_NUMBERS_009)
	.align		8
        /*0b50*/ 	.dword	fun@R_CUDA_G64(BITSET_NUMBERS_010)
	.align		8
        /*0b58*/ 	.dword	fun@R_CUDA_G64(BITSET_NUMBERS_011)
	.align		8
        /*0b60*/ 	.dword	fun@R_CUDA_G64(BITSET_NUMBERS_012)
	.align		8
        /*0b68*/ 	.dword	fun@R_CUDA_G64(BITSET_NUMBERS_013)
	.align		8
        /*0b70*/ 	.dword	fun@R_CUDA_G64(BITSET_NUMBERS_014)
	.align		8
        /*0b78*/ 	.dword	fun@R_CUDA_G64(BITSET_NUMBERS_015)
	.align		8
        /*0b80*/ 	.dword	fun@R_CUDA_G64(BITSET_NUMBERS_016)
	.align		8
        /*0b88*/ 	.dword	fun@R_CUDA_G64(BITSET_NUMBERS_017)
	.align		8
        /*0b90*/ 	.dword	fun@R_CUDA_G64(BITSET_NUMBERS_018)
	.align		8
        /*0b98*/ 	.dword	fun@R_CUDA_G64(BITSET_NUMBERS_019)
	.align		8
        /*0ba0*/ 	.dword	fun@R_CUDA_G64(BITSET_NUMBERS_020)
	.align		8
        /*0ba8*/ 	.dword	fun@R_CUDA_G64(BITSET_NUMBERS_021)
	.align		8
        /*0bb0*/ 	.dword	fun@R_CUDA_G64(BITSET_NUMBERS_022)
	.align		8
        /*0bb8*/ 	.dword	fun@R_CUDA_G64(BITSET_NUMBERS_023)
	.align		8
        /*0bc0*/ 	.dword	fun@R_CUDA_G64(BITSET_NUMBERS_024)
	.align		8
        /*0bc8*/ 	.dword	fun@R_CUDA_G64(BITSET_NUMBERS_025)
	.align		8
        /*0bd0*/ 	.dword	fun@R_CUDA_G64(BITSET_NUMBERS_026)
	.align		8
        /*0bd8*/ 	.dword	fun@R_CUDA_G64(BITSET_NUMBERS_027)
	.align		8
        /*0be0*/ 	.dword	fun@R_CUDA_G64(BITSET_NUMBERS_028)
	.align		8
        /*0be8*/ 	.dword	fun@R_CUDA_G64(BITSET_NUMBERS_029)
	.align		8
        /*0bf0*/ 	.dword	fun@R_CUDA_G64(BITSET_NUMBERS_030)
	.align		8
        /*0bf8*/ 	.dword	fun@R_CUDA_G64(BITSET_NUMBERS_031)
	.align		8
        /*0c00*/ 	.dword	fun@R_CUDA_G64(BITSET_NUMBERS_032)
	.align		8
        /*0c08*/ 	.dword	fun@R_CUDA_G64(BITSET_NUMBERS_033)
	.align		8
        /*0c10*/ 	.dword	fun@R_CUDA_G64(BITSET_NUMBERS_034)
	.align		8
        /*0c18*/ 	.dword	fun@R_CUDA_G64(BITSET_NUMBERS_035)
	.align		8
        /*0c20*/ 	.dword	fun@R_CUDA_G64(BITSET_NUMBERS_036)
	.align		8
        /*0c28*/ 	.dword	fun@R_CUDA_G64(BITSET_NUMBERS_037)
	.align		8
        /*0c30*/ 	.dword	fun@R_CUDA_G64(BITSET_NUMBERS_038)
	.align		8
        /*0c38*/ 	.dword	fun@R_CUDA_G64(BITSET_NUMBERS_039)
	.align		8
        /*0c40*/ 	.dword	fun@R_CUDA_G64(BITSET_NUMBERS_040)
	.align		8
        /*0c48*/ 	.dword	fun@R_CUDA_G64(BITSET_NUMBERS_041)
	.align		8
        /*0c50*/ 	.dword	fun@R_CUDA_G64(BITSET_NUMBERS_042)
	.align		8
        /*0c58*/ 	.dword	fun@R_CUDA_G64(BITSET_NUMBERS_043)
	.align		8
        /*0c60*/ 	.dword	fun@R_CUDA_G64(BITSET_NUMBERS_044)
	.align		8
        /*0c68*/ 	.dword	fun@R_CUDA_G64(BITSET_NUMBERS_045)
	.align		8
        /*0c70*/ 	.dword	fun@R_CUDA_G64(BITSET_NUMBERS_046)
	.align		8
        /*0c78*/ 	.dword	fun@R_CUDA_G64(BITSET_NUMBERS_047)
	.align		8
        /*0c80*/ 	.dword	fun@R_CUDA_G64(BITSET_NUMBERS_048)
	.align		8
        /*0c88*/ 	.dword	fun@R_CUDA_G64(BITSET_NUMBERS_049)
	.align		8
        /*0c90*/ 	.dword	fun@R_CUDA_G64(BITSET_NUMBERS_050)
	.align		8
        /*0c98*/ 	.dword	fun@R_CUDA_G64(BITSET_NUMBERS_051)
	.align		8
        /*0ca0*/ 	.dword	fun@R_CUDA_G64(BITSET_NUMBERS_052)
	.align		8
        /*0ca8*/ 	.dword	fun@R_CUDA_G64(BITSET_NUMBERS_053)
	.align		8
        /*0cb0*/ 	.dword	fun@R_CUDA_G64(BITSET_NUMBERS_054)
	.align		8
        /*0cb8*/ 	.dword	fun@R_CUDA_G64(BITSET_NUMBERS_055)
	.align		8
        /*0cc0*/ 	.dword	fun@R_CUDA_G64(BITSET_NUMBERS_056)
	.align		8
        /*0cc8*/ 	.dword	fun@R_CUDA_G64(BITSET_NUMBERS_057)
	.align		8
        /*0cd0*/ 	.dword	fun@R_CUDA_G64(BITSET_NUMBERS_058)
	.align		8
        /*0cd8*/ 	.dword	fun@R_CUDA_G64(BITSET_NUMBERS_059)
	.align		8
        /*0ce0*/ 	.dword	fun@R_CUDA_G64(BITSET_NUMBERS_060)
	.align		8
        /*0ce8*/ 	.dword	fun@R_CUDA_G64(BITSET_NUMBERS_061)
	.align		8
        /*0cf0*/ 	.dword	fun@R_CUDA_G64(BITSET_NUMBERS_062)
	.align		8
        /*0cf8*/ 	.dword	fun@R_CUDA_G64(BITSET_NUMBERS_063)
	.align		8
        /*0d00*/ 	.dword	fun@R_CUDA_G64(BITSET_NUMBERS_064)
	.align		8
        /*0d08*/ 	.dword	fun@R_CUDA_G64(BITSET_NUMBERS_065)
	.align		8
        /*0d10*/ 	.dword	fun@R_CUDA_G64(BITSET_NUMBERS_066)
	.align		8
        /*0d18*/ 	.dword	fun@R_CUDA_G64(BITSET_NUMBERS_067)
	.align		8
        /*0d20*/ 	.dword	fun@R_CUDA_G64(BITSET_NUMBERS_068)
	.align		8
        /*0d28*/ 	.dword	fun@R_CUDA_G64(BITSET_NUMBERS_069)
	.align		8
        /*0d30*/ 	.dword	fun@R_CUDA_G64(BITSET_NUMBERS_070)
	.align		8
        /*0d38*/ 	.dword	fun@R_CUDA_G64(BITSET_NUMBERS_071)
	.align		8
        /*0d40*/ 	.dword	fun@R_CUDA_G64(BITSET_NUMBERS_072)
	.align		8
        /*0d48*/ 	.dword	fun@R_CUDA_G64(BITSET_NUMBERS_073)
	.align		8
        /*0d50*/ 	.dword	fun@R_CUDA_G64(BITSET_NUMBERS_074)
	.align		8
        /*0d58*/ 	.dword	fun@R_CUDA_G64(BITSET_NUMBERS_075)
	.align		8
        /*0d60*/ 	.dword	fun@R_CUDA_G64(BITSET_NUMBERS_076)
	.align		8
        /*0d68*/ 	.dword	fun@R_CUDA_G64(BITSET_NUMBERS_077)
	.align		8
        /*0d70*/ 	.dword	fun@R_CUDA_G64(BITSET_NUMBERS_078)
	.align		8
        /*0d78*/ 	.dword	fun@R_CUDA_G64(BITSET_NUMBERS_079)
	.align		8
        /*0d80*/ 	.dword	fun@R_CUDA_G64(BITSET_NUMBERS_080)
	.align		8
        /*0d88*/ 	.dword	fun@R_CUDA_G64(BITSET_NUMBERS_081)
	.align		8
        /*0d90*/ 	.dword	fun@R_CUDA_G64(BITSET_NUMBERS_082)
	.align		8
        /*0d98*/ 	.dword	fun@R_CUDA_G64(BITSET_NUMBERS_083)
	.align		8
        /*0da0*/ 	.dword	fun@R_CUDA_G64(BITSET_NUMBERS_084)
	.align		8
        /*0da8*/ 	.dword	fun@R_CUDA_G64(BITSET_NUMBERS_085)
	.align		8
        /*0db0*/ 	.dword	fun@R_CUDA_G64(BITSET_NUMBERS_086)
	.align		8
        /*0db8*/ 	.dword	fun@R_CUDA_G64(BITSET_NUMBERS_087)
	.align		8
        /*0dc0*/ 	.dword	fun@R_CUDA_G64(BITSET_NUMBERS_088)
	.align		8
        /*0dc8*/ 	.dword	fun@R_CUDA_G64(BITSET_NUMBERS_089)
	.align		8
        /*0dd0*/ 	.dword	fun@R_CUDA_G64(BITSET_NUMBERS_090)
	.align		8
        /*0dd8*/ 	.dword	fun@R_CUDA_G64(BITSET_NUMBERS_091)
	.align		8
        /*0de0*/ 	.dword	fun@R_CUDA_G64(BITSET_NUMBERS_092)
	.align		8
        /*0de8*/ 	.dword	fun@R_CUDA_G64(BITSET_NUMBERS_093)
	.align		8
        /*0df0*/ 	.dword	fun@R_CUDA_G64(BITSET_NUMBERS_094)
	.align		8
        /*0df8*/ 	.dword	fun@R_CUDA_G64(BITSET_NUMBERS_095)
	.align		8
        /*0e00*/ 	.dword	fun@R_CUDA_G64(BITSET_NUMBERS_096)
	.align		8
        /*0e08*/ 	.dword	fun@R_CUDA_G64(BITSET_NUMBERS_097)
	.align		8
        /*0e10*/ 	.dword	fun@R_CUDA_G64(BITSET_NUMBERS_098)
	.align		8
        /*0e18*/ 	.dword	fun@R_CUDA_G64(BITSET_NUMBERS_099)
	.align		8
        /*0e20*/ 	.dword	fun@R_CUDA_G64(BITSET_NUMBERS_100)
	.align		8
        /*0e28*/ 	.dword	fun@R_CUDA_G64(BITSET_NUMBERS_101)
	.align		8
        /*0e30*/ 	.dword	fun@R_CUDA_G64(BITSET_NUMBERS_102)
	.align		8
        /*0e38*/ 	.dword	fun@R_CUDA_G64(BITSET_NUMBERS_103)
	.align		8
        /*0e40*/ 	.dword	fun@R_CUDA_G64(BITSET_NUMBERS_104)
	.align		8
        /*0e48*/ 	.dword	fun@R_CUDA_G64(BITSET_NUMBERS_105)
	.align		8
        /*0e50*/ 	.dword	fun@R_CUDA_G64(BITSET_NUMBERS_106)
	.align		8
        /*0e58*/ 	.dword	fun@R_CUDA_G64(BITSET_NUMBERS_107)
	.align		8
        /*0e60*/ 	.dword	fun@R_CUDA_G64(BITSET_NUMBERS_108)
	.align		8
        /*0e68*/ 	.dword	fun@R_CUDA_G64(BITSET_NUMBERS_109)
	.align		8
        /*0e70*/ 	.dword	fun@R_CUDA_G64(BITSET_NUMBERS_110)
	.align		8
        /*0e78*/ 	.dword	fun@R_CUDA_G64(BITSET_NUMBERS_111)
	.align		8
        /*0e80*/ 	.dword	fun@R_CUDA_G64(BITSET_NUMBERS_112)
	.align		8
        /*0e88*/ 	.dword	fun@R_CUDA_G64(BITSET_NUMBERS_113)
	.align		8
        /*0e90*/ 	.dword	fun@R_CUDA_G64(BITSET_NUMBERS_114)
	.align		8
        /*0e98*/ 	.dword	fun@R_CUDA_G64(BITSET_NUMBERS_115)
	.align		8
        /*0ea0*/ 	.dword	fun@R_CUDA_G64(BITSET_NUMBERS_116)
	.align		8
        /*0ea8*/ 	.dword	fun@R_CUDA_G64(BITSET_NUMBERS_117)
	.align		8
        /*0eb0*/ 	.dword	fun@R_CUDA_G64(BITSET_NUMBERS_118)
	.align		8
        /*0eb8*/ 	.dword	fun@R_CUDA_G64(BITSET_NUMBERS_119)
	.align		8
        /*0ec0*/ 	.dword	fun@R_CUDA_G64(BITSET_NUMBERS_120)
	.align		8
        /*0ec8*/ 	.dword	fun@R_CUDA_G64(BITSET_NUMBERS_121)
	.align		8
        /*0ed0*/ 	.dword	fun@R_CUDA_G64(BITSET_NUMBERS_122)
	.align		8
        /*0ed8*/ 	.dword	fun@R_CUDA_G64(BITSET_NUMBERS_123)
	.align		8
        /*0ee0*/ 	.dword	fun@R_CUDA_G64(BITSET_NUMBERS_124)
	.align		8
        /*0ee8*/ 	.dword	fun@R_CUDA_G64(BITSET_NUMBERS_125)
	.align		8
        /*0ef0*/ 	.dword	fun@R_CUDA_G64(BITSET_NUMBERS_126)
	.align		8
        /*0ef8*/ 	.dword	fun@R_CUDA_G64(BITSET_NUMBERS_127)
	.align		8
        /*0f00*/ 	.dword	fun@R_CUDA_G64(BITSET_NUMBERS_128)
	.align		8
        /*0f08*/ 	.dword	fun@R_CUDA_G64(BITSET_NUMBERS_129)
	.align		8
        /*0f10*/ 	.dword	fun@R_CUDA_G64(BITSET_NUMBERS_130)
	.align		8
        /*0f18*/ 	.dword	fun@R_CUDA_G64(BITSET_NUMBERS_131)
	.align		8
        /*0f20*/ 	.dword	fun@R_CUDA_G64(BITSET_NUMBERS_132)
	.align		8
        /*0f28*/ 	.dword	fun@R_CUDA_G64(BITSET_NUMBERS_133)
	.align		8
        /*0f30*/ 	.dword	fun@R_CUDA_G64(BITSET_NUMBERS_134)
	.align		8
        /*0f38*/ 	.dword	fun@R_CUDA_G64(BITSET_NUMBERS_135)
	.align		8
        /*0f40*/ 	.dword	fun@R_CUDA_G64(BITSET_NUMBERS_136)
	.align		8
        /*0f48*/ 	.dword	fun@R_CUDA_G64(BITSET_NUMBERS_137)
	.align		8
        /*0f50*/ 	.dword	fun@R_CUDA_G64(BITSET_NUMBERS_138)
	.align		8
        /*0f58*/ 	.dword	fun@R_CUDA_G64(BITSET_NUMBERS_139)
	.align		8
        /*0f60*/ 	.dword	fun@R_CUDA_G64(BITSET_NUMBERS_140)
	.align		8
        /*0f68*/ 	.dword	fun@R_CUDA_G64(BITSET_NUMBERS_141)
	.align		8
        /*0f70*/ 	.dword	fun@R_CUDA_G64(BITSET_NUMBERS_142)
	.align		8
        /*0f78*/ 	.dword	fun@R_CUDA_G64(BITSET_NUMBERS_143)
	.align		8
        /*0f80*/ 	.dword	fun@R_CUDA_G64(BITSET_NUMBERS_144)
	.align		8
        /*0f88*/ 	.dword	fun@R_CUDA_G64(BITSET_NUMBERS_145)
	.align		8
        /*0f90*/ 	.dword	fun@R_CUDA_G64(BITSET_NUMBERS_146)
	.align		8
        /*0f98*/ 	.dword	fun@R_CUDA_G64(BITSET_NUMBERS_147)
	.align		8
        /*0fa0*/ 	.dword	fun@R_CUDA_G64(BITSET_NUMBERS_148)
	.align		8
        /*0fa8*/ 	.dword	fun@R_CUDA_G64(BITSET_NUMBERS_149)
	.align		8
        /*0fb0*/ 	.dword	fun@R_CUDA_G64(BITSET_NUMBERS_150)
	.align		8
        /*0fb8*/ 	.dword	fun@R_CUDA_G64(BITSET_NUMBERS_151)
	.align		8
        /*0fc0*/ 	.dword	fun@R_CUDA_G64(BITSET_NUMBERS_152)
	.align		8
        /*0fc8*/ 	.dword	fun@R_CUDA_G64(BITSET_NUMBERS_153)
	.align		8
        /*0fd0*/ 	.dword	fun@R_CUDA_G64(BITSET_NUMBERS_154)
	.align		8
        /*0fd8*/ 	.dword	fun@R_CUDA_G64(BITSET_NUMBERS_155)
	.align		8
        /*0fe0*/ 	.dword	fun@R_CUDA_G64(BITSET_NUMBERS_156)
	.align		8
        /*0fe8*/ 	.dword	fun@R_CUDA_G64(BITSET_NUMBERS_157)
	.align		8
        /*0ff0*/ 	.dword	fun@R_CUDA_G64(BITSET_NUMBERS_158)
	.align		8
        /*0ff8*/ 	.dword	fun@R_CUDA_G64(BITSET_NUMBERS_159)
	.align		8
        /*1000*/ 	.dword	fun@R_CUDA_G64(BITSET_NUMBERS_160)
	.align		8
        /*1008*/ 	.dword	fun@R_CUDA_G64(BITSET_NUMBERS_161)
	.align		8
        /*1010*/ 	.dword	fun@R_CUDA_G64(BITSET_NUMBERS_162)
	.align		8
        /*1018*/ 	.dword	fun@R_CUDA_G64(BITSET_NUMBERS_163)
	.align		8
        /*1020*/ 	.dword	fun@R_CUDA_G64(BITSET_NUMBERS_164)
	.align		8
        /*1028*/ 	.dword	fun@R_CUDA_G64(BITSET_NUMBERS_165)
	.align		8
        /*1030*/ 	.dword	fun@R_CUDA_G64(BITSET_NUMBERS_166)
	.align		8
        /*1038*/ 	.dword	fun@R_CUDA_G64(BITSET_NUMBERS_167)
	.align		8
        /*1040*/ 	.dword	fun@R_CUDA_G64(BITSET_NUMBERS_168)
	.align		8
        /*1048*/ 	.dword	fun@R_CUDA_G64(BITSET_NUMBERS_169)
	.align		8
        /*1050*/ 	.dword	fun@R_CUDA_G64(BITSET_NUMBERS_170)
	.align		8
        /*1058*/ 	.dword	fun@R_CUDA_G64(BITSET_NUMBERS_171)
	.align		8
        /*1060*/ 	.dword	fun@R_CUDA_G64(BITSET_NUMBERS_172)
	.align		8
        /*1068*/ 	.dword	fun@R_CUDA_G64(BITSET_NUMBERS_173)
	.align		8
        /*1070*/ 	.dword	fun@R_CUDA_G64(BITSET_NUMBERS_174)
	.align		8
        /*1078*/ 	.dword	fun@R_CUDA_G64(BITSET_NUMBERS_175)
	.align		8
        /*1080*/ 	.dword	fun@R_CUDA_G64(BITSET_NUMBERS_176)
	.align		8
        /*1088*/ 	.dword	fun@R_CUDA_G64(BITSET_NUMBERS_177)
	.align		8
        /*1090*/ 	.dword	fun@R_CUDA_G64(BITSET_NUMBERS_178)
	.align		8
        /*1098*/ 	.dword	fun@R_CUDA_G64(BITSET_NUMBERS_179)
	.align		8
        /*10a0*/ 	.dword	fun@R_CUDA_G64(BITSET_NUMBERS_180)
	.align		8
        /*10a8*/ 	.dword	fun@R_CUDA_G64(BITSET_NUMBERS_181)
	.align		8
        /*10b0*/ 	.dword	fun@R_CUDA_G64(BITSET_NUMBERS_182)
	.align		8
        /*10b8*/ 	.dword	fun@R_CUDA_G64(BITSET_NUMBERS_183)
	.align		8
        /*10c0*/ 	.dword	fun@R_CUDA_G64(BITSET_NUMBERS_184)
	.align		8
        /*10c8*/ 	.dword	fun@R_CUDA_G64(BITSET_NUMBERS_185)
	.align		8
        /*10d0*/ 	.dword	fun@R_CUDA_G64(BITSET_NUMBERS_186)
	.align		8
        /*10d8*/ 	.dword	fun@R_CUDA_G64(BITSET_NUMBERS_187)
	.align		8
        /*10e0*/ 	.dword	fun@R_CUDA_G64(BITSET_NUMBERS_188)
	.align		8
        /*10e8*/ 	.dword	fun@R_CUDA_G64(BITSET_NUMBERS_189)
	.align		8
        /*10f0*/ 	.dword	fun@R_CUDA_G64(BITSET_NUMBERS_190)
	.align		8
        /*10f8*/ 	.dword	fun@R_CUDA_G64(BITSET_NUMBERS_191)
	.align		8
        /*1100*/ 	.dword	fun@R_CUDA_G64(BITSET_NUMBERS_192)
	.align		8
        /*1108*/ 	.dword	fun@R_CUDA_G64(BITSET_NUMBERS_193)
	.align		8
        /*1110*/ 	.dword	fun@R_CUDA_G64(BITSET_NUMBERS_194)
	.align		8
        /*1118*/ 	.dword	fun@R_CUDA_G64(BITSET_NUMBERS_195)
	.align		8
        /*1120*/ 	.dword	fun@R_CUDA_G64(BITSET_NUMBERS_196)
	.align		8
        /*1128*/ 	.dword	fun@R_CUDA_G64(BITSET_NUMBERS_197)
	.align		8
        /*1130*/ 	.dword	fun@R_CUDA_G64(BITSET_NUMBERS_198)
	.align		8
        /*1138*/ 	.dword	fun@R_CUDA_G64(BITSET_NUMBERS_199)
	.align		8
        /*1140*/ 	.dword	fun@R_CUDA_G64(BITSET_NUMBERS_200)
	.align		8
        /*1148*/ 	.dword	fun@R_CUDA_G64(BITSET_NUMBERS_201)
	.align		8
        /*1150*/ 	.dword	fun@R_CUDA_G64(BITSET_NUMBERS_202)
	.align		8
        /*1158*/ 	.dword	fun@R_CUDA_G64(BITSET_NUMBERS_203)
	.align		8
        /*1160*/ 	.dword	fun@R_CUDA_G64(BITSET_NUMBERS_204)
	.align		8
        /*1168*/ 	.dword	fun@R_CUDA_G64(BITSET_NUMBERS_205)
	.align		8
        /*1170*/ 	.dword	fun@R_CUDA_G64(BITSET_NUMBERS_206)
	.align		8
        /*1178*/ 	.dword	fun@R_CUDA_G64(BITSET_NUMBERS_207)
	.align		8
        /*1180*/ 	.dword	fun@R_CUDA_G64(BITSET_NUMBERS_208)
	.align		8
        /*1188*/ 	.dword	fun@R_CUDA_G64(BITSET_NUMBERS_209)
	.align		8
        /*1190*/ 	.dword	fun@R_CUDA_G64(BITSET_NUMBERS_210)
	.align		8
        /*1198*/ 	.dword	fun@R_CUDA_G64(BITSET_NUMBERS_211)
	.align		8
        /*11a0*/ 	.dword	fun@R_CUDA_G64(BITSET_NUMBERS_212)
	.align		8
        /*11a8*/ 	.dword	fun@R_CUDA_G64(BITSET_NUMBERS_213)
	.align		8
        /*11b0*/ 	.dword	fun@R_CUDA_G64(BITSET_NUMBERS_214)
	.align		8
        /*11b8*/ 	.dword	fun@R_CUDA_G64(BITSET_NUMBERS_215)
	.align		8
        /*11c0*/ 	.dword	fun@R_CUDA_G64(BITSET_NUMBERS_216)
	.align		8
        /*11c8*/ 	.dword	fun@R_CUDA_G64(BITSET_NUMBERS_217)
	.align		8
        /*11d0*/ 	.dword	fun@R_CUDA_G64(BITSET_NUMBERS_218)
	.align		8
        /*11d8*/ 	.dword	fun@R_CUDA_G64(BITSET_NUMBERS_219)
	.align		8
        /*11e0*/ 	.dword	fun@R_CUDA_G64(BITSET_NUMBERS_220)
	.align		8
        /*11e8*/ 	.dword	fun@R_CUDA_G64(BITSET_NUMBERS_221)
	.align		8
        /*11f0*/ 	.dword	fun@R_CUDA_G64(BITSET_NUMBERS_222)
	.align		8
        /*11f8*/ 	.dword	fun@R_CUDA_G64(BITSET_NUMBERS_223)
	.align		8
        /*1200*/ 	.dword	fun@R_CUDA_G64(BITSET_NUMBERS_224)
	.align		8
        /*1208*/ 	.dword	fun@R_CUDA_G64(BITSET_NUMBERS_225)
	.align		8
        /*1210*/ 	.dword	fun@R_CUDA_G64(BITSET_NUMBERS_226)
	.align		8
        /*1218*/ 	.dword	fun@R_CUDA_G64(BITSET_NUMBERS_227)
	.align		8
        /*1220*/ 	.dword	fun@R_CUDA_G64(BITSET_NUMBERS_228)
	.align		8
        /*1228*/ 	.dword	fun@R_CUDA_G64(BITSET_NUMBERS_229)
	.align		8
        /*1230*/ 	.dword	fun@R_CUDA_G64(BITSET_NUMBERS_230)
	.align		8
        /*1238*/ 	.dword	fun@R_CUDA_G64(BITSET_NUMBERS_231)
	.align		8
        /*1240*/ 	.dword	fun@R_CUDA_G64(BITSET_NUMBERS_232)
	.align		8
        /*1248*/ 	.dword	fun@R_CUDA_G64(BITSET_NUMBERS_233)
	.align		8
        /*1250*/ 	.dword	fun@R_CUDA_G64(BITSET_NUMBERS_234)
	.align		8
        /*1258*/ 	.dword	fun@R_CUDA_G64(BITSET_NUMBERS_235)
	.align		8
        /*1260*/ 	.dword	fun@R_CUDA_G64(BITSET_NUMBERS_236)
	.align		8
        /*1268*/ 	.dword	fun@R_CUDA_G64(BITSET_NUMBERS_237)
	.align		8
        /*1270*/ 	.dword	fun@R_CUDA_G64(BITSET_NUMBERS_238)
	.align		8
        /*1278*/ 	.dword	fun@R_CUDA_G64(BITSET_NUMBERS_239)
	.align		8
        /*1280*/ 	.dword	fun@R_CUDA_G64(BITSET_NUMBERS_240)
	.align		8
        /*1288*/ 	.dword	fun@R_CUDA_G64(BITSET_NUMBERS_241)
	.align		8
        /*1290*/ 	.dword	fun@R_CUDA_G64(BITSET_NUMBERS_242)
	.align		8
        /*1298*/ 	.dword	fun@R_CUDA_G64(BITSET_NUMBERS_243)
	.align		8
        /*12a0*/ 	.dword	fun@R_CUDA_G64(BITSET_NUMBERS_244)
	.align		8
        /*12a8*/ 	.dword	fun@R_CUDA_G64(BITSET_NUMBERS_245)
	.align		8
        /*12b0*/ 	.dword	fun@R_CUDA_G64(BITSET_NUMBERS_246)
	.align		8
        /*12b8*/ 	.dword	fun@R_CUDA_G64(BITSET_NUMBERS_247)
	.align		8
        /*12c0*/ 	.dword	fun@R_CUDA_G64(BITSET_NUMBERS_248)
	.align		8
        /*12c8*/ 	.dword	fun@R_CUDA_G64(BITSET_NUMBERS_249)
	.align		8
        /*12d0*/ 	.dword	fun@R_CUDA_G64(BITSET_NUMBERS_250)
	.align		8
        /*12d8*/ 	.dword	fun@R_CUDA_G64(BITSET_NUMBERS_251)
	.align		8
        /*12e0*/ 	.dword	fun@R_CUDA_G64(BITSET_NUMBERS_252)
	.align		8
        /*12e8*/ 	.dword	fun@R_CUDA_G64(BITSET_NUMBERS_253)
	.align		8
        /*12f0*/ 	.dword	fun@R_CUDA_G64(BITSET_NUMBERS_254)
	.align		8
        /*12f8*/ 	.dword	fun@R_CUDA_G64(BITSET_NUMBERS_255)
	.align		8
        /*1300*/ 	.dword	fun@R_CUDA_G64(BITSET_NUMBERS_256)
	.align		8
        /*1308*/ 	.dword	fun@R_CUDA_G64(BITSET_NUMBERS_257)
	.align		8
        /*1310*/ 	.dword	fun@R_CUDA_G64(BITSET_NUMBERS_258)
	.align		8
        /*1318*/ 	.dword	fun@R_CUDA_G64(BITSET_NUMBERS_259)
	.align		8
        /*1320*/ 	.dword	fun@R_CUDA_G64(BITSET_NUMBERS_260)
	.align		8
        /*1328*/ 	.dword	fun@R_CUDA_G64(BITSET_NUMBERS_261)
	.align		8
        /*1330*/ 	.dword	fun@R_CUDA_G64(BITSET_NUMBERS_262)
	.align		8
        /*1338*/ 	.dword	fun@R_CUDA_G64(BITSET_NUMBERS_263)
	.align		8
        /*1340*/ 	.dword	fun@R_CUDA_G64(BITSET_NUMBERS_264)
	.align		8
        /*1348*/ 	.dword	fun@R_CUDA_G64(BITSET_NUMBERS_265)
	.align		8
        /*1350*/ 	.dword	fun@R_CUDA_G64(BITSET_NUMBERS_266)
	.align		8
        /*1358*/ 	.dword	fun@R_CUDA_G64(BITSET_NUMBERS_267)
	.align		8
        /*1360*/ 	.dword	fun@R_CUDA_G64(BITSET_NUMBERS_268)
	.align		8
        /*1368*/ 	.dword	fun@R_CUDA_G64(BITSET_NUMBERS_269)
	.align		8
        /*1370*/ 	.dword	fun@R_CUDA_G64(BITSET_NUMBERS_270)
	.align		8
        /*1378*/ 	.dword	fun@R_CUDA_G64(BITSET_NUMBERS_271)
	.align		8
        /*1380*/ 	.dword	fun@R_CUDA_G64(BITSET_NUMBERS_272)
	.align		8
        /*1388*/ 	.dword	fun@R_CUDA_G64(BITSET_NUMBERS_273)
	.align		8
        /*1390*/ 	.dword	fun@R_CUDA_G64(BITSET_NUMBERS_274)
	.align		8
        /*1398*/ 	.dword	fun@R_CUDA_G64(BITSET_NUMBERS_275)
	.align		8
        /*13a0*/ 	.dword	fun@R_CUDA_G64(BITSET_NUMBERS_276)
	.align		8
        /*13a8*/ 	.dword	fun@R_CUDA_G64(BITSET_NUMBERS_277)
	.align		8
        /*13b0*/ 	.dword	fun@R_CUDA_G64(BITSET_NUMBERS_278)
	.align		8
        /*13b8*/ 	.dword	fun@R_CUDA_G64(BITSET_NUMBERS_279)
	.align		8
        /*13c0*/ 	.dword	fun@R_CUDA_G64(BITSET_NUMBERS_280)
	.align		8
        /*13c8*/ 	.dword	fun@R_CUDA_G64(BITSET_NUMBERS_281)
	.align		8
        /*13d0*/ 	.dword	fun@R_CUDA_G64(BITSET_NUMBERS_282)
	.align		8
        /*13d8*/ 	.dword	fun@R_CUDA_G64(BITSET_NUMBERS_283)
	.align		8
        /*13e0*/ 	.dword	fun@R_CUDA_G64(BITSET_NUMBERS_284)
	.align		8
        /*13e8*/ 	.dword	fun@R_CUDA_G64(BITSET_NUMBERS_285)
	.align		8
        /*13f0*/ 	.dword	fun@R_CUDA_G64(BITSET_NUMBERS_286)
	.align		8
        /*13f8*/ 	.dword	fun@R_CUDA_G64(BITSET_NUMBERS_287)
	.align		8
        /*1400*/ 	.dword	fun@R_CUDA_G64(BITSET_NUMBERS_288)
	.align		8
        /*1408*/ 	.dword	fun@R_CUDA_G64(BITSET_NUMBERS_289)
	.align		8
        /*1410*/ 	.dword	fun@R_CUDA_G64(BITSET_NUMBERS_290)
	.align		8
        /*1418*/ 	.dword	fun@R_CUDA_G64(BITSET_NUMBERS_291)
	.align		8
        /*1420*/ 	.dword	fun@R_CUDA_G64(BITSET_NUMBERS_292)
	.align		8
        /*1428*/ 	.dword	fun@R_CUDA_G64(BITSET_NUMBERS_293)
	.align		8
        /*1430*/ 	.dword	fun@R_CUDA_G64(BITSET_NUMBERS_294)
	.align		8
        /*1438*/ 	.dword	fun@R_CUDA_G64(BITSET_NUMBERS_295)
	.align		8
        /*1440*/ 	.dword	fun@R_CUDA_G64(BITSET_NUMBERS_296)
	.align		8
        /*1448*/ 	.dword	fun@R_CUDA_G64(BITSET_NUMBERS_297)
	.align		8
        /*1450*/ 	.dword	fun@R_CUDA_G64(BITSET_NUMBERS_298)
	.align		8
        /*1458*/ 	.dword	fun@R_CUDA_G64(BITSET_NUMBERS_299)
	.align		8
        /*1460*/ 	.dword	fun@R_CUDA_G64(BITSET_NUMBERS_300)
	.align		8
        /*1468*/ 	.dword	fun@R_CUDA_G64(BITSET_NUMBERS_301)
	.align		8
        /*1470*/ 	.dword	fun@R_CUDA_G64(BITSET_NUMBERS_302)
	.align		8
        /*1478*/ 	.dword	fun@R_CUDA_G64(BITSET_NUMBERS_303)
	.align		8
        /*1480*/ 	.dword	fun@R_CUDA_G64(BITSET_NUMBERS_304)
	.align		8
        /*1488*/ 	.dword	fun@R_CUDA_G64(BITSET_NUMBERS_305)
	.align		8
        /*1490*/ 	.dword	fun@R_CUDA_G64(BITSET_NUMBERS_306)
	.align		8
        /*1498*/ 	.dword	fun@R_CUDA_G64(BITSET_NUMBERS_307)
	.align		8
        /*14a0*/ 	.dword	fun@R_CUDA_G64(BITSET_NUMBERS_308)
	.align		8
        /*14a8*/ 	.dword	fun@R_CUDA_G64(BITSET_NUMBERS_309)
	.align		8
        /*14b0*/ 	.dword	fun@R_CUDA_G64(BITSET_NUMBERS_310)
	.align		8
        /*14b8*/ 	.dword	fun@R_CUDA_G64(BITSET_NUMBERS_311)
	.align		8
        /*14c0*/ 	.dword	fun@R_CUDA_G64(BITSET_NUMBERS_312)
	.align		8
        /*14c8*/ 	.dword	fun@R_CUDA_G64(BITSET_NUMBERS_313)
	.align		8
        /*14d0*/ 	.dword	fun@R_CUDA_G64(BITSET_NUMBERS_314)
	.align		8
        /*14d8*/ 	.dword	fun@R_CUDA_G64(BITSET_NUMBERS_315)
	.align		8
        /*14e0*/ 	.dword	fun@R_CUDA_G64(BITSET_NUMBERS_316)
	.align		8
        /*14e8*/ 	.dword	fun@R_CUDA_G64(BITSET_NUMBERS_317)
	.align		8
        /*14f0*/ 	.dword	fun@R_CUDA_G64(BITSET_NUMBERS_318)
	.align		8
        /*14f8*/ 	.dword	fun@R_CUDA_G64(BITSET_NUMBERS_319)
	.align		8
        /*1500*/ 	.dword	fun@R_CUDA_G64(BITSET_NUMBERS_320)
	.align		8
        /*1508*/ 	.dword	fun@R_CUDA_G64(BITSET_NUMBERS_321)
	.align		8
        /*1510*/ 	.dword	fun@R_CUDA_G64(BITSET_NUMBERS_322)
	.align		8
        /*1518*/ 	.dword	fun@R_CUDA_G64(BITSET_NUMBERS_323)
	.align		8
        /*1520*/ 	.dword	fun@R_CUDA_G64(BITSET_NUMBERS_324)
	.align		8
        /*1528*/ 	.dword	fun@R_CUDA_G64(BITSET_NUMBERS_325)
	.align		8
        /*1530*/ 	.dword	fun@R_CUDA_G64(BITSET_NUMBERS_326)
	.align		8
        /*1538*/ 	.dword	fun@R_CUDA_G64(BITSET_NUMBERS_327)
	.align		8
        /*1540*/ 	.dword	fun@R_CUDA_G64(BITSET_NUMBERS_328)
	.align		8
        /*1548*/ 	.dword	fun@R_CUDA_G64(BITSET_NUMBERS_329)
	.align		8
        /*1550*/ 	.dword	fun@R_CUDA_G64(BITSET_NUMBERS_330)
	.align		8
        /*1558*/ 	.dword	fun@R_CUDA_G64(BITSET_NUMBERS_331)
	.align		8
        /*1560*/ 	.dword	fun@R_CUDA_G64(BITSET_NUMBERS_332)
	.align		8
        /*1568*/ 	.dword	fun@R_CUDA_G64(BITSET_NUMBERS_333)
	.align		8
        /*1570*/ 	.dword	fun@R_CUDA_G64(BITSET_NUMBERS_334)
	.align		8
        /*1578*/ 	.dword	fun@R_CUDA_G64(BITSET_NUMBERS_335)
	.align		8
        /*1580*/ 	.dword	fun@R_CUDA_G64(BITSET_NUMBERS_336)
	.align		8
        /*1588*/ 	.dword	fun@R_CUDA_G64(BITSET_NUMBERS_337)
	.align		8
        /*1590*/ 	.dword	fun@R_CUDA_G64(BITSET_NUMBERS_338)
	.align		8
        /*1598*/ 	.dword	fun@R_CUDA_G64(BITSET_NUMBERS_339)
	.align		8
        /*15a0*/ 	.dword	fun@R_CUDA_G64(BITSET_NUMBERS_340)
	.align		8
        /*15a8*/ 	.dword	fun@R_CUDA_G64(BITSET_NUMBERS_341)
	.align		8
        /*15b0*/ 	.dword	fun@R_CUDA_G64(BITSET_NUMBERS_342)
	.align		8
        /*15b8*/ 	.dword	fun@R_CUDA_G64(BITSET_NUMBERS_343)
	.align		8
        /*15c0*/ 	.dword	fun@R_CUDA_G64(BITSET_NUMBERS_344)
	.align		8
        /*15c8*/ 	.dword	fun@R_CUDA_G64(BITSET_NUMBERS_345)
	.align		8
        /*15d0*/ 	.dword	fun@R_CUDA_G64(BITSET_NUMBERS_346)
	.align		8
        /*15d8*/ 	.dword	fun@R_CUDA_G64(BITSET_NUMBERS_347)
	.align		8
        /*15e0*/ 	.dword	fun@R_CUDA_G64(BITSET_NUMBERS_348)
	.align		8
        /*15e8*/ 	.dword	fun@R_CUDA_G64(BITSET_NUMBERS_349)
	.align		8
        /*15f0*/ 	.dword	fun@R_CUDA_G64(BITSET_NUMBERS_350)
	.align		8
        /*15f8*/ 	.dword	fun@R_CUDA_G64(BITSET_NUMBERS_351)
	.align		8
        /*1600*/ 	.dword	fun@R_CUDA_G64(BITSET_NUMBERS_352)
	.align		8
        /*1608*/ 	.dword	fun@R_CUDA_G64(BITSET_NUMBERS_353)
	.align		8
        /*1610*/ 	.dword	fun@R_CUDA_G64(BITSET_NUMBERS_354)
	.align		8
        /*1618*/ 	.dword	fun@R_CUDA_G64(BITSET_NUMBERS_355)
	.align		8
        /*1620*/ 	.dword	fun@R_CUDA_G64(BITSET_NUMBERS_356)
	.align		8
        /*1628*/ 	.dword	fun@R_CUDA_G64(BITSET_NUMBERS_357)
	.align		8
        /*1630*/ 	.dword	fun@R_CUDA_G64(BITSET_NUMBERS_358)
	.align		8
        /*1638*/ 	.dword	fun@R_CUDA_G64(BITSET_NUMBERS_359)
	.align		8
        /*1640*/ 	.dword	fun@R_CUDA_G64(BITSET_NUMBERS_360)
	.align		8
        /*1648*/ 	.dword	fun@R_CUDA_G64(BITSET_NUMBERS_361)
	.align		8
        /*1650*/ 	.dword	fun@R_CUDA_G64(BITSET_NUMBERS_362)
	.align		8
        /*1658*/ 	.dword	fun@R_CUDA_G64(BITSET_NUMBERS_363)
	.align		8
        /*1660*/ 	.dword	fun@R_CUDA_G64(BITSET_NUMBERS_364)
	.align		8
        /*1668*/ 	.dword	fun@R_CUDA_G64(BITSET_NUMBERS_365)
	.align		8
        /*1670*/ 	.dword	fun@R_CUDA_G64(BITSET_NUMBERS_366)
	.align		8
        /*1678*/ 	.dword	fun@R_CUDA_G64(BITSET_NUMBERS_367)
	.align		8
        /*1680*/ 	.dword	fun@R_CUDA_G64(BITSET_NUMBERS_368)
	.align		8
        /*1688*/ 	.dword	fun@R_CUDA_G64(BITSET_NUMBERS_369)
	.align		8
        /*1690*/ 	.dword	fun@R_CUDA_G64(BITSET_NUMBERS_370)
	.align		8
        /*1698*/ 	.dword	fun@R_CUDA_G64(BITSET_NUMBERS_371)
	.align		8
        /*16a0*/ 	.dword	fun@R_CUDA_G64(BITSET_NUMBERS_372)
	.align		8
        /*16a8*/ 	.dword	fun@R_CUDA_G64(BITSET_NUMBERS_373)
	.align		8
        /*16b0*/ 	.dword	fun@R_CUDA_G64(BITSET_NUMBERS_374)
	.align		8
        /*16b8*/ 	.dword	fun@R_CUDA_G64(BITSET_NUMBERS_375)
	.align		8
        /*16c0*/ 	.dword	fun@R_CUDA_G64(BITSET_NUMBERS_376)
	.align		8
        /*16c8*/ 	.dword	fun@R_CUDA_G64(BITSET_NUMBERS_377)
	.align		8
        /*16d0*/ 	.dword	fun@R_CUDA_G64(BITSET_NUMBERS_378)
	.align		8
        /*16d8*/ 	.dword	fun@R_CUDA_G64(BITSET_NUMBERS_379)
	.align		8
        /*16e0*/ 	.dword	fun@R_CUDA_G64(BITSET_NUMBERS_380)
	.align		8
        /*16e8*/ 	.dword	fun@R_CUDA_G64(BITSET_NUMBERS_381)
	.align		8
        /*16f0*/ 	.dword	fun@R_CUDA_G64(BITSET_NUMBERS_382)
	.align		8
        /*16f8*/ 	.dword	fun@R_CUDA_G64(BITSET_NUMBERS_383)
	.align		8
        /*1700*/ 	.dword	fun@R_CUDA_G64(BITSET_NUMBERS_384)
	.align		8
        /*1708*/ 	.dword	fun@R_CUDA_G64(BITSET_NUMBERS_385)
	.align		8
        /*1710*/ 	.dword	fun@R_CUDA_G64(BITSET_NUMBERS_386)
	.align		8
        /*1718*/ 	.dword	fun@R_CUDA_G64(BITSET_NUMBERS_387)
	.align		8
        /*1720*/ 	.dword	fun@R_CUDA_G64(BITSET_NUMBERS_388)
	.align		8
        /*1728*/ 	.dword	fun@R_CUDA_G64(BITSET_NUMBERS_389)
	.align		8
        /*1730*/ 	.dword	fun@R_CUDA_G64(BITSET_NUMBERS_390)
	.align		8
        /*1738*/ 	.dword	fun@R_CUDA_G64(BITSET_NUMBERS_391)
	.align		8
        /*1740*/ 	.dword	fun@R_CUDA_G64(BITSET_NUMBERS_392)
	.align		8
        /*1748*/ 	.dword	fun@R_CUDA_G64(BITSET_NUMBERS_393)
	.align		8
        /*1750*/ 	.dword	fun@R_CUDA_G64(BITSET_NUMBERS_394)
	.align		8
        /*1758*/ 	.dword	fun@R_CUDA_G64(BITSET_NUMBERS_395)
	.align		8
        /*1760*/ 	.dword	fun@R_CUDA_G64(BITSET_NUMBERS_396)
	.align		8
        /*1768*/ 	.dword	fun@R_CUDA_G64(BITSET_NUMBERS_397)
	.align		8
        /*1770*/ 	.dword	fun@R_CUDA_G64(BITSET_NUMBERS_398)
	.align		8
        /*1778*/ 	.dword	fun@R_CUDA_G64(BITSET_NUMBERS_399)
	.align		8
        /*1780*/ 	.dword	fun@R_CUDA_G64(BITSET_NUMBERS_400)
	.align		8
        /*1788*/ 	.dword	fun@R_CUDA_G64(BITSET_NUMBERS_401)
	.align		8
        /*1790*/ 	.dword	fun@R_CUDA_G64(BITSET_NUMBERS_402)
	.align		8
        /*1798*/ 	.dword	fun@R_CUDA_G64(BITSET_NUMBERS_403)
	.align		8
        /*17a0*/ 	.dword	fun@R_CUDA_G64(BITSET_NUMBERS_404)
	.align		8
        /*17a8*/ 	.dword	fun@R_CUDA_G64(BITSET_NUMBERS_405)
	.align		8
        /*17b0*/ 	.dword	fun@R_CUDA_G64(BITSET_NUMBERS_406)
	.align		8
        /*17b8*/ 	.dword	fun@R_CUDA_G64(BITSET_NUMBERS_407)
	.align		8
        /*17c0*/ 	.dword	fun@R_CUDA_G64(BITSET_NUMBERS_408)
	.align		8
        /*17c8*/ 	.dword	fun@R_CUDA_G64(BITSET_NUMBERS_409)
	.align		8
        /*17d0*/ 	.dword	fun@R_CUDA_G64(BITSET_NUMBERS_410)
	.align		8
        /*17d8*/ 	.dword	fun@R_CUDA_G64(BITSET_NUMBERS_411)
	.align		8
        /*17e0*/ 	.dword	fun@R_CUDA_G64(BITSET_NUMBERS_412)
	.align		8
        /*17e8*/ 	.dword	fun@R_CUDA_G64(BITSET_NUMBERS_413)
	.align		8
        /*17f0*/ 	.dword	fun@R_CUDA_G64(BITSET_NUMBERS_414)
	.align		8
        /*17f8*/ 	.dword	fun@R_CUDA_G64(BITSET_NUMBERS_415)
	.align		8
        /*1800*/ 	.dword	fun@R_CUDA_G64(BITSET_NUMBERS_416)
	.align		8
        /*1808*/ 	.dword	fun@R_CUDA_G64(BITSET_NUMBERS_417)
	.align		8
        /*1810*/ 	.dword	fun@R_CUDA_G64(BITSET_NUMBERS_418)
	.align		8
        /*1818*/ 	.dword	fun@R_CUDA_G64(BITSET_NUMBERS_419)
	.align		8
        /*1820*/ 	.dword	fun@R_CUDA_G64(BITSET_NUMBERS_420)
	.align		8
        /*1828*/ 	.dword	fun@R_CUDA_G64(BITSET_NUMBERS_421)
	.align		8
        /*1830*/ 	.dword	fun@R_CUDA_G64(BITSET_NUMBERS_422)
	.align		8
        /*1838*/ 	.dword	fun@R_CUDA_G64(BITSET_NUMBERS_423)
	.align		8
        /*1840*/ 	.dword	fun@R_CUDA_G64(BITSET_NUMBERS_424)
	.align		8
        /*1848*/ 	.dword	fun@R_CUDA_G64(BITSET_NUMBERS_425)
	.align		8
        /*1850*/ 	.dword	fun@R_CUDA_G64(BITSET_NUMBERS_426)
	.align		8
        /*1858*/ 	.dword	fun@R_CUDA_G64(BITSET_NUMBERS_427)
	.align		8
        /*1860*/ 	.dword	fun@R_CUDA_G64(BITSET_NUMBERS_428)
	.align		8
        /*1868*/ 	.dword	fun@R_CUDA_G64(BITSET_NUMBERS_429)
	.align		8
        /*1870*/ 	.dword	fun@R_CUDA_G64(BITSET_NUMBERS_430)
	.align		8
        /*1878*/ 	.dword	fun@R_CUDA_G64(BITSET_NUMBERS_431)
	.align		8
        /*1880*/ 	.dword	fun@R_CUDA_G64(BITSET_NUMBERS_432)
	.align		8
        /*1888*/ 	.dword	fun@R_CUDA_G64(BITSET_NUMBERS_433)
	.align		8
        /*1890*/ 	.dword	fun@R_CUDA_G64(BITSET_NUMBERS_434)
	.align		8
        /*1898*/ 	.dword	fun@R_CUDA_G64(BITSET_NUMBERS_435)
	.align		8
        /*18a0*/ 	.dword	fun@R_CUDA_G64(BITSET_NUMBERS_436)
	.align		8
        /*18a8*/ 	.dword	fun@R_CUDA_G64(BITSET_NUMBERS_437)
	.align		8
        /*18b0*/ 	.dword	fun@R_CUDA_G64(BITSET_NUMBERS_438)
	.align		8
        /*18b8*/ 	.dword	fun@R_CUDA_G64(BITSET_NUMBERS_439)
	.align		8
        /*18c0*/ 	.dword	fun@R_CUDA_G64(BITSET_NUMBERS_440)
	.align		8
        /*18c8*/ 	.dword	fun@R_CUDA_G64(BITSET_NUMBERS_441)
	.align		8
        /*18d0*/ 	.dword	fun@R_CUDA_G64(BITSET_NUMBERS_442)
	.align		8
        /*18d8*/ 	.dword	fun@R_CUDA_G64(BITSET_NUMBERS_443)
	.align		8
        /*18e0*/ 	.dword	fun@R_CUDA_G64(BITSET_NUMBERS_444)
	.align		8
        /*18e8*/ 	.dword	fun@R_CUDA_G64(BITSET_NUMBERS_445)
	.align		8
        /*18f0*/ 	.dword	fun@R_CUDA_G64(BITSET_NUMBERS_446)
	.align		8
        /*18f8*/ 	.dword	fun@R_CUDA_G64(BITSET_NUMBERS_447)
	.align		8
        /*1900*/ 	.dword	fun@R_CUDA_G64(BITSET_NUMBERS_448)
	.align		8
        /*1908*/ 	.dword	fun@R_CUDA_G64(BITSET_NUMBERS_449)
	.align		8
        /*1910*/ 	.dword	fun@R_CUDA_G64(BITSET_NUMBERS_450)
	.align		8
        /*1918*/ 	.dword	fun@R_CUDA_G64(BITSET_NUMBERS_451)
	.align		8
        /*1920*/ 	.dword	fun@R_CUDA_G64(BITSET_NUMBERS_452)
	.align		8
        /*1928*/ 	.dword	fun@R_CUDA_G64(BITSET_NUMBERS_453)
	.align		8
        /*1930*/ 	.dword	fun@R_CUDA_G64(BITSET_NUMBERS_454)
	.align		8
        /*1938*/ 	.dword	fun@R_CUDA_G64(BITSET_NUMBERS_455)
	.align		8
        /*1940*/ 	.dword	fun@R_CUDA_G64(BITSET_NUMBERS_456)
	.align		8
        /*1948*/ 	.dword	fun@R_CUDA_G64(BITSET_NUMBERS_457)
	.align		8
        /*1950*/ 	.dword	fun@R_CUDA_G64(BITSET_NUMBERS_458)
	.align		8
        /*1958*/ 	.dword	fun@R_CUDA_G64(BITSET_NUMBERS_459)
	.align		8
        /*1960*/ 	.dword	fun@R_CUDA_G64(BITSET_NUMBERS_460)
	.align		8
        /*1968*/ 	.dword	fun@R_CUDA_G64(BITSET_NUMBERS_461)
	.align		8
        /*1970*/ 	.dword	fun@R_CUDA_G64(BITSET_NUMBERS_462)
	.align		8
        /*1978*/ 	.dword	fun@R_CUDA_G64(BITSET_NUMBERS_463)
	.align		8
        /*1980*/ 	.dword	fun@R_CUDA_G64(BITSET_NUMBERS_464)
	.align		8
        /*1988*/ 	.dword	fun@R_CUDA_G64(BITSET_NUMBERS_465)
	.align		8
        /*1990*/ 	.dword	fun@R_CUDA_G64(BITSET_NUMBERS_466)
	.align		8
        /*1998*/ 	.dword	fun@R_CUDA_G64(BITSET_NUMBERS_467)
	.align		8
        /*19a0*/ 	.dword	fun@R_CUDA_G64(BITSET_NUMBERS_468)
	.align		8
        /*19a8*/ 	.dword	fun@R_CUDA_G64(BITSET_NUMBERS_469)
	.align		8
        /*19b0*/ 	.dword	fun@R_CUDA_G64(BITSET_NUMBERS_470)
	.align		8
        /*19b8*/ 	.dword	fun@R_CUDA_G64(BITSET_NUMBERS_471)
	.align		8
        /*19c0*/ 	.dword	fun@R_CUDA_G64(BITSET_NUMBERS_472)
	.align		8
        /*19c8*/ 	.dword	fun@R_CUDA_G64(BITSET_NUMBERS_473)
	.align		8
        /*19d0*/ 	.dword	fun@R_CUDA_G64(BITSET_NUMBERS_474)
	.align		8
        /*19d8*/ 	.dword	fun@R_CUDA_G64(BITSET_NUMBERS_475)
	.align		8
        /*19e0*/ 	.dword	fun@R_CUDA_G64(BITSET_NUMBERS_476)
	.align		8
        /*19e8*/ 	.dword	fun@R_CUDA_G64(BITSET_NUMBERS_477)
	.align		8
        /*19f0*/ 	.dword	fun@R_CUDA_G64(BITSET_NUMBERS_478)
	.align		8
        /*19f8*/ 	.dword	fun@R_CUDA_G64(BITSET_NUMBERS_479)
	.align		8
        /*1a00*/ 	.dword	fun@R_CUDA_G64(BITSET_NUMBERS_480)
	.align		8
        /*1a08*/ 	.dword	fun@R_CUDA_G64(BITSET_NUMBERS_481)
	.align		8
        /*1a10*/ 	.dword	fun@R_CUDA_G64(BITSET_NUMBERS_482)
	.align		8
        /*1a18*/ 	.dword	fun@R_CUDA_G64(BITSET_NUMBERS_483)
	.align		8
        /*1a20*/ 	.dword	fun@R_CUDA_G64(BITSET_NUMBERS_484)
	.align		8
        /*1a28*/ 	.dword	fun@R_CUDA_G64(BITSET_NUMBERS_485)
	.align		8
        /*1a30*/ 	.dword	fun@R_CUDA_G64(BITSET_NUMBERS_486)
	.align		8
        /*1a38*/ 	.dword	fun@R_CUDA_G64(BITSET_NUMBERS_487)
	.align		8
        /*1a40*/ 	.dword	fun@R_CUDA_G64(BITSET_NUMBERS_488)
	.align		8
        /*1a48*/ 	.dword	fun@R_CUDA_G64(BITSET_NUMBERS_489)
	.align		8
        /*1a50*/ 	.dword	fun@R_CUDA_G64(BITSET_NUMBERS_490)
	.align		8
        /*1a58*/ 	.dword	fun@R_CUDA_G64(BITSET_NUMBERS_491)
	.align		8
        /*1a60*/ 	.dword	fun@R_CUDA_G64(BITSET_NUMBERS_492)
	.align		8
        /*1a68*/ 	.dword	fun@R_CUDA_G64(BITSET_NUMBERS_493)
	.align		8
        /*1a70*/ 	.dword	fun@R_CUDA_G64(BITSET_NUMBERS_494)
	.align		8
        /*1a78*/ 	.dword	fun@R_CUDA_G64(BITSET_NUMBERS_495)
	.align		8
        /*1a80*/ 	.dword	fun@R_CUDA_G64(BITSET_NUMBERS_496)
	.align		8
        /*1a88*/ 	.dword	fun@R_CUDA_G64(BITSET_NUMBERS_497)
	.align		8
        /*1a90*/ 	.dword	fun@R_CUDA_G64(BITSET_NUMBERS_498)
	.align		8
        /*1a98*/ 	.dword	fun@R_CUDA_G64(BITSET_NUMBERS_499)
	.align		8
        /*1aa0*/ 	.dword	fun@R_CUDA_G64(BITSET_NUMBERS_500)
	.align		8
        /*1aa8*/ 	.dword	fun@R_CUDA_G64(BITSET_NUMBERS_501)
	.align		8
        /*1ab0*/ 	.dword	fun@R_CUDA_G64(BITSET_NUMBERS_502)
	.align		8
        /*1ab8*/ 	.dword	fun@R_CUDA_G64(BITSET_NUMBERS_503)
	.align		8
        /*1ac0*/ 	.dword	fun@R_CUDA_G64(BITSET_NUMBERS_504)
	.align		8
        /*1ac8*/ 	.dword	fun@R_CUDA_G64(BITSET_NUMBERS_505)
	.align		8
        /*1ad0*/ 	.dword	fun@R_CUDA_G64(BITSET_NUMBERS_506)
	.align		8
        /*1ad8*/ 	.dword	fun@R_CUDA_G64(BITSET_NUMBERS_507)
	.align		8
        /*1ae0*/ 	.dword	fun@R_CUDA_G64(BITSET_NUMBERS_508)
	.align		8
        /*1ae8*/ 	.dword	fun@R_CUDA_G64(BITSET_NUMBERS_509)
	.align		8
        /*1af0*/ 	.dword	fun@R_CUDA_G64(BITSET_NUMBERS_510)
.L_512:


//--------------------- .text._Z25solve_sudokus_in_parallelP16SudokuPuzzleDatai --------------------------
	.section	.text._Z25solve_sudokus_in_parallelP16SudokuPuzzleDatai,"ax",@progbits
	.align	128
        .global         _Z25solve_sudokus_in_parallelP16SudokuPuzzleDatai
        .type           _Z25solve_sudokus_in_parallelP16SudokuPuzzleDatai,@function
        .size           _Z25solve_sudokus_in_parallelP16SudokuPuzzleDatai,(.L_x_33 - _Z25solve_sudokus_in_parallelP16SudokuPuzzleDatai)
        .other          _Z25solve_sudokus_in_parallelP16SudokuPuzzleDatai,@"STO_CUDA_ENTRY STV_DEFAULT"
_Z25solve_sudokus_in_parallelP16SudokuPuzzleDatai:
.text._Z25solve_sudokus_in_parallelP16SudokuPuzzleDatai:
[----:B------:R-:W0:Y:S01]  /*0000*/  LDC R1, c[0x0][0x37c] ;  /* 0x0000df00ff017b82 */ /* 0x000e220000000800 */
[----:B------:R-:W1:Y:S01]  /*0010*/  S2R R3, SR_TID.X ;  /* 0x0000000000037919 */ /* 0x000e620000002100 */
[----:B------:R-:W1:Y:S01]  /*0020*/  LDCU UR4, c[0x0][0x388] ;  /* 0x00007100ff0477ac */ /* 0x000e620008000800 */
[----:B0-----:R-:W-:Y:S01]  /*0030*/  VIADD R1, R1, 0xfffffde0 ;  /* 0xfffffde001017836 */ /* 0x001fe20000000000 */
[----:B-1----:R-:W-:-:S13]  /*0040*/  ISETP.GE.AND P0, PT, R3, UR4, PT ;  /* 0x0000000403007c0c */ /* 0x002fda000bf06270 */
[----:B------:R-:W-:Y:S05]  /*0050*/  @P0 EXIT ;  /* 0x000000000000094d */ /* 0x000fea0003800000 */
[----:B------:R-:W0:Y:S01]  /*0060*/  LDC.64 R24, c[0x0][0x380] ;  /* 0x0000e000ff187b82 */ /* 0x000e220000000a00 */
[----:B------:R-:W1:Y:S01]  /*0070*/  LDCU.64 UR4, c[0x0][0x358] ;  /* 0x00006b00ff0477ac */ /* 0x000e620008000a00 */
[----:B0-----:R-:W-:-:S05]  /*0080*/  IMAD.WIDE.U32 R24, R3, 0x53, R24 ;  /* 0x0000005303187825 */ /* 0x001fca00078e0018 */
[----:B-1----:R-:W2:Y:S02]  /*0090*/  LDG.E.U8 R75, desc[UR4][R24.64] ;  /* 0x00000004184b7981 */ /* 0x002ea4000c1e1100 */
[----:B--2---:R-:W-:-:S13]  /*00a0*/  ISETP.NE.AND P0, PT, R75, RZ, PT ;  /* 0x000000ff4b00720c */ /* 0x004fda0003f05270 */
[----:B------:R-:W-:Y:S05]  /*00b0*/  @!P0 EXIT ;  /* 0x000000000000894d */ /* 0x000fea0003800000 */
[----:B------:R-:W2:Y:S02]  /*00c0*/  LDG.E.U8 R0, desc[UR4][R24.64+0x1] ;  /* 0x0000010418007981 */ /* 0x000ea4000c1e1100 */
[----:B--2---:R-:W-:-:S13]  /*00d0*/  ISETP.NE.AND P0, PT, R0, RZ, PT ;  /* 0x000000ff0000720c */ /* 0x004fda0003f05270 */
[----:B------:R-:W-:Y:S05]  /*00e0*/  @P0 EXIT ;  /* 0x000000000000094d */ /* 0x000fea0003800000 */
[----:B------:R0:W-:Y:S01]  /*00f0*/  STL.U16 [R1+0x1f8], RZ ;  /* 0x0001f8ff01007387 */ /* 0x0001e20000100400 */
[----:B------:R-:W-:Y:S01]  /*0100*/  IADD3 R6, P0, PT, R24, 0x3, RZ ;  /* 0x0000000318067810 */ /* 0x000fe20007f1e0ff */
[C---:B------:R-:W-:Y:S02]  /*0110*/  VIADD R5, R1.reuse, 0x20a ;  /* 0x0000020a01057836 */ /* 0x040fe40000000000 */
[----:B------:R0:W-:Y:S01]  /*0120*/  STL.U16 [R1+0x1e6], RZ ;  /* 0x0001e6ff01007387 */ /* 0x0001e20000100400 */
[C---:B------:R-:W-:Y:S02]  /*0130*/  VIADD R4, R1.reuse, 0x1e6 ;  /* 0x000001e601047836 */ /* 0x040fe40000000000 */
[----:B------:R-:W-:Y:S01]  /*0140*/  VIADD R0, R1, 0x1f8 ;  /* 0x000001f801007836 */ /* 0x000fe20000000000 */
[----:B------:R0:W-:Y:S01]  /*0150*/  STL.U16 [R1+0x20a], RZ ;  /* 0x00020aff01007387 */ /* 0x0001e20000100400 */
[----:B------:R-:W-:Y:S02]  /*0160*/  IMAD.MOV.U32 R2, RZ, RZ, 0x1 ;  /* 0x00000001ff027424 */ /* 0x000fe400078e00ff */
[----:B------:R-:W-:Y:S01]  /*0170*/  IMAD.X R7, RZ, RZ, R25, P0 ;  /* 0x000000ffff077224 */ /* 0x000fe200000e0619 */
[----:B------:R0:W-:Y:S04]  /*0180*/  STL.U16 [R1+0x1fa], RZ ;  /* 0x0001faff01007387 */ /* 0x0001e80000100400 */
        /* <DEDUP_REMOVED lines=22> */
[----:B------:R0:W-:Y:S02]  /*02f0*/  STL.U16 [R1+0x21a], RZ ;  /* 0x00021aff01007387 */ /* 0x0001e40000100400 */
.L_x_5:
[----:B--2---:R-:W2:Y:S01]  /*0300*/  LDG.E.S8 R11, desc[UR4][R6.64+-0x1] ;  /* 0xffffff04060b7981 */ /* 0x004ea2000c1e1300 */
[----:B------:R-:W-:Y:S01]  /*0310*/  BSSY.RECONVERGENT B0, `(.L_x_0) ;  /* 0x000003d000007945 */ /* 0x000fe20003800200 */
[----:B------:R-:W-:Y:S02]  /*0320*/  ISETP.NE.AND P1, PT, R2, 0x51, PT ;  /* 0x000000510200780c */ /* 0x000fe40003f25270 */
[----:B--2---:R-:W-:-:S13]  /*0330*/  ISETP.GE.AND P0, PT, R11, 0x1, PT ;  /* 0x000000010b00780c */ /* 0x004fda0003f06270 */
[----:B-1----:R-:W-:Y:S05]  /*0340*/  @!P0 BRA `(.L_x_1) ;  /* 0x0000000000e48947 */ /* 0x002fea0003800000 */
[----:B------:R-:W-:-:S05]  /*0350*/  VIADD R3, R2, 0xffffffff ;  /* 0xffffffff02037836 */ /* 0x000fca0000000000 */
[----:B------:R-:W-:-:S05]  /*0360*/  PRMT R8, R3, 0x9910, RZ ;  /* 0x0000991003087816 */ /* 0x000fca00000000ff */
[----:B------:R-:W-:-:S05]  /*0370*/  IMAD R8, R8, 0x39, RZ ;  /* 0x0000003908087824 */ /* 0x000fca00078e02ff */
[----:B------:R-:W-:-:S04]  /*0380*/  LOP3.LUT R8, R8, 0xffff, RZ, 0xc0, !PT ;  /* 0x0000ffff08087812 */ /* 0x000fc800078ec0ff */
[----:B------:R-:W-:-:S04]  /*0390*/  SHF.R.U32.HI R8, RZ, 0x9, R8 ;  /* 0x00000009ff087819 */ /* 0x000fc80000011608 */
[----:B------:R-:W-:-:S05]  /*03a0*/  LOP3.LUT R9, R8, 0xffff, RZ, 0xc0, !PT ;  /* 0x0000ffff08097812 */ /* 0x000fca00078ec0ff */
[----:B------:R-:W-:-:S05]  /*03b0*/  IMAD R10, R9, 0x2, R0 ;  /* 0x00000002090a7824 */ /* 0x000fca00078e0200 */
[----:B------:R-:W2:Y:S01]  /*03c0*/  LDL.U16 R12, [R10] ;  /* 0x000000000a0c7983 */ /* 0x000ea20000100400 */
[----:B------:R-:W-:Y:S01]  /*03d0*/  PRMT R15, R8, 0x9910, RZ ;  /* 0x00009910080f7816 */ /* 0x000fe200000000ff */
[----:B------:R-:W-:-:S04]  /*03e0*/  IMAD.MOV.U32 R9, RZ, RZ, 0x1 ;  /* 0x00000001ff097424 */ /* 0x000fc800078e00ff */
[----:B------:R-:W-:-:S04]  /*03f0*/  IMAD R8, R15, 0x9, RZ ;  /* 0x000000090f087824 */ /* 0x000fc800078e02ff */
[----:B------:R-:W-:-:S05]  /*0400*/  IMAD.MOV R8, RZ, RZ, -R8 ;  /* 0x000000ffff087224 */ /* 0x000fca00078e0a08 */
[----:B------:R-:W-:Y:S01]  /*0410*/  PRMT R14, R8, 0x7710, RZ ;  /* 0x00007710080e7816 */ /* 0x000fe200000000ff */
[----:B------:R-:W-:-:S04]  /*0420*/  VIADD R8, R11, 0xffffffff ;  /* 0xffffffff0b087836 */ /* 0x000fc80000000000 */
[----:B------:R-:W-:Y:S01]  /*0430*/  IMAD.IADD R3, R3, 0x1, R14 ;  /* 0x0000000103037824 */ /* 0x000fe200078e020e */
[----:B------:R-:W-:-:S04]  /*0440*/  SHF.L.U32 R9, R9, R8, RZ ;  /* 0x0000000809097219 */ /* 0x000fc800000006ff */
[----:B------:R-:W-:-:S05]  /*0450*/  LOP3.LUT R13, R3, 0xff, RZ, 0xc0, !PT ;  /* 0x000000ff030d7812 */ /* 0x000fca00078ec0ff */
[----:B------:R-:W-:Y:S01]  /*0460*/  IMAD R13, R13, 0x2, R4 ;  /* 0x000000020d0d7824 */ /* 0x000fe200078e0204 */
[----:B--2---:R-:W-:-:S05]  /*0470*/  LOP3.LUT R11, R12, R9, RZ, 0xfc, !PT ;  /* 0x000000090c0b7212 */ /* 0x004fca00078efcff */
[----:B------:R1:W-:Y:S04]  /*0480*/  STL.U16 [R10], R11 ;  /* 0x0000000b0a007387 */ /* 0x0003e80000100400 */
[----:B------:R-:W2:Y:S01]  /*0490*/  LDL.U16 R14, [R13] ;  /* 0x000000000d0e7983 */ /* 0x000ea20000100400 */
[----:B------:R-:W-:Y:S01]  /*04a0*/  IMAD R8, R15, 0x56, RZ ;  /* 0x000000560f087824 */ /* 0x000fe200078e02ff */
[----:B------:R-:W-:-:S04]  /*04b0*/  LOP3.LUT R3, R3, 0xff, RZ, 0xc0, !PT ;  /* 0x000000ff03037812 */ /* 0x000fc800078ec0ff */
[----:B------:R-:W-:Y:S01]  /*04c0*/  LOP3.LUT R15, R8, 0xffff, RZ, 0xc0, !PT ;  /* 0x0000ffff080f7812 */ /* 0x000fe200078ec0ff */
[----:B------:R-:W-:-:S03]  /*04d0*/  IMAD R8, R3, 0x56, RZ ;  /* 0x0000005603087824 */ /* 0x000fc600078e02ff */
[----:B------:R-:W-:Y:S02]  /*04e0*/  SHF.R.U32.HI R3, RZ, 0x8, R15 ;  /* 0x00000008ff037819 */ /* 0x000fe4000001160f */
[----:B------:R-:W-:Y:S02]  /*04f0*/  SHF.R.U32.HI R8, RZ, 0x8, R8 ;  /* 0x00000008ff087819 */ /* 0x000fe40000011608 */
[----:B------:R-:W-:Y:S02]  /*0500*/  PRMT R15, R3, 0x9910, RZ ;  /* 0x00009910030f7816 */ /* 0x000fe400000000ff */
[----:B------:R-:W-:-:S03]  /*0510*/  PRMT R3, R8, 0x9910, RZ ;  /* 0x0000991008037816 */ /* 0x000fc600000000ff */
[----:B------:R-:W-:-:S04]  /*0520*/  IMAD.MOV.U32 R8, RZ, RZ, R15 ;  /* 0x000000ffff087224 */ /* 0x000fc800078e000f */
[----:B------:R-:W-:-:S05]  /*0530*/  IMAD R3, R8, 0x3, R3 ;  /* 0x0000000308037824 */ /* 0x000fca00078e0203 */
[----:B------:R-:W-:-:S04]  /*0540*/  LOP3.LUT R3, R3, 0xffff, RZ, 0xc0, !PT ;  /* 0x0000ffff03037812 */ /* 0x000fc800078ec0ff */
[----:B-1----:R-:W-:-:S05]  /*0550*/  PRMT R10, R3, 0x8880, RZ ;  /* 0x00008880030a7816 */ /* 0x002fca00000000ff */
[----:B------:R-:W-:Y:S01]  /*0560*/  IMAD R10, R10, 0x2, R5 ;  /* 0x000000020a0a7824 */ /* 0x000fe200078e0205 */
[----:B--2---:R-:W-:-:S05]  /*0570*/  LOP3.LUT R8, R14, R9, RZ, 0xfc, !PT ;  /* 0x000000090e087212 */ /* 0x004fca00078efcff */
[----:B------:R1:W-:Y:S04]  /*0580*/  STL.U16 [R13], R8 ;  /* 0x000000080d007387 */ /* 0x0003e80000100400 */
[----:B------:R-:W2:Y:S01]  /*0590*/  LDL.U16 R16, [R10] ;  /* 0x000000000a107983 */ /* 0x000ea20000100400 */
[----:B------:R-:W-:Y:S02]  /*05a0*/  LOP3.LUT R75, R75, 0x1, RZ, 0xc0, !PT ;  /* 0x000000014b4b7812 */ /* 0x000fe400078ec0ff */
[----:B------:R-:W-:Y:S02]  /*05b0*/  PRMT R3, R11, 0x9910, RZ ;  /* 0x000099100b037816 */ /* 0x000fe400000000ff */
[----:B------:R-:W-:Y:S02]  /*05c0*/  PRMT R12, R12, 0x9910, RZ ;  /* 0x000099100c0c7816 */ /* 0x000fe400000000ff */
[----:B------:R-:W-:-:S02]  /*05d0*/  ISETP.NE.U32.AND P0, PT, R75, 0x1, PT ;  /* 0x000000014b00780c */ /* 0x000fc40003f05070 */
[----:B------:R-:W-:Y:S02]  /*05e0*/  PRMT R14, R14, 0x9910, RZ ;  /* 0x000099100e0e7816 */ /* 0x000fe400000000ff */
[----:B------:R-:W-:Y:S02]  /*05f0*/  PRMT R11, R8, 0x9910, RZ ;  /* 0x00009910080b7816 */ /* 0x000fe400000000ff */
[----:B------:R-:W-:Y:S01]  /*0600*/  ISETP.NE.AND P0, PT, R12, R3, !P0 ;  /* 0x000000030c00720c */ /* 0x000fe20004705270 */
[----:B-1----:R-:W-:Y:S02]  /*0610*/  IMAD.MOV.U32 R8, RZ, RZ, R14 ;  /* 0x000000ffff087224 */ /* 0x002fe400078e000e */
[----:B------:R-:W-:-:S05]  /*0620*/  IMAD.MOV.U32 R3, RZ, RZ, R11 ;  /* 0x000000ffff037224 */ /* 0x000fca00078e000b */
[----:B------:R-:W-:Y:S02]  /*0630*/  ISETP.NE.AND P0, PT, R8, R3, P0 ;  /* 0x000000030800720c */ /* 0x000fe40000705270 */
[C---:B--2---:R-:W-:Y:S02]  /*0640*/  LOP3.LUT R9, R16.reuse, R9, RZ, 0xfc, !PT ;  /* 0x0000000910097212 */ /* 0x044fe400078efcff */
[----:B------:R-:W-:Y:S02]  /*0650*/  PRMT R16, R16, 0x9910, RZ ;  /* 0x0000991010107816 */ /* 0x000fe400000000ff */
[----:B------:R-:W-:Y:S01]  /*0660*/  PRMT R11, R9, 0x9910, RZ ;  /* 0x00009910090b7816 */ /* 0x000fe200000000ff */
[----:B------:R1:W-:Y:S02]  /*0670*/  STL.U16 [R10], R9 ;  /* 0x000000090a007387 */ /* 0x0003e40000100400 */
[----:B------:R-:W-:Y:S02]  /*0680*/  IMAD.MOV.U32 R8, RZ, RZ, R16 ;  /* 0x000000ffff087224 */ /* 0x000fe400078e0010 */
[----:B------:R-:W-:-:S05]  /*0690*/  IMAD.MOV.U32 R3, RZ, RZ, R11 ;  /* 0x000000ffff037224 */ /* 0x000fca00078e000b */
[----:B------:R-:W-:-:S04]  /*06a0*/  ISETP.NE.AND P0, PT, R8, R3, P0 ;  /* 0x000000030800720c */ /* 0x000fc80000705270 */
[----:B------:R-:W-:-:S04]  /*06b0*/  SEL R3, RZ, 0x1, !P0 ;  /* 0x00000001ff037807 */ /* 0x000fc80004000000 */
[----:B------:R-:W-:Y:S01]  /*06c0*/  PRMT R75, R3, 0x7610, R75 ;  /* 0x00007610034b7816 */ /* 0x000fe2000000004b */
[----:B------:R1:W-:Y:S06]  /*06d0*/  STG.E.U8 desc[UR4][R24.64], R3 ;  /* 0x0000000318007986 */ /* 0x0003ec000c101104 */
.L_x_1:
[----:B------:R-:W-:Y:S05]  /*06e0*/  BSYNC.RECONVERGENT B0 ;  /* 0x0000000000007941 */ /* 0x000fea0003800200 */
.L_x_0:
[----:B------:R-:W-:Y:S05]  /*06f0*/  @!P1 BRA `(.L_x_2) ;  /* 0x0000000400049947 */ /* 0x000fea0003800000 */
[----:B------:R-:W2:Y:S01]  /*0700*/  LDG.E.S8 R8, desc[UR4][R6.64] ;  /* 0x0000000406087981 */ /* 0x000ea2000c1e1300 */
[----:B------:R-:W-:Y:S01]  /*0710*/  BSSY.RECONVERGENT B0, `(.L_x_3) ;  /* 0x000003b000007945 */ /* 0x000fe20003800200 */
[----:B--2---:R-:W-:-:S13]  /*0720*/  ISETP.GE.AND P0, PT, R8, 0x1, PT ;  /* 0x000000010800780c */ /* 0x004fda0003f06270 */
[----:B------:R-:W-:Y:S05]  /*0730*/  @!P0 BRA `(.L_x_4) ;  /* 0x0000000000e08947 */ /* 0x000fea0003800000 */
[----:B-1----:R-:W-:-:S05]  /*0740*/  PRMT R3, R2, 0x9910, RZ ;  /* 0x0000991002037816 */ /* 0x002fca00000000ff */
[----:B------:R-:W-:-:S05]  /*0750*/  IMAD R3, R3, 0x39, RZ ;  /* 0x0000003903037824 */ /* 0x000fca00078e02ff */
[----:B------:R-:W-:-:S04]  /*0760*/  LOP3.LUT R3, R3, 0xffff, RZ, 0xc0, !PT ;  /* 0x0000ffff03037812 */ /* 0x000fc800078ec0ff */
[----:B------:R-:W-:-:S04]  /*0770*/  SHF.R.U32.HI R3, RZ, 0x9, R3 ;  /* 0x00000009ff037819 */ /* 0x000fc80000011603 */
[----:B------:R-:W-:-:S05]  /*0780*/  LOP3.LUT R9, R3, 0xffff, RZ, 0xc0, !PT ;  /* 0x0000ffff03097812 */ /* 0x000fca00078ec0ff */
[----:B------:R-:W-:-:S05]  /*0790*/  IMAD R10, R9, 0x2, R0 ;  /* 0x00000002090a7824 */ /* 0x000fca00078e0200 */
[----:B------:R-:W2:Y:S01]  /*07a0*/  LDL.U16 R12, [R10] ;  /* 0x000000000a0c7983 */ /* 0x000ea20000100400 */
[----:B------:R-:W-:Y:S01]  /*07b0*/  PRMT R15, R3, 0x9910, RZ ;  /* 0x00009910030f7816 */ /* 0x000fe200000000ff */
[----:B------:R-:W-:Y:S02]  /*07c0*/  VIADD R8, R8, 0xffffffff ;  /* 0xffffffff08087836 */ /* 0x000fe40000000000 */
[----:B------:R-:W-:Y:S02]  /*07d0*/  IMAD.MOV.U32 R9, RZ, RZ, 0x1 ;  /* 0x00000001ff097424 */ /* 0x000fe400078e00ff */
[----:B------:R-:W-:-:S03]  /*07e0*/  IMAD R3, R15, 0x9, RZ ;  /* 0x000000090f037824 */ /* 0x000fc600078e02ff */
[----:B------:R-:W-:Y:S01]  /*07f0*/  SHF.L.U32 R9, R9, R8, RZ ;  /* 0x0000000809097219 */ /* 0x000fe200000006ff */
[----:B------:R-:W-:-:S05]  /*0800*/  IMAD.MOV R3, RZ, RZ, -R3 ;  /* 0x000000ffff037224 */ /* 0x000fca00078e0a03 */
[----:B------:R-:W-:-:S05]  /*0810*/  PRMT R3, R3, 0x7710, RZ ;  /* 0x0000771003037816 */ /* 0x000fca00000000ff */
[----:B------:R-:W-:-:S05]  /*0820*/  IMAD.IADD R3, R3, 0x1, R2 ;  /* 0x0000000103037824 */ /* 0x000fca00078e0202 */
        /* <DEDUP_REMOVED lines=41> */
.L_x_4:
[----:B------:R-:W-:Y:S05]  /*0ac0*/  BSYNC.RECONVERGENT B0 ;  /* 0x0000000000007941 */ /* 0x000fea0003800200 */
.L_x_3:
[----:B------:R-:W-:Y:S01]  /*0ad0*/  IADD3 R6, P0, PT, R6, 0x2, RZ ;  /* 0x0000000206067810 */ /* 0x000fe20007f1e0ff */
[----:B------:R-:W-:-:S04]  /*0ae0*/  VIADD R2, R2, 0x2 ;  /* 0x0000000202027836 */ /* 0x000fc80000000000 */
[----:B------:R-:W-:Y:S01]  /*0af0*/  IMAD.X R7, RZ, RZ, R7, P0 ;  /* 0x000000ffff077224 */ /* 0x000fe200000e0607 */
[----:B------:R-:W-:Y:S07]  /*0b00*/  BRA `(.L_x_5) ;  /* 0xfffffff400fc7947 */ /* 0x000fee000383ffff */
.L_x_2:
[----:B------:R2:W-:Y:S01]  /*0b10*/  STL.64 [R1], RZ ;  /* 0x000000ff01007387 */ /* 0x0005e20000100a00 */
[----:B------:R-:W-:-:S03]  /*0b20*/  IMAD.MOV.U32 R2, RZ, RZ, RZ ;  /* 0x000000ffff027224 */ /* 0x000fc600078e00ff */
[----:B------:R2:W-:Y:S04]  /*0b30*/  STL.64 [R1+0x8], RZ ;  /* 0x000008ff01007387 */ /* 0x0005e80000100a00 */
[----:B------:R2:W-:Y:S04]  /*0b40*/  STL.64 [R1+0x10], RZ ;  /* 0x000010ff01007387 */ /* 0x0005e80000100a00 */
[----:B------:R2:W-:Y:S04]  /*0b50*/  STL.64 [R1+0x18], RZ ;  /* 0x000018ff01007387 */ /* 0x0005e80000100a00 */
[----:B------:R2:W-:Y:S04]  /*0b60*/  STL.64 [R1+0x20], RZ ;  /* 0x000020ff01007387 */ /* 0x0005e80000100a00 */
[----:B------:R2:W-:Y:S02]  /*0b70*/  STL [R1+0x28], RZ ;  /* 0x000028ff01007387 */ /* 0x0005e40000100800 */
.L_x_15:
[----:B------:R-:W-:-:S05]  /*0b80*/  IADD3 R8, P0, PT, R24, R2, RZ ;  /* 0x0000000218087210 */ /* 0x000fca0007f1e0ff */
[----:B-1----:R-:W-:-:S05]  /*0b90*/  IMAD.X R9, RZ, RZ, R25, P0 ;  /* 0x000000ffff097224 */ /* 0x002fca00000e0619 */
[----:B---3--:R-:W3:Y:S01]  /*0ba0*/  LDG.E.U8 R3, desc[UR4][R8.64+0x2] ;  /* 0x0000020408037981 */ /* 0x008ee2000c1e1100 */
[----:B------:R-:W-:Y:S01]  /*0bb0*/  BSSY.RECONVERGENT B0, `(.L_x_6) ;  /* 0x0000026000007945 */ /* 0x000fe20003800200 */
[----:B------:R-:W-:Y:S01]  /*0bc0*/  IMAD.MOV.U32 R6, RZ, RZ, 0x1 ;  /* 0x00000001ff067424 */ /* 0x000fe200078e00ff */
[----:B---3--:R-:W-:-:S13]  /*0bd0*/  ISETP.NE.AND P0, PT, R3, RZ, PT ;  /* 0x000000ff0300720c */ /* 0x008fda0003f05270 */
[----:B------:R-:W-:Y:S05]  /*0be0*/  @P0 BRA `(.L_x_7) ;  /* 0x0000000000880947 */ /* 0x000fea0003800000 */
[----:B------:R-:W-:-:S05]  /*0bf0*/  PRMT R3, R2, 0x9910, RZ ;  /* 0x0000991002037816 */ /* 0x000fca00000000ff */
[----:B------:R-:W-:-:S05]  /*0c00*/  IMAD R3, R3, 0x39, RZ ;  /* 0x0000003903037824 */ /* 0x000fca00078e02ff */
[----:B------:R-:W-:-:S04]  /*0c10*/  LOP3.LUT R3, R3, 0xffff, RZ, 0xc0, !PT ;  /* 0x0000ffff03037812 */ /* 0x000fc800078ec0ff */
[----:B------:R-:W-:-:S04]  /*0c20*/  SHF.R.U32.HI R3, RZ, 0x9, R3 ;  /* 0x00000009ff037819 */ /* 0x000fc80000011603 */
[C---:B------:R-:W-:Y:S02]  /*0c30*/  PRMT R7, R3.reuse, 0x9910, RZ ;  /* 0x0000991003077816 */ /* 0x040fe400000000ff */
[----:B------:R-:W-:-:S03]  /*0c40*/  LOP3.LUT R3, R3, 0xffff, RZ, 0xc0, !PT ;  /* 0x0000ffff03037812 */ /* 0x000fc600078ec0ff */
[C---:B------:R-:W-:Y:S02]  /*0c50*/  IMAD R6, R7.reuse, 0x9, RZ ;  /* 0x0000000907067824 */ /* 0x040fe400078e02ff */
[----:B------:R-:W-:Y:S02]  /*0c60*/  IMAD R7, R7, 0x56, RZ ;  /* 0x0000005607077824 */ /* 0x000fe400078e02ff */
[----:B------:R-:W-:Y:S02]  /*0c70*/  IMAD.MOV R6, RZ, RZ, -R6 ;  /* 0x000000ffff067224 */ /* 0x000fe400078e0a06 */
[----:B------:R-:W-:Y:S01]  /*0c80*/  IMAD R3, R3, 0x2, R0 ;  /* 0x0000000203037824 */ /* 0x000fe200078e0200 */
[----:B------:R-:W-:Y:S02]  /*0c90*/  LOP3.LUT R7, R7, 0xffff, RZ, 0xc0, !PT ;  /* 0x0000ffff07077812 */ /* 0x000fe400078ec0ff */
[----:B------:R-:W-:Y:S02]  /*0ca0*/  PRMT R11, R6, 0x7710, RZ ;  /* 0x00007710060b7816 */ /* 0x000fe400000000ff */
[----:B------:R-:W-:Y:S01]  /*0cb0*/  SHF.R.U32.HI R7, RZ, 0x8, R7 ;  /* 0x00000008ff077819 */ /* 0x000fe20000011607 */
[----:B------:R-:W3:Y:S02]  /*0cc0*/  LDL.U16 R3, [R3] ;  /* 0x0000000003037983 */ /* 0x000ee40000100400 */
[----:B------:R-:W-:Y:S01]  /*0cd0*/  IMAD.IADD R6, R11, 0x1, R2 ;  /* 0x000000010b067824 */ /* 0x000fe200078e0202 */
[----:B------:R-:W-:-:S04]  /*0ce0*/  PRMT R11, R7, 0x9910, RZ ;  /* 0x00009910070b7816 */ /* 0x000fc800000000ff */
[----:B------:R-:W-:-:S05]  /*0cf0*/  LOP3.LUT R10, R6, 0xff, RZ, 0xc0, !PT ;  /* 0x000000ff060a7812 */ /* 0x000fca00078ec0ff */
[----:B------:R-:W-:-:S05]  /*0d00*/  IMAD R10, R10, 0x56, RZ ;  /* 0x000000560a0a7824 */ /* 0x000fca00078e02ff */
[----:B------:R-:W-:-:S04]  /*0d10*/  SHF.R.U32.HI R10, RZ, 0x8, R10 ;  /* 0x00000008ff0a7819 */ /* 0x000fc8000001160a */
[----:B------:R-:W-:Y:S01]  /*0d20*/  PRMT R7, R10, 0x9910, RZ ;  /* 0x000099100a077816 */ /* 0x000fe200000000ff */
[----:B------:R-:W-:-:S04]  /*0d30*/  IMAD.MOV.U32 R10, RZ, RZ, R11 ;  /* 0x000000ffff0a7224 */ /* 0x000fc800078e000b */
[----:B------:R-:W-:-:S05]  /*0d40*/  IMAD R7, R10, 0x3, R7 ;  /* 0x000000030a077824 */ /* 0x000fca00078e0207 */
[----:B------:R-:W-:-:S04]  /*0d50*/  LOP3.LUT R7, R7, 0xffff, RZ, 0xc0, !PT ;  /* 0x0000ffff07077812 */ /* 0x000fc800078ec0ff */
[----:B------:R-:W-:Y:S02]  /*0d60*/  PRMT R10, R7, 0x8880, RZ ;  /* 0x00008880070a7816 */ /* 0x000fe400000000ff */
[----:B------:R-:W-:-:S03]  /*0d70*/  LOP3.LUT R7, R6, 0xff, RZ, 0xc0, !PT ;  /* 0x000000ff06077812 */ /* 0x000fc600078ec0ff */
[----:B------:R-:W-:Y:S02]  /*0d80*/  IMAD.MOV.U32 R6, RZ, RZ, R10 ;  /* 0x000000ffff067224 */ /* 0x000fe400078e000a */
[----:B------:R-:W-:Y:S02]  /*0d90*/  IMAD R7, R7, 0x2, R4 ;  /* 0x0000000207077824 */ /* 0x000fe400078e0204 */
[----:B------:R-:W-:-:S03]  /*0da0*/  IMAD R10, R6, 0x2, R5 ;  /* 0x00000002060a7824 */ /* 0x000fc600078e0205 */
[----:B------:R-:W3:Y:S04]  /*0db0*/  LDL.U16 R6, [R7] ;  /* 0x0000000007067983 */ /* 0x000ee80000100400 */
[----:B------:R-:W3:Y:S02]  /*0dc0*/  LDL.U16 R10, [R10] ;  /* 0x000000000a0a7983 */ /* 0x000ee40000100400 */
[----:B---3--:R-:W-:-:S04]  /*0dd0*/  LOP3.LUT R6, R10, R6, R3, 0xfe, !PT ;  /* 0x000000060a067212 */ /* 0x008fc800078efe03 */
[----:B------:R-:W-:-:S04]  /*0de0*/  LOP3.LUT R11, R6, 0xffff, RZ, 0xc0, !PT ;  /* 0x0000ffff060b7812 */ /* 0x000fc800078ec0ff */
[----:B------:R-:W1:Y:S02]  /*0df0*/  LDC.S8 R6, c[0x3][R11+0x900] ;  /* 0x00c240000b067b82 */ /* 0x000e640000000200 */
[----:B-1----:R-:W-:-:S07]  /*0e00*/  VIADD R6, R6, 0x1 ;  /* 0x0000000106067836 */ /* 0x002fce0000000000 */
.L_x_7:
[----:B------:R-:W-:Y:S05]  /*0e10*/  BSYNC.RECONVERGENT B0 ;  /* 0x0000000000007941 */ /* 0x000fea0003800200 */
.L_x_6:
[----:B------:R-:W-:-:S05]  /*0e20*/  IMAD.U32 R6, R6, 0x4, R1 ;  /* 0x0000000406067824 */ /* 0x000fca00078e0001 */
[----:B------:R-:W3:Y:S01]  /*0e30*/  LDL R3, [R6] ;  /* 0x0000000006037983 */ /* 0x000ee20000100800 */
[----:B------:R-:W-:-:S05]  /*0e40*/  VIADD R11, R2, 0x1 ;  /* 0x00000001020b7836 */ /* 0x000fca0000000000 */
[----:B------:R-:W-:Y:S01]  /*0e50*/  ISETP.NE.AND P0, PT, R11, 0x51, PT ;  /* 0x000000510b00780c */ /* 0x000fe20003f05270 */
[----:B---3--:R-:W-:-:S05]  /*0e60*/  VIADD R3, R3, 0x1 ;  /* 0x0000000103037836 */ /* 0x008fca0000000000 */
[----:B------:R1:W-:Y:S07]  /*0e70*/  STL [R6], R3 ;  /* 0x0000000306007387 */ /* 0x0003ee0000100800 */
[----:B------:R-:W-:Y:S05]  /*0e80*/  @!P0 BRA `(.L_x_8) ;  /* 0x0000000800008947 */ /* 0x000fea0003800000 */
[----:B-1----:R-:W3:Y:S01]  /*0e90*/  LDG.E.U8 R3, desc[UR4][R8.64+0x3] ;  /* 0x0000030408037981 */ /* 0x002ee2000c1e1100 */
        /* <DEDUP_REMOVED lines=38> */
.L_x_10:
[----:B------:R-:W-:Y:S05]  /*1100*/  BSYNC.RECONVERGENT B0 ;  /* 0x0000000000007941 */ /* 0x000fea0003800200 */
.L_x_9:
[----:B------:R-:W-:Y:S02]  /*1110*/  IMAD.U32 R10, R6, 0x4, R1 ;  /* 0x00000004060a7824 */ /* 0x000fe400078e0001 */
[----:B------:R-:W3:Y:S04]  /*1120*/  LDG.E.U8 R6, desc[UR4][R8.64+0x4] ;  /* 0x0000040408067981 */ /* 0x000ee8000c1e1100 */
[----:B------:R-:W4:Y:S01]  /*1130*/  LDL R3, [R10] ;  /* 0x000000000a037983 */ /* 0x000f220000100800 */
[----:B------:R-:W-:Y:S01]  /*1140*/  BSSY.RECONVERGENT B0, `(.L_x_11) ;  /* 0x0000025000007945 */ /* 0x000fe20003800200 */
[----:B---3--:R-:W-:Y:S01]  /*1150*/  ISETP.NE.AND P0, PT, R6, RZ, PT ;  /* 0x000000ff0600720c */ /* 0x008fe20003f05270 */
[----:B------:R-:W-:Y:S02]  /*1160*/  IMAD.MOV.U32 R6, RZ, RZ, 0x1 ;  /* 0x00000001ff067424 */ /* 0x000fe400078e00ff */
[----:B----4-:R-:W-:-:S05]  /*1170*/  VIADD R3, R3, 0x1 ;  /* 0x0000000103037836 */ /* 0x010fca0000000000 */
[----:B------:R1:W-:Y:S05]  /*1180*/  STL [R10], R3 ;  /* 0x000000030a007387 */ /* 0x0003ea0000100800 */
[----:B------:R-:W-:Y:S05]  /*1190*/  @P0 BRA `(.L_x_12) ;  /* 0x00000000007c0947 */ /* 0x000fea0003800000 */
[----:B-1----:R-:W-:-:S05]  /*11a0*/  VIADD R3, R2, 0x2 ;  /* 0x0000000202037836 */ /* 0x002fca0000000000 */
[----:B------:R-:W-:-:S05]  /*11b0*/  LOP3.LUT R6, R3, 0xff, RZ, 0xc0, !PT ;  /* 0x000000ff03067812 */ /* 0x000fca00078ec0ff */
[----:B------:R-:W-:-:S05]  /*11c0*/  IMAD R6, R6, 0x39, RZ ;  /* 0x0000003906067824 */ /* 0x000fca00078e02ff */
[----:B------:R-:W-:-:S04]  /*11d0*/  SHF.R.U32.HI R7, RZ, 0x9, R6 ;  /* 0x00000009ff077819 */ /* 0x000fc80000011606 */
[C---:B------:R-:W-:Y:S01]  /*11e0*/  PRMT R10, R7.reuse, 0x9910, RZ ;  /* 0x00009910070a7816 */ /* 0x040fe200000000ff */
[----:B------:R-:W-:-:S04]  /*11f0*/  IMAD R7, R7, 0x2, R0 ;  /* 0x0000000207077824 */ /* 0x000fc800078e0200 */
[----:B------:R-:W-:Y:S02]  /*1200*/  IMAD R6, R10, 0x9, RZ ;  /* 0x000000090a067824 */ /* 0x000fe400078e02ff */
[----:B------:R-:W3:Y:S02]  /*1210*/  LDL.U16 R7, [R7] ;  /* 0x0000000007077983 */ /* 0x000ee40000100400 */
[----:B------:R-:W-:-:S05]  /*1220*/  IMAD.MOV R6, RZ, RZ, -R6 ;  /* 0x000000ffff067224 */ /* 0x000fca00078e0a06 */
[----:B------:R-:W-:-:S05]  /*1230*/  PRMT R6, R6, 0x7710, RZ ;  /* 0x0000771006067816 */ /* 0x000fca00000000ff */
[----:B------:R-:W-:Y:S02]  /*1240*/  IMAD.IADD R3, R3, 0x1, R6 ;  /* 0x0000000103037824 */ /* 0x000fe400078e0206 */
[----:B------:R-:W-:-:S03]  /*1250*/  IMAD R6, R10, 0x56, RZ ;  /* 0x000000560a067824 */ /* 0x000fc600078e02ff */
[C---:B------:R-:W-:Y:S02]  /*1260*/  LOP3.LUT R10, R3.reuse, 0xff, RZ, 0xc0, !PT ;  /* 0x000000ff030a7812 */ /* 0x040fe400078ec0ff */
[----:B------:R-:W-:Y:S02]  /*1270*/  LOP3.LUT R6, R6, 0xffff, RZ, 0xc0, !PT ;  /* 0x0000ffff06067812 */ /* 0x000fe400078ec0ff */
[----:B------:R-:W-:Y:S01]  /*1280*/  LOP3.LUT R3, R3, 0xff, RZ, 0xc0, !PT ;  /* 0x000000ff03037812 */ /* 0x000fe200078ec0ff */
[----:B------:R-:W-:Y:S01]  /*1290*/  IMAD R10, R10, 0x56, RZ ;  /* 0x000000560a0a7824 */ /* 0x000fe200078e02ff */
[----:B------:R-:W-:-:S03]  /*12a0*/  SHF.R.U32.HI R6, RZ, 0x8, R6 ;  /* 0x00000008ff067819 */ /* 0x000fc60000011606 */
[----:B------:R-:W-:Y:S01]  /*12b0*/  IMAD R3, R3, 0x2, R4 ;  /* 0x0000000203037824 */ /* 0x000fe200078e0204 */
[----:B------:R-:W-:Y:S02]  /*12c0*/  SHF.R.U32.HI R10, RZ, 0x8, R10 ;  /* 0x00000008ff0a7819 */ /* 0x000fe4000001160a */
[----:B------:R-:W-:Y:S02]  /*12d0*/  PRMT R11, R6, 0x9910, RZ ;  /* 0x00009910060b7816 */ /* 0x000fe400000000ff */
[----:B------:R-:W-:-:S05]  /*12e0*/  PRMT R6, R10, 0x9910, RZ ;  /* 0x000099100a067816 */ /* 0x000fca00000000ff */
[----:B------:R-:W-:-:S05]  /*12f0*/  IMAD R6, R11, 0x3, R6 ;  /* 0x000000030b067824 */ /* 0x000fca00078e0206 */
[----:B------:R-:W-:-:S04]  /*1300*/  LOP3.LUT R6, R6, 0xffff, RZ, 0xc0, !PT ;  /* 0x0000ffff06067812 */ /* 0x000fc800078ec0ff */
[----:B------:R-:W-:-:S05]  /*1310*/  PRMT R6, R6, 0x8880, RZ ;  /* 0x0000888006067816 */ /* 0x000fca00000000ff */
[----:B------:R-:W-:Y:S02]  /*1320*/  IMAD R10, R6, 0x2, R5 ;  /* 0x00000002060a7824 */ /* 0x000fe400078e0205 */
[----:B------:R-:W3:Y:S04]  /*1330*/  LDL.U16 R6, [R3] ;  /* 0x0000000003067983 */ /* 0x000ee80000100400 */
[----:B------:R-:W3:Y:S02]  /*1340*/  LDL.U16 R10, [R10] ;  /* 0x000000000a0a7983 */ /* 0x000ee40000100400 */
[----:B---3--:R-:W-:-:S04]  /*1350*/  LOP3.LUT R6, R10, R6, R7, 0xfe, !PT ;  /* 0x000000060a067212 */ /* 0x008fc800078efe07 */
[----:B------:R-:W-:-:S04]  /*1360*/  LOP3.LUT R11, R6, 0xffff, RZ, 0xc0, !PT ;  /* 0x0000ffff060b7812 */ /* 0x000fc800078ec0ff */
[----:B------:R-:W1:Y:S02]  /*1370*/  LDC.S8 R6, c[0x3][R11+0x900] ;  /* 0x00c240000b067b82 */ /* 0x000e640000000200 */
[----:B-1----:R-:W-:-:S07]  /*1380*/  VIADD R6, R6, 0x1 ;  /* 0x0000000106067836 */ /* 0x002fce0000000000 */
.L_x_12:
[----:B------:R-:W-:Y:S05]  /*1390*/  BSYNC.RECONVERGENT B0 ;  /* 0x0000000000007941 */ /* 0x000fea0003800200 */
.L_x_11:
[----:B-1----:R-:W-:Y:S01]  /*13a0*/  IMAD.U32 R10, R6, 0x4, R1 ;  /* 0x00000004060a7824 */ /* 0x002fe200078e0001 */
[----:B------:R-:W3:Y:S04]  /*13b0*/  LDG.E.U8 R8, desc[UR4][R8.64+0x5] ;  /* 0x0000050408087981 */ /* 0x000ee8000c1e1100 */
[----:B------:R-:W4:Y:S01]  /*13c0*/  LDL R3, [R10] ;  /* 0x000000000a037983 */ /* 0x000f220000100800 */
[----:B------:R-:W-:Y:S01]  /*13d0*/  BSSY.RECONVERGENT B0, `(.L_x_13) ;  /* 0x0000025000007945 */ /* 0x000fe20003800200 */
[----:B------:R-:W-:Y:S02]  /*13e0*/  IMAD.MOV.U32 R6, RZ, RZ, 0x1 ;  /* 0x00000001ff067424 */ /* 0x000fe400078e00ff */
[----:B----4-:R-:W-:-:S05]  /*13f0*/  VIADD R3, R3, 0x1 ;  /* 0x0000000103037836 */ /* 0x010fca0000000000 */
[----:B------:R1:W-:Y:S01]  /*1400*/  STL [R10], R3 ;  /* 0x000000030a007387 */ /* 0x0003e20000100800 */
[----:B---3--:R-:W-:-:S13]  /*1410*/  ISETP.NE.AND P0, PT, R8, RZ, PT ;  /* 0x000000ff0800720c */ /* 0x008fda0003f05270 */
[----:B-1----:R-:W-:Y:S05]  /*1420*/  @P0 BRA `(.L_x_14) ;  /* 0x00000000007c0947 */ /* 0x002fea0003800000 */
[----:B------:R-:W-:-:S05]  /*1430*/  VIADD R3, R2, 0x3 ;  /* 0x0000000302037836 */ /* 0x000fca0000000000 */
        /* <DEDUP_REMOVED lines=30> */
.L_x_14:
[----:B------:R-:W-:Y:S05]  /*1620*/  BSYNC.RECONVERGENT B0 ;  /* 0x0000000000007941 */ /* 0x000fea0003800200 */
.L_x_13:
[----:B------:R-:W-:-:S05]  /*1630*/  IMAD.U32 R6, R6, 0x4, R1 ;  /* 0x0000000406067824 */ /* 0x000fca00078e0001 */
[----:B------:R-:W3:Y:S01]  /*1640*/  LDL R3, [R6] ;  /* 0x0000000006037983 */ /* 0x000ee20000100800 */
[----:B------:R-:W-:Y:S02]  /*1650*/  VIADD R2, R2, 0x4 ;  /* 0x0000000402027836 */ /* 0x000fe40000000000 */
[----:B---3--:R-:W-:-:S05]  /*1660*/  VIADD R3, R3, 0x1 ;  /* 0x0000000103037836 */ /* 0x008fca0000000000 */
[----:B------:R3:W-:Y:S01]  /*1670*/  STL [R6], R3 ;  /* 0x0000000306007387 */ /* 0x0007e20000100800 */
[----:B------:R-:W-:Y:S05]  /*1680*/  BRA `(.L_x_15) ;  /* 0xfffffff4003c7947 */ /* 0x000fea000383ffff */
.L_x_8:
[----:B------:R-:W3:Y:S04]  /*1690*/  LDL.64 R62, [R1] ;  /* 0x00000000013e7983 */ /* 0x000ee80000100a00 */
[----:B-1----:R-:W4:Y:S04]  /*16a0*/  LDL R3, [R1+0x8] ;  /* 0x0000080001037983 */ /* 0x002f280000100800 */
[----:B------:R-:W5:Y:S04]  /*16b0*/  LDL R15, [R1+0xc] ;  /* 0x00000c00010f7983 */ /* 0x000f680000100800 */
[----:B------:R-:W2:Y:S04]  /*16c0*/  LDL R7, [R1+0x10] ;  /* 0x0000100001077983 */ /* 0x000ea80000100800 */
[----:B------:R-:W2:Y:S04]  /*16d0*/  LDL R17, [R1+0x14] ;  /* 0x0000140001117983 */ /* 0x000ea80000100800 */
[----:B------:R-:W2:Y:S04]  /*16e0*/  LDL R9, [R1+0x18] ;  /* 0x0000180001097983 */ /* 0x000ea80000100800 */
[----:B------:R-:W2:Y:S04]  /*16f0*/  LDL R19, [R1+0x1c] ;  /* 0x00001c0001137983 */ /* 0x000ea80000100800 */
[----:B------:R-:W2:Y:S04]  /*1700*/  LDL R11, [R1+0x20] ;  /* 0x00002000010b7983 */ /* 0x000ea80000100800 */
[----:B------:R-:W2:Y:S04]  /*1710*/  LDL R21, [R1+0x24] ;  /* 0x0000240001157983 */ /* 0x000ea80000100800 */
[----:B------:R-:W2:Y:S01]  /*1720*/  LDL R13, [R1+0x28] ;  /* 0x00002800010d7983 */ /* 0x000ea20000100800 */
[C---:B---3--:R-:W-:Y:S01]  /*1730*/  IMAD.IADD R62, R63.reuse, 0x1, R62 ;  /* 0x000000013f3e7824 */ /* 0x048fe200078e023e */
[----:B------:R-:W-:-:S03]  /*1740*/  ISETP.NE.AND P0, PT, R63, 0x51, PT ;  /* 0x000000513f00780c */ /* 0x000fc60003f05270 */
[----:B----4-:R-:W-:Y:S01]  /*1750*/  IMAD.IADD R6, R62, 0x1, R3 ;  /* 0x000000013e067824 */ /* 0x010fe200078e0203 */
[----:B------:R-:W-:Y:S01]  /*1760*/  STL [R1+0x4], R62 ;  /* 0x0000043e01007387 */ /* 0x000fe20000100800 */
[----:B------:R-:W-:Y:S02]  /*1770*/  SEL R2, RZ, 0x1, P0 ;  /* 0x00000001ff027807 */ /* 0x000fe40000000000 */
[----:B-----5:R-:W-:Y:S01]  /*1780*/  IMAD.IADD R8, R6, 0x1, R15 ;  /* 0x0000000106087824 */ /* 0x020fe200078e020f */
[----:B------:R-:W-:Y:S03]  /*1790*/  STL [R1+0x8], R6 ;  /* 0x0000080601007387 */ /* 0x000fe60000100800 */
[----:B--2---:R-:W-:Y:S01]  /*17a0*/  IMAD.IADD R10, R8, 0x1, R7 ;  /* 0x00000001080a7824 */ /* 0x004fe200078e0207 */
[----:B------:R-:W-:Y:S03]  /*17b0*/  STL [R1+0xc], R8 ;  /* 0x00000c0801007387 */ /* 0x000fe60000100800 */
[----:B------:R-:W-:Y:S01]  /*17c0*/  IMAD.IADD R12, R10, 0x1, R17 ;  /* 0x000000010a0c7824 */ /* 0x000fe200078e0211 */
        /* <DEDUP_REMOVED lines=10> */
[----:B------:R-:W-:Y:S04]  /*1870*/  STL [R1+0x24], R20 ;  /* 0x0000241401007387 */ /* 0x000fe80000100800 */
[----:B------:R-:W-:Y:S04]  /*1880*/  STL [R1+0x28], R22 ;  /* 0x0000281601007387 */ /* 0x000fe80000100800 */
[----:B------:R1:W-:Y:S02]  /*1890*/  STG.E.U8 desc[UR4][R24.64+0x1], R2 ;  /* 0x0000010218007986 */ /* 0x0003e4000c101104 */
[----:B-1----:R-:W-:-:S07]  /*18a0*/  IMAD.MOV.U32 R2, RZ, RZ, RZ ;  /* 0x000000ffff027224 */ /* 0x002fce00078e00ff */
.L_x_25:
[----:B-1----:R-:W-:-:S05]  /*18b0*/  IADD3 R8, P0, PT, R24, R2, RZ ;  /* 0x0000000218087210 */ /* 0x002fca0007f1e0ff */
[----:B------:R-:W-:-:S05]  /*18c0*/  IMAD.X R9, RZ, RZ, R25, P0 ;  /* 0x000000ffff097224 */ /* 0x000fca00000e0619 */
[----:B------:R-:W2:Y:S01]  /*18d0*/  LDG.E.U8 R3, desc[UR4][R8.64+0x2] ;  /* 0x0000020408037981 */ /* 0x000ea2000c1e1100 */
[----:B------:R-:W-:Y:S01]  /*18e0*/  BSSY.RECONVERGENT B0, `(.L_x_16) ;  /* 0x0000025000007945 */ /* 0x000fe20003800200 */
[----:B------:R-:W-:Y:S01]  /*18f0*/  IMAD.MOV.U32 R6, RZ, RZ, RZ ;  /* 0x000000ffff067224 */ /* 0x000fe200078e00ff */
[----:B--2---:R-:W-:-:S13]  /*1900*/  ISETP.NE.AND P0, PT, R3, RZ, PT ;  /* 0x000000ff0300720c */ /* 0x004fda0003f05270 */
        /* <DEDUP_REMOVED lines=14> */
[----:B------:R-:W2:Y:S02]  /*19f0*/  LDL.U16 R3, [R3] ;  /* 0x0000000003037983 */ /* 0x000ea40000100400 */
        /* <DEDUP_REMOVED lines=14> */
[----:B------:R-:W2:Y:S04]  /*1ae0*/  LDL.U16 R6, [R7] ;  /* 0x0000000007067983 */ /* 0x000ea80000100400 */
[----:B------:R-:W2:Y:S02]  /*1af0*/  LDL.U16 R10, [R10] ;  /* 0x000000000a0a7983 */ /* 0x000ea40000100400 */
[----:B--2---:R-:W-:-:S04]  /*1b00*/  LOP3.LUT R6, R10, R6, R3, 0xfe, !PT ;  /* 0x000000060a067212 */ /* 0x004fc800078efe03 */
[----:B------:R-:W-:-:S06]  /*1b10*/  LOP3.LUT R6, R6, 0xffff, RZ, 0xc0, !PT ;  /* 0x0000ffff06067812 */ /* 0x000fcc00078ec0ff */
[----:B------:R-:W1:Y:S02]  /*1b20*/  LDC.S8 R6, c[0x3][R6+0x900] ;  /* 0x00c2400006067b82 */ /* 0x000e640000000200 */
.L_x_17:
[----:B------:R-:W-:Y:S05]  /*1b30*/  BSYNC.RECONVERGENT B0 ;  /* 0x0000000000007941 */ /* 0x000fea0003800200 */
.L_x_16:
[----:B-1----:R-:W-:-:S05]  /*1b40*/  IMAD.U32 R10, R6, 0x4, R1 ;  /* 0x00000004060a7824 */ /* 0x002fca00078e0001 */
[----:B------:R-:W2:Y:S01]  /*1b50*/  LDL R3, [R10] ;  /* 0x000000000a037983 */ /* 0x000ea20000100800 */
[C---:B------:R-:W-:Y:S02]  /*1b60*/  VIADD R12, R2.reuse, 0x1 ;  /* 0x00000001020c7836 */ /* 0x040fe40000000000 */
[----:B------:R-:W-:-:S03]  /*1b70*/  VIADD R11, R2, 0x2 ;  /* 0x00000002020b7836 */ /* 0x000fc60000000000 */
[----:B------:R-:W-:Y:S02]  /*1b80*/  ISETP.NE.AND P0, PT, R12, 0x51, PT ;  /* 0x000000510c00780c */ /* 0x000fe40003f05270 */
[C---:B--2---:R-:W-:Y:S01]  /*1b90*/  PRMT R6, R3.reuse, 0x8880, RZ ;  /* 0x0000888003067816 */ /* 0x044fe200000000ff */
[----:B------:R-:W-:-:S04]  /*1ba0*/  VIADD R3, R3, 0x1 ;  /* 0x0000000103037836 */ /* 0x000fc80000000000 */
[----:B------:R-:W-:-:S05]  /*1bb0*/  IMAD.IADD R7, R1, 0x1, R6 ;  /* 0x0000000101077824 */ /* 0x000fca00078e0206 */
[----:B------:R1:W-:Y:S04]  /*1bc0*/  STL.U8 [R7+0x144], R2 ;  /* 0x0001440207007387 */ /* 0x0003e80000100000 */
[----:B------:R1:W-:Y:S01]  /*1bd0*/  STL [R10], R3 ;  /* 0x000000030a007387 */ /* 0x0003e20000100800 */
[----:B------:R-:W-:Y:S05]  /*1be0*/  @!P0 BRA `(.L_x_18) ;  /* 0x0000000800348947 */ /* 0x000fea0003800000 */
[----:B-1----:R-:W2:Y:S01]  /*1bf0*/  LDG.E.U8 R3, desc[UR4][R8.64+0x3] ;  /* 0x0000030408037981 */ /* 0x002ea2000c1e1100 */
        /* <DEDUP_REMOVED lines=37> */
.L_x_20:
[----:B------:R-:W-:Y:S05]  /*1e50*/  BSYNC.RECONVERGENT B0 ;  /* 0x0000000000007941 */ /* 0x000fea0003800200 */
.L_x_19:
[----:B-1----:R-:W-:Y:S01]  /*1e60*/  IMAD.U32 R10, R6, 0x4, R1 ;  /* 0x00000004060a7824 */ /* 0x002fe200078e0001 */
[----:B------:R-:W2:Y:S04]  /*1e70*/  LDG.E.U8 R7, desc[UR4][R8.64+0x4] ;  /* 0x0000040408077981 */ /* 0x000ea8000c1e1100 */
[----:B------:R-:W3:Y:S01]  /*1e80*/  LDL R3, [R10] ;  /* 0x000000000a037983 */ /* 0x000ee20000100800 */
[----:B------:R-:W-:Y:S01]  /*1e90*/  BSSY.RECONVERGENT B0, `(.L_x_21) ;  /* 0x000002a000007945 */ /* 0x000fe20003800200 */
[----:B--2---:R-:W-:Y:S02]  /*1ea0*/  ISETP.NE.AND P0, PT, R7, RZ, PT ;  /* 0x000000ff0700720c */ /* 0x004fe40003f05270 */
[C---:B---3--:R-:W-:Y:S01]  /*1eb0*/  PRMT R6, R3.reuse, 0x8880, RZ ;  /* 0x0000888003067816 */ /* 0x048fe200000000ff */
[----:B------:R-:W-:-:S04]  /*1ec0*/  VIADD R3, R3, 0x1 ;  /* 0x0000000103037836 */ /* 0x000fc80000000000 */
[----:B------:R-:W-:-:S05]  /*1ed0*/  IMAD.IADD R7, R1, 0x1, R6 ;  /* 0x0000000101077824 */ /* 0x000fca00078e0206 */
[----:B------:R1:W-:Y:S04]  /*1ee0*/  STL.U8 [R7+0x144], R12 ;  /* 0x0001440c07007387 */ /* 0x0003e80000100000 */
[----:B------:R1:W-:Y:S01]  /*1ef0*/  STL [R10], R3 ;  /* 0x000000030a007387 */ /* 0x0003e20000100800 */
[----:B------:R-:W-:Y:S01]  /*1f00*/  IMAD.MOV.U32 R6, RZ, RZ, RZ ;  /* 0x000000ffff067224 */ /* 0x000fe200078e00ff */
[----:B------:R-:W-:Y:S06]  /*1f10*/  @P0 BRA `(.L_x_22) ;  /* 0x0000000000840947 */ /* 0x000fec0003800000 */
[----:B-1----:R-:W-:-:S05]  /*1f20*/  PRMT R3, R11, 0x9910, RZ ;  /* 0x000099100b037816 */ /* 0x002fca00000000ff */
        /* <DEDUP_REMOVED lines=31> */
[----:B------:R-:W2:Y:S02]  /*2120*/  LDC.S8 R6, c[0x3][R6+0x900] ;  /* 0x00c2400006067b82 */ /* 0x000ea40000000200 */
.L_x_22:
[----:B------:R-:W-:Y:S05]  /*2130*/  BSYNC.RECONVERGENT B0 ;  /* 0x0000000000007941 */ /* 0x000fea0003800200 */
.L_x_21:
[----:B-12---:R-:W-:Y:S01]  /*2140*/  IMAD.U32 R10, R6, 0x4, R1 ;  /* 0x00000004060a7824 */ /* 0x006fe200078e0001 */
[----:B------:R-:W2:Y:S04]  /*2150*/  LDG.E.U8 R8, desc[UR4][R8.64+0x5] ;  /* 0x0000050408087981 */ /* 0x000ea8000c1e1100 */
[----:B------:R-:W3:Y:S01]  /*2160*/  LDL R3, [R10] ;  /* 0x000000000a037983 */ /* 0x000ee20000100800 */
[----:B------:R-:W-:Y:S01]  /*2170*/  BSSY.RECONVERGENT B0, `(.L_x_23) ;  /* 0x000002b000007945 */ /* 0x000fe20003800200 */
[----:B------:R-:W-:Y:S01]  /*2180*/  VIADD R13, R2, 0x3 ;  /* 0x00000003020d7836 */ /* 0x000fe20000000000 */
[C---:B---3--:R-:W-:Y:S01]  /*2190*/  PRMT R6, R3.reuse, 0x8880, RZ ;  /* 0x0000888003067816 */ /* 0x048fe200000000ff */
[----:B------:R-:W-:-:S04]  /*21a0*/  VIADD R3, R3, 0x1 ;  /* 0x0000000103037836 */ /* 0x000fc80000000000 */
[----:B------:R-:W-:-:S05]  /*21b0*/  IMAD.IADD R7, R1, 0x1, R6 ;  /* 0x0000000101077824 */ /* 0x000fca00078e0206 */
[----:B------:R1:W-:Y:S04]  /*21c0*/  STL.U8 [R7+0x144], R11 ;  /* 0x0001440b07007387 */ /* 0x0003e80000100000 */
[----:B------:R1:W-:Y:S01]  /*21d0*/  STL [R10], R3 ;  /* 0x000000030a007387 */ /* 0x0003e20000100800 */
[----:B--2---:R-:W-:Y:S01]  /*21e0*/  ISETP.NE.AND P0, PT, R8, RZ, PT ;  /* 0x000000ff0800720c */ /* 0x004fe20003f05270 */
[----:B------:R-:W-:-:S12]  /*21f0*/  IMAD.MOV.U32 R6, RZ, RZ, RZ ;  /* 0x000000ffff067224 */ /* 0x000fd800078e00ff */
[----:B-1----:R-:W-:Y:S05]  /*2200*/  @P0 BRA `(.L_x_24) ;  /* 0x0000000000840947 */ /* 0x002fea0003800000 */
        /* <DEDUP_REMOVED lines=33> */
.L_x_24:
[----:B------:R-:W-:Y:S05]  /*2420*/  BSYNC.RECONVERGENT B0 ;  /* 0x0000000000007941 */ /* 0x000fea0003800200 */
.L_x_23:
[----:B-1----:R-:W-:-:S05]  /*2430*/  IMAD.U32 R8, R6, 0x4, R1 ;  /* 0x0000000406087824 */ /* 0x002fca00078e0001 */
[----:B------:R-:W2:Y:S01]  /*2440*/  LDL R3, [R8] ;  /* 0x0000000008037983 */ /* 0x000ea20000100800 */
[----:B------:R-:W-:Y:S01]  /*2450*/  VIADD R2, R2, 0x4 ;  /* 0x0000000402027836 */ /* 0x000fe20000000000 */
[C---:B--2---:R-:W-:Y:S01]  /*2460*/  PRMT R6, R3.reuse, 0x8880, RZ ;  /* 0x0000888003067816 */ /* 0x044fe200000000ff */
[----:B------:R-:W-:-:S04]  /*2470*/  VIADD R3, R3, 0x1 ;  /* 0x0000000103037836 */ /* 0x000fc80000000000 */
[----:B------:R-:W-:-:S05]  /*2480*/  IMAD.IADD R6, R1, 0x1, R6 ;  /* 0x0000000101067824 */ /* 0x000fca00078e0206 */
[----:B------:R1:W-:Y:S04]  /*2490*/  STL.U8 [R6+0x144], R13 ;  /* 0x0001440d06007387 */ /* 0x0003e80000100000 */
[----:B------:R1:W-:Y:S01]  /*24a0*/  STL [R8], R3 ;  /* 0x0000000308007387 */ /* 0x0003e20000100800 */
[----:B------:R-:W-:Y:S05]  /*24b0*/  BRA `(.L_x_25) ;  /* 0xfffffff000fc7947 */ /* 0x000fea000383ffff */
.L_x_18:
[----:B------:R-:W2:Y:S01]  /*24c0*/  LDL.U8 R6, [R1+0x144] ;  /* 0x0001440001067983 */ /* 0x000ea20000100000 */
[----:B------:R-:W3:Y:S03]  /*24d0*/  LDC.64 R52, c[0x0][0x380] ;  /* 0x0000e000ff347b82 */ /* 0x000ee60000000a00 */
[----:B------:R-:W4:Y:S04]  /*24e0*/  LDL.U8 R107, [R1+0x194] ;  /* 0x00019400016b7983 */ /* 0x000f280000100000 */
[----:B-1----:R-:W5:Y:S04]  /*24f0*/  LDL.U8 R7, [R1+0x145] ;  /* 0x0001450001077983 */ /* 0x002f680000100000 */
[----:B------:R-:W5:Y:S04]  /*2500*/  LDL.U8 R8, [R1+0x146] ;  /* 0x0001460001087983 */ /* 0x000f680000100000 */
        /* <DEDUP_REMOVED lines=42> */
[----:B------:R-:W5:Y:S01]  /*27b0*/  LDL.U8 R50, [R1+0x170] ;  /* 0x0001700001327983 */ /* 0x000f620000100000 */
[----:B------:R-:W3:Y:S03]  /*27c0*/  S2R R2, SR_TID.X ;  /* 0x0000000000027919 */ /* 0x000ee60000002100 */
[----:B------:R-:W5:Y:S04]  /*27d0*/  LDL.U8 R62, [R1+0x17e] ;  /* 0x00017e00013e7983 */ /* 0x000f680000100000 */
[----:B------:R-:W5:Y:S04]  /*27e0*/  LDL.U8 R74, [R1+0x183] ;  /* 0x00018300014a7983 */ /* 0x000f680000100000 */
[----:B------:R-:W5:Y:S04]  /*27f0*/  LDL.U8 R78, [R1+0x188] ;  /* 0x00018800014e7983 */ /* 0x000f680000100000 */
[----:B------:R-:W5:Y:S04]  /*2800*/  LDL.U8 R76, [R1+0x186] ;  /* 0x00018600014c7983 */ /* 0x000f680000100000 */
[----:B------:R-:W5:Y:S04]  /*2810*/  LDL.U8 R77, [R1+0x187] ;  /* 0x00018700014d7983 */ /* 0x000f680000100000 */
[----:B------:R-:W5:Y:S01]  /*2820*/  LDL.U8 R79, [R1+0x189] ;  /* 0x00018900014f7983 */ /* 0x000f620000100000 */
[----:B---3--:R-:W-:Y:S01]  /*2830*/  IMAD.WIDE.U32 R2, R2, 0x53, R52 ;  /* 0x0000005302027825 */ /* 0x008fe200078e0034 */
[----:B--2---:R-:W-:-:S04]  /*2840*/  PRMT R53, R6, 0x8880, RZ ;  /* 0x0000888006357816 */ /* 0x004fc800000000ff */
[C---:B------:R-:W-:Y:S02]  /*2850*/  IADD3 R52, P0, PT, R2.reuse, R53, RZ ;  /* 0x0000003502347210 */ /* 0x040fe40007f1e0ff */
[----:B----4-:R-:W-:Y:S02]  /*2860*/  PRMT R57, R107, 0x8880, RZ ;  /* 0x000088806b397816 */ /* 0x010fe400000000ff */
[----:B------:R-:W-:Y:S02]  /*2870*/  LEA.HI.X.SX32 R53, R53, R3, 0x1, P0 ;  /* 0x0000000335357211 */ /* 0x000fe400000f0eff */
[----:B------:R-:W-:Y:S02]  /*2880*/  IADD3 R56, P2, PT, R2, R57, RZ ;  /* 0x0000003902387210 */ /* 0x000fe40007f5e0ff */
[----:B-----5:R-:W-:Y:S01]  /*2890*/  PRMT R55, R7, 0x8880, RZ ;  /* 0x0000888007377816 */ /* 0x020fe200000000ff */
[----:B------:R-:W2:Y:S01]  /*28a0*/  LDG.E.U8 R80, desc[UR4][R52.64+0x2] ;  /* 0x0000020434507981 */ /* 0x000ea2000c1e1100 */
[----:B------:R-:W-:-:S02]  /*28b0*/  LEA.HI.X.SX32 R57, R57, R3, 0x1, P2 ;  /* 0x0000000339397211 */ /* 0x000fc400010f0eff */
[----:B------:R-:W-:Y:S02]  /*28c0*/  IADD3 R54, P1, PT, R2, R55, RZ ;  /* 0x0000003702367210 */ /* 0x000fe40007f3e0ff */
[----:B------:R-:W-:Y:S01]  /*28d0*/  PRMT R59, R8, 0x8880, RZ ;  /* 0x00008880083b7816 */ /* 0x000fe200000000ff */
[----:B------:R1:W3:Y:S01]  /*28e0*/  LDG.E.U8 R81, desc[UR4][R56.64+0x2] ;  /* 0x0000020438517981 */ /* 0x0002e2000c1e1100 */
[----:B------:R-:W-:Y:S02]  /*28f0*/  LEA.HI.X.SX32 R55, R55, R3, 0x1, P1 ;  /* 0x0000000337377211 */ /* 0x000fe400008f0eff */
[----:B------:R-:W-:Y:S02]  /*2900*/  IADD3 R82, P1, PT, R2, R59, RZ ;  /* 0x0000003b02527210 */ /* 0x000fe40007f3e0ff */
[----:B------:R-:W-:Y:S01]  /*2910*/  PRMT R61, R9, 0x8880, RZ ;  /* 0x00008880093d7816 */ /* 0x000fe200000000ff */
[----:B------:R4:W5:Y:S01]  /*2920*/  LDG.E.U8 R85, desc[UR4][R54.64+0x2] ;  /* 0x0000020436557981 */ /* 0x000962000c1e1100 */
[----:B------:R-:W-:-:S02]  /*2930*/  LEA.HI.X.SX32 R83, R59, R3, 0x1, P1 ;  /* 0x000000033b537211 */ /* 0x000fc400008f0eff */
[----:B-1----:R-:W-:-:S03]  /*2940*/  PRMT R57, R10, 0x8880, RZ ;  /* 0x000088800a397816 */ /* 0x002fc600000000ff */
[----:B------:R-:W5:Y:S01]  /*2950*/  LDG.E.U8 R82, desc[UR4][R82.64+0x2] ;  /* 0x0000020452527981 */ /* 0x000f62000c1e1100 */
[C---:B------:R-:W-:Y:S02]  /*2960*/  IADD3 R58, P0, PT, R2.reuse, R61, RZ ;  /* 0x0000003d023a7210 */ /* 0x040fe40007f1e0ff */
[C---:B------:R-:W-:Y:S02]  /*2970*/  IADD3 R56, P2, PT, R2.reuse, R57, RZ ;  /* 0x0000003902387210 */ /* 0x040fe40007f5e0ff */
[----:B------:R-:W-:Y:S02]  /*2980*/  PRMT R53, R11, 0x8880, RZ ;  /* 0x000088800b357816 */ /* 0x000fe400000000ff */
[-C--:B------:R-:W-:Y:S02]  /*2990*/  LEA.HI.X.SX32 R59, R61, R3.reuse, 0x1, P0 ;  /* 0x000000033d3b7211 */ /* 0x080fe400000f0eff */
[----:B------:R-:W-:Y:S01]  /*29a0*/  LEA.HI.X.SX32 R57, R57, R3, 0x1, P2 ;  /* 0x0000000339397211 */ /* 0x000fe200010f0eff */
[----:B------:R-:W5:Y:S01]  /*29b0*/  LDL.U8 R83, [R1+0x18d] ;  /* 0x00018d0001537983 */ /* 0x000f620000100000 */
[----:B----4-:R-:W-:-:S02]  /*29c0*/  IADD3 R54, P1, PT, R2, R53, RZ ;  /* 0x0000003502367210 */ /* 0x010fc40007f3e0ff */
[----:B------:R-:W-:Y:S01]  /*29d0*/  PRMT R61, R13, 0x8880, RZ ;  /* 0x000088800d3d7816 */ /* 0x000fe200000000ff */
[----:B------:R1:W4:Y:S01]  /*29e0*/  LDG.E.U8 R87, desc[UR4][R58.64+0x2] ;  /* 0x000002043a577981 */ /* 0x000322000c1e1100 */
[----:B------:R-:W-:-:S03]  /*29f0*/  LEA.HI.X.SX32 R55, R53, R3, 0x1, P1 ;  /* 0x0000000335377211 */ /* 0x000fc600008f0eff */
[----:B------:R-:W4:Y:S01]  /*2a00*/  LDG.E.U8 R84, desc[UR4][R56.64+0x2] ;  /* 0x0000020438547981 */ /* 0x000f22000c1e1100 */
[----:B------:R-:W-:-:S03]  /*2a10*/  PRMT R65, R12, 0x8880, RZ ;  /* 0x000088800c417816 */ /* 0x000fc600000000ff */
[----:B------:R-:W4:Y:S01]  /*2a20*/  LDG.E.U8 R89, desc[UR4][R54.64+0x2] ;  /* 0x0000020436597981 */ /* 0x000f22000c1e1100 */
[----:B-1----:R-:W-:-:S04]  /*2a30*/  IADD3 R58, P1, PT, R2, R61, RZ ;  /* 0x0000003d023a7210 */ /* 0x002fc80007f3e0ff */
[----:B------:R-:W-:-:S05]  /*2a40*/  LEA.HI.X.SX32 R59, R61, R3, 0x1, P1 ;  /* 0x000000033d3b7211 */ /* 0x000fca00008f0eff */
[----:B------:R-:W4:Y:S01]  /*2a50*/  LDG.E.U8 R86, desc[UR4][R58.64+0x2] ;  /* 0x000002043a567981 */ /* 0x000f22000c1e1100 */
[----:B------:R-:W-:-:S04]  /*2a60*/  IADD3 R52, P0, PT, R2, R65, RZ ;  /* 0x0000004102347210 */ /* 0x000fc80007f1e0ff */
[----:B------:R-:W-:-:S05]  /*2a70*/  LEA.HI.X.SX32 R53, R65, R3, 0x1, P0 ;  /* 0x0000000341357211 */ /* 0x000fca00000f0eff */
[----:B------:R1:W4:Y:S01]  /*2a80*/  LDG.E.U8 R88, desc[UR4][R52.64+0x2] ;  /* 0x0000020434587981 */ /* 0x000322000c1e1100 */
[----:B------:R-:W-:Y:S02]  /*2a90*/  PRMT R69, R16, 0x8880, RZ ;  /* 0x0000888010457816 */ /* 0x000fe400000000ff */
[----:B------:R-:W-:Y:S02]  /*2aa0*/  PRMT R65, R14, 0x8880, RZ ;  /* 0x000088800e417816 */ /* 0x000fe400000000ff */
[----:B------:R-:W-:Y:S02]  /*2ab0*/  PRMT R60, R17, 0x8880, RZ ;  /* 0x00008880113c7816 */ /* 0x000fe400000000ff */
[C---:B-1----:R-:W-:Y:S02]  /*2ac0*/  IADD3 R52, P1, PT, R2.reuse, R69, RZ ;  /* 0x0000004502347210 */ /* 0x042fe40007f3e0ff */
[----:B------:R-:W-:Y:S02]  /*2ad0*/  IADD3 R56, P0, PT, R2, R65, RZ ;  /* 0x0000004102387210 */ /* 0x000fe40007f1e0ff */
[----:B------:R-:W-:-:S02]  /*2ae0*/  LEA.HI.X.SX32 R53, R69, R3, 0x1, P1 ;  /* 0x0000000345357211 */ /* 0x000fc400008f0eff */
[----:B------:R-:W-:Y:S02]  /*2af0*/  PRMT R67, R15, 0x8880, RZ ;  /* 0x000088800f437816 */ /* 0x000fe400000000ff */
[----:B------:R-:W-:Y:S01]  /*2b00*/  PRMT R59, R18, 0x8880, RZ ;  /* 0x00008880123b7816 */ /* 0x000fe200000000ff */
[----:B------:R-:W-:Y:S01]  /*2b10*/  IMAD.MOV.U32 R61, RZ, RZ, R60 ;  /* 0x000000ffff3d7224 */ /* 0x000fe200078e003c */
[----:B------:R-:W-:Y:S01]  /*2b20*/  LEA.HI.X.SX32 R57, R65, R3, 0x1, P0 ;  /* 0x0000000341397211 */ /* 0x000fe200000f0eff */
[----:B------:R1:W4:Y:S01]  /*2b30*/  LDG.E.U8 R121, desc[UR4][R52.64+0x2] ;  /* 0x0000020434797981 */ /* 0x000322000c1e1100 */
[C---:B------:R-:W-:Y:S02]  /*2b40*/  IADD3 R54, P2, PT, R2.reuse, R67, RZ ;  /* 0x0000004302367210 */ /* 0x040fe40007f5e0ff */
[C---:B------:R-:W-:Y:S01]  /*2b50*/  IADD3 R116, P1, PT, R2.reuse, R59, RZ ;  /* 0x0000003b02747210 */ /* 0x040fe20007f3e0ff */
[----:B------:R0:W4:Y:S01]  /*2b60*/  LDG.E.U8 R125, desc[UR4][R56.64+0x2] ;  /* 0x00000204387d7981 */ /* 0x000122000c1e1100 */
[----:B------:R-:W-:-:S02]  /*2b70*/  IADD3 R118, P0, PT, R2, R61, RZ ;  /* 0x0000003d02767210 */ /* 0x000fc40007f1e0ff */
[-C--:B------:R-:W-:Y:S02]  /*2b80*/  LEA.HI.X.SX32 R55, R67, R3.reuse, 0x1, P2 ;  /* 0x0000000343377211 */ /* 0x080fe400010f0eff */
[----:B-1----:R-:W-:Y:S02]  /*2b90*/  PRMT R53, R21, 0x8880, RZ ;  /* 0x0000888015357816 */ /* 0x002fe400000000ff */
[----:B------:R-:W-:Y:S01]  /*2ba0*/  PRMT R58, R22, 0x8880, RZ ;  /* 0x00008880163a7816 */ /* 0x000fe200000000ff */
[----:B------:R1:W4:Y:S01]  /*2bb0*/  LDG.E.U8 R123, desc[UR4][R54.64+0x2] ;  /* 0x00000204367b7981 */ /* 0x000322000c1e1100 */
[----:B------:R-:W-:Y:S02]  /*2bc0*/  LEA.HI.X.SX32 R117, R59, R3, 0x1, P1 ;  /* 0x000000033b757211 */ /* 0x000fe400008f0eff */
[----:B0-----:R-:W-:Y:S02]  /*2bd0*/  PRMT R57, R19, 0x8880, RZ ;  /* 0x0000888013397816 */ /* 0x001fe400000000ff */
[C---:B------:R-:W-:Y:S01]  /*2be0*/  IADD3 R110, P1, PT, R2.reuse, R53, RZ ;  /* 0x00000035026e7210 */ /* 0x040fe20007f3e0ff */
[----:B------:R-:W-:Y:S01]  /*2bf0*/  IMAD.MOV.U32 R59, RZ, RZ, R58 ;  /* 0x000000ffff3b7224 */ /* 0x000fe200078e003a */
[----:B------:R-:W-:Y:S01]  /*2c00*/  LEA.HI.X.SX32 R119, R61, R3, 0x1, P0 ;  /* 0x000000033d777211 */ /* 0x000fe200000f0eff */
[----:B------:R-:W4:Y:S01]  /*2c10*/  LDG.E.U8 R116, desc[UR4][R116.64+0x2] ;  /* 0x0000020474747981 */ /* 0x000f22000c1e1100 */
[----:B------:R-:W-:-:S02]  /*2c20*/  IADD3 R114, P0, PT, R2, R57, RZ ;  /* 0x0000003902727210 */ /* 0x000fc40007f1e0ff */
[-C--:B------:R-:W-:Y:S01]  /*2c30*/  LEA.HI.X.SX32 R111, R53, R3.reuse, 0x1, P1 ;  /* 0x00000003356f7211 */ /* 0x080fe200008f0eff */
[----:B------:R-:W4:Y:S01]  /*2c40*/  LDG.E.U8 R118, desc[UR4][R118.64+0x2] ;  /* 0x0000020476767981 */ /* 0x000f22000c1e1100 */
[----:B-1----:R-:W-:Y:S02]  /*2c50*/  PRMT R55, R20, 0x8880, RZ ;  /* 0x0000888014377816 */ /* 0x002fe400000000ff */
[----:B------:R-:W-:Y:S01]  /*2c60*/  PRMT R53, R23, 0x8880, RZ ;  /* 0x0000888017357816 */ /* 0x000fe200000000ff */
[----:B------:R-:W4:Y:S01]  /*2c70*/  LDG.E.U8 R110, desc[UR4][R110.64+0x2] ;  /* 0x000002046e6e7981 */ /* 0x000f22000c1e1100 */
[----:B------:R-:W-:Y:S02]  /*2c80*/  LEA.HI.X.SX32 R115, R57, R3, 0x1, P0 ;  /* 0x0000000339737211 */ /* 0x000fe400000f0eff */
[C---:B------:R-:W-:Y:S02]  /*2c90*/  IADD3 R112, P2, PT, R2.reuse, R55, RZ ;  /* 0x0000003702707210 */ /* 0x040fe40007f5e0ff */
[C---:B------:R-:W-:Y:S01]  /*2ca0*/  IADD3 R108, P0, PT, R2.reuse, R59, RZ ;  /* 0x0000003b026c7210 */ /* 0x040fe20007f1e0ff */
[----:B------:R-:W4:Y:S01]  /*2cb0*/  LDG.E.U8 R114, desc[UR4][R114.64+0x2] ;  /* 0x0000020472727981 */ /* 0x000f22000c1e1100 */
[----:B------:R-:W-:-:S02]  /*2cc0*/  IADD3 R52, P1, PT, R2, R53, RZ ;  /* 0x0000003502347210 */ /* 0x000fc40007f3e0ff */
[-C--:B------:R-:W-:Y:S01]  /*2cd0*/  LEA.HI.X.SX32 R113, R55, R3.reuse, 0x1, P2 ;  /* 0x0000000337717211 */ /* 0x080fe200010f0eff */
[----:B------:R-:W4:Y:S01]  /*2ce0*/  LDL.U8 R111, [R1+0x173] ;  /* 0x00017300016f7983 */ /* 0x000f220000100000 */
[-C--:B------:R-:W-:Y:S02]  /*2cf0*/  LEA.HI.X.SX32 R109, R59, R3.reuse, 0x1, P0 ;  /* 0x000000033b6d7211 */ /* 0x080fe400000f0eff */
[----:B------:R-:W-:Y:S01]  /*2d00*/  LEA.HI.X.SX32 R53, R53, R3, 0x1, P1 ;  /* 0x0000000335357211 */ /* 0x000fe200008f0eff */
[----:B------:R-:W4:Y:S01]  /*2d10*/  LDG.E.U8 R112, desc[UR4][R112.64+0x2] ;  /* 0x0000020470707981 */ /* 0x000f22000c1e1100 */
[----:B------:R-:W-:Y:S02]  /*2d20*/  PRMT R55, R24, 0x8880, RZ ;  /* 0x0000888018377816 */ /* 0x000fe400000000ff */
[----:B------:R-:W-:Y:S01]  /*2d30*/  PRMT R59, R26, 0x8880, RZ ;  /* 0x000088801a3b7816 */ /* 0x000fe200000000ff */
[----:B------:R0:W4:Y:S01]  /*2d40*/  LDG.E.U8 R106, desc[UR4][R52.64+0x2] ;  /* 0x00000204346a7981 */ /* 0x000122000c1e1100 */
[----:B------:R-:W-:-:S02]  /*2d50*/  IADD3 R104, P0, PT, R2, R55, RZ ;  /* 0x0000003702687210 */ /* 0x000fc40007f1e0ff */
[----:B------:R-:W-:Y:S01]  /*2d60*/  IADD3 R100, P1, PT, R2, R59, RZ ;  /* 0x0000003b02647210 */ /* 0x000fe20007f3e0ff */
[----:B------:R-:W4:Y:S01]  /*2d70*/  LDG.E.U8 R108, desc[UR4][R108.64+0x2] ;  /* 0x000002046c6c7981 */ /* 0x000f22000c1e1100 */
[----:B------:R-:W-:Y:S02]  /*2d80*/  PRMT R61, R27, 0x8880, RZ ;  /* 0x000088801b3d7816 */ /* 0x000fe400000000ff */
[-C--:B------:R-:W-:Y:S02]  /*2d90*/  LEA.HI.X.SX32 R105, R55, R3.reuse, 0x1, P0 ;  /* 0x0000000337697211 */ /* 0x080fe400000f0eff */
[----:B0-----:R-:W-:Y:S02]  /*2da0*/  PRMT R53, R28, 0x8880, RZ ;  /* 0x000088801c357816 */ /* 0x001fe400000000ff */
[----:B------:R-:W-:Y:S01]  /*2db0*/  LEA.HI.X.SX32 R101, R59, R3, 0x1, P1 ;  /* 0x000000033b657211 */ /* 0x000fe200008f0eff */
[----:B------:R-:W4:Y:S01]  /*2dc0*/  LDG.E.U8 R104, desc[UR4][R104.64+0x2] ;  /* 0x0000020468687981 */ /* 0x000f22000c1e1100 */
[----:B------:R-:W-:-:S02]  /*2dd0*/  IADD3 R98, P0, PT, R2, R61, RZ ;  /* 0x0000003d02627210 */ /* 0x000fc40007f1e0ff */
[----:B------:R-:W-:Y:S01]  /*2de0*/  PRMT R52, R32, 0x8880, RZ ;  /* 0x0000888020347816 */ /* 0x000fe200000000ff */
[----:B------:R-:W4:Y:S01]  /*2df0*/  LDG.E.U8 R100, desc[UR4][R100.64+0x2] ;  /* 0x0000020464647981 */ /* 0x000f22000c1e1100 */
[C---:B------:R-:W-:Y:S02]  /*2e00*/  IADD3 R96, P1, PT, R2.reuse, R53, RZ ;  /* 0x0000003502607210 */ /* 0x040fe40007f3e0ff */
[----:B------:R-:W-:Y:S01]  /*2e10*/  PRMT R55, R29, 0x8880, RZ ;  /* 0x000088801d377816 */ /* 0x000fe200000000ff */
[----:B------:R-:W4:Y:S01]  /*2e20*/  LDL.U8 R109, [R1+0x172] ;  /* 0x00017200016d7983 */ /* 0x000f220000100000 */
[-C--:B------:R-:W-:Y:S02]  /*2e30*/  LEA.HI.X.SX32 R99, R61, R3.reuse, 0x1, P0 ;  /* 0x000000033d637211 */ /* 0x080fe400000f0eff */
[----:B------:R-:W-:Y:S01]  /*2e40*/  LEA.HI.X.SX32 R97, R53, R3, 0x1, P1 ;  /* 0x0000000335617211 */ /* 0x000fe200008f0eff */
[----:B------:R-:W-:Y:S01]  /*2e50*/  IMAD.MOV.U32 R53, RZ, RZ, R52 ;  /* 0x000000ffff357224 */ /* 0x000fe200078e0034 */
[----:B------:R-:W-:Y:S01]  /*2e60*/  IADD3 R94, P0, PT, R2, R55, RZ ;  /* 0x00000037025e7210 */ /* 0x000fe20007f1e0ff */
[----:B------:R-:W4:Y:S01]  /*2e70*/  LDG.E.U8 R98, desc[UR4][R98.64+0x2] ;  /* 0x0000020462627981 */ /* 0x000f22000c1e1100 */
[----:B------:R-:W-:-:S02]  /*2e80*/  PRMT R59, R31, 0x8880, RZ ;  /* 0x000088801f3b7816 */ /* 0x000fc400000000ff */
[----:B------:R-:W-:Y:S01]  /*2e90*/  LEA.HI.X.SX32 R95, R55, R3, 0x1, P0 ;  /* 0x00000003375f7211 */ /* 0x000fe200000f0eff */
[----:B------:R-:W4:Y:S01]  /*2ea0*/  LDG.E.U8 R96, desc[UR4][R96.64+0x2] ;  /* 0x0000020460607981 */ /* 0x000f22000c1e1100 */
[C---:B------:R-:W-:Y:S02]  /*2eb0*/  IADD3 R68, P0, PT, R2.reuse, R53, RZ ;  /* 0x0000003502447210 */ /* 0x040fe40007f1e0ff */
[----:B------:R-:W-:Y:S01]  /*2ec0*/  PRMT R57, R25, 0x8880, RZ ;  /* 0x0000888019397816 */ /* 0x000fe200000000ff */
[----:B------:R-:W4:Y:S01]  /*2ed0*/  LDG.E.U8 R94, desc[UR4][R94.64+0x2] ;  /* 0x000002045e5e7981 */ /* 0x000f22000c1e1100 */
[----:B------:R-:W-:Y:S02]  /*2ee0*/  IADD3 R90, P1, PT, R2, R59, RZ ;  /* 0x0000003b025a7210 */ /* 0x000fe40007f3e0ff */
[----:B------:R-:W-:Y:S02]  /*2ef0*/  LEA.HI.X.SX32 R69, R53, R3, 0x1, P0 ;  /* 0x0000000335457211 */ /* 0x000fe400000f0eff */
[----:B------:R-:W-:-:S02]  /*2f00*/  PRMT R53, R33, 0x8880, RZ ;  /* 0x0000888021357816 */ /* 0x000fc400000000ff */
[C---:B------:R-:W-:Y:S01]  /*2f10*/  IADD3 R102, P2, PT, R2.reuse, R57, RZ ;  /* 0x0000003902667210 */ /* 0x040fe20007f5e0ff */
[----:B------:R-:W4:Y:S01]  /*2f20*/  LDG.E.U8 R68, desc[UR4][R68.64+0x2] ;  /* 0x0000020444447981 */ /* 0x000f22000c1e1100 */
[----:B------:R-:W-:Y:S02]  /*2f30*/  LEA.HI.X.SX32 R91, R59, R3, 0x1, P1 ;  /* 0x000000033b5b7211 */ /* 0x000fe400008f0eff */
[----:B------:R-:W-:Y:S02]  /*2f40*/  PRMT R52, R37, 0x8880, RZ ;  /* 0x0000888025347816 */ /* 0x000fe400000000ff */
[----:B------:R-:W-:Y:S01]  /*2f50*/  IADD3 R66, P1, PT, R2, R53, RZ ;  /* 0x0000003502427210 */ /* 0x000fe20007f3e0ff */
[----:B------:R-:W4:Y:S01]  /*2f60*/  LDG.E.U8 R90, desc[UR4][R90.64+0x2] ;  /* 0x000002045a5a7981 */ /* 0x000f22000c1e1100 */
[----:B------:R-:W-:Y:S02]  /*2f70*/  LEA.HI.X.SX32 R103, R57, R3, 0x1, P2 ;  /* 0x0000000339677211 */ /* 0x000fe400010f0eff */
[----:B------:R-:W-:-:S02]  /*2f80*/  PRMT R55, R34, 0x8880, RZ ;  /* 0x0000888022377816 */ /* 0x000fc400000000ff */
[----:B------:R-:W-:Y:S01]  /*2f90*/  PRMT R57, R30, 0x8880, RZ ;  /* 0x000088801e397816 */ /* 0x000fe200000000ff */
[----:B------:R-:W4:Y:S01]  /*2fa0*/  LDG.E.U8 R102, desc[UR4][R102.64+0x2] ;  /* 0x0000020466667981 */ /* 0x000f22000c1e1100 */
[----:B------:R-:W-:Y:S01]  /*2fb0*/  LEA.HI.X.SX32 R67, R53, R3, 0x1, P1 ;  /* 0x0000000335437211 */ /* 0x000fe200008f0eff */
[----:B------:R-:W-:Y:S01]  /*2fc0*/  IMAD.MOV.U32 R53, RZ, RZ, R52 ;  /* 0x000000ffff357224 */ /* 0x000fe200078e0034 */
[C---:B------:R-:W-:Y:S02]  /*2fd0*/  IADD3 R58, P0, PT, R2.reuse, R55, RZ ;  /* 0x00000037023a7210 */ /* 0x040fe40007f1e0ff */
[----:B------:R-:W-:Y:S01]  /*2fe0*/  IADD3 R92, P2, PT, R2, R57, RZ ;  /* 0x00000039025c7210 */ /* 0x000fe20007f5e0ff */
[----:B------:R-:W4:Y:S01]  /*2ff0*/  LDG.E.U8 R66, desc[UR4][R66.64+0x2] ;  /* 0x0000020442427981 */ /* 0x000f22000c1e1100 */
[----:B------:R-:W-:Y:S02]  /*3000*/  PRMT R61, R36, 0x8880, RZ ;  /* 0x00008880243d7816 */ /* 0x000fe400000000ff */
[----:B------:R-:W-:-:S02]  /*3010*/  LEA.HI.X.SX32 R59, R55, R3, 0x1, P0 ;  /* 0x00000003373b7211 */ /* 0x000fc400000f0eff */
[----:B------:R-:W-:Y:S02]  /*3020*/  LEA.HI.X.SX32 R93, R57, R3, 0x1, P2 ;  /* 0x00000003395d7211 */ /* 0x000fe400010f0eff */
[C---:B------:R-:W-:Y:S01]  /*3030*/  IADD3 R54, P1, PT, R2.reuse, R61, RZ ;  /* 0x0000003d02367210 */ /* 0x040fe20007f3e0ff */
[----:B------:R0:W4:Y:S01]  /*3040*/  LDG.E.U8 R119, desc[UR4][R58.64+0x2] ;  /* 0x000002043a777981 */ /* 0x000122000c1e1100 */
[----:B------:R-:W-:Y:S02]  /*3050*/  IADD3 R52, P0, PT, R2, R53, RZ ;  /* 0x0000003502347210 */ /* 0x000fe40007f1e0ff */
[----:B------:R-:W-:Y:S01]  /*3060*/  PRMT R57, R35, 0x8880, RZ ;  /* 0x0000888023397816 */ /* 0x000fe200000000ff */
[----:B------:R-:W4:Y:S01]  /*3070*/  LDG.E.U8 R92, desc[UR4][R92.64+0x2] ;  /* 0x000002045c5c7981 */ /* 0x000f22000c1e1100 */
[-C--:B------:R-:W-:Y:S02]  /*3080*/  LEA.HI.X.SX32 R55, R61, R3.reuse, 0x1, P1 ;  /* 0x000000033d377211 */ /* 0x080fe400008f0eff */
[----:B------:R-:W-:-:S02]  /*3090*/  LEA.HI.X.SX32 R53, R53, R3, 0x1, P0 ;  /* 0x0000000335357211 */ /* 0x000fc400000f0eff */
[----:B------:R-:W-:Y:S01]  /*30a0*/  IADD3 R56, P2, PT, R2, R57, RZ ;  /* 0x0000003902387210 */ /* 0x000fe20007f5e0ff */
[----:B------:R1:W4:Y:S01]  /*30b0*/  LDG.E.U8 R115, desc[UR4][R54.64+0x2] ;  /* 0x0000020436737981 */ /* 0x000322000c1e1100 */
[----:B------:R-:W-:Y:S02]  /*30c0*/  PRMT R61, R38, 0x8880, RZ ;  /* 0x00008880263d7816 */ /* 0x000fe400000000ff */
[----:B0-----:R-:W-:Y:S01]  /*30d0*/  PRMT R59, R39, 0x8880, RZ ;  /* 0x00008880273b7816 */ /* 0x001fe200000000ff */
[----:B------:R0:W4:Y:S01]  /*30e0*/  LDG.E.U8 R113, desc[UR4][R52.64+0x2] ;  /* 0x0000020434717981 */ /* 0x000122000c1e1100 */
[----:B------:R-:W-:Y:S02]  /*30f0*/  LEA.HI.X.SX32 R57, R57, R3, 0x1, P2 ;  /* 0x0000000339397211 */ /* 0x000fe400010f0eff */
[C---:B------:R-:W-:Y:S02]  /*3100*/  IADD3 R60, P1, PT, R2.reuse, R61, RZ ;  /* 0x0000003d023c7210 */ /* 0x040fe40007f3e0ff */
[----:B------:R-:W-:Y:S01]  /*3110*/  IADD3 R58, P0, PT, R2, R59, RZ ;  /* 0x0000003b023a7210 */ /* 0x000fe20007f1e0ff */
[----:B------:R0:W4:Y:S01]  /*3120*/  LDG.E.U8 R117, desc[UR4][R56.64+0x2] ;  /* 0x0000020438757981 */ /* 0x000122000c1e1100 */
[----:B-1----:R-:W-:-:S02]  /*3130*/  PRMT R55, R41, 0x8880, RZ ;  /* 0x0000888029377816 */ /* 0x002fc400000000ff */
[----:B0-----:R-:W-:Y:S02]  /*3140*/  PRMT R53, R42, 0x8880, RZ ;  /* 0x000088802a357816 */ /* 0x001fe400000000ff */
[-C--:B------:R-:W-:Y:S02]  /*3150*/  LEA.HI.X.SX32 R61, R61, R3.reuse, 0x1, P1 ;  /* 0x000000033d3d7211 */ /* 0x080fe400008f0eff */
[----:B------:R-:W-:Y:S02]  /*3160*/  LEA.HI.X.SX32 R59, R59, R3, 0x1, P0 ;  /* 0x000000033b3b7211 */ /* 0x000fe400000f0eff */
[C---:B------:R-:W-:Y:S01]  /*3170*/  IADD3 R54, P1, PT, R2.reuse, R55, RZ ;  /* 0x0000003702367210 */ /* 0x040fe20007f3e0ff */
[----:B------:R0:W4:Y:S01]  /*3180*/  LDG.E.U8 R105, desc[UR4][R60.64+0x2] ;  /* 0x000002043c697981 */ /* 0x000122000c1e1100 */
[----:B------:R-:W-:Y:S02]  /*3190*/  IADD3 R52, P0, PT, R2, R53, RZ ;  /* 0x0000003502347210 */ /* 0x000fe40007f1e0ff */
[----:B------:R-:W-:Y:S01]  /*31a0*/  PRMT R57, R40, 0x8880, RZ ;  /* 0x0000888028397816 */ /* 0x000fe200000000ff */
[----:B------:R1:W4:Y:S01]  /*31b0*/  LDG.E.U8 R103, desc[UR4][R58.64+0x2] ;  /* 0x000002043a677981 */ /* 0x000322000c1e1100 */
[----:B------:R-:W-:-:S02]  /*31c0*/  LEA.HI.X.SX32 R55, R55, R3, 0x1, P1 ;  /* 0x0000000337377211 */ /* 0x000fc400008f0eff */
[----:B------:R-:W-:Y:S02]  /*31d0*/  LEA.HI.X.SX32 R53, R53, R3, 0x1, P0 ;  /* 0x0000000335357211 */ /* 0x000fe400000f0eff */
[----:B------:R-:W-:Y:S01]  /*31e0*/  IADD3 R56, P2, PT, R2, R57, RZ ;  /* 0x0000003902387210 */ /* 0x000fe20007f5e0ff */
[----:B------:R1:W4:Y:S01]  /*31f0*/  LDG.E.U8 R99, desc[UR4][R54.64+0x2] ;  /* 0x0000020436637981 */ /* 0x000322000c1e1100 */
[----:B0-----:R-:W-:Y:S02]  /*3200*/  PRMT R61, R43, 0x8880, RZ ;  /* 0x000088802b3d7816 */ /* 0x001fe400000000ff */
[----:B-1----:R-:W-:Y:S01]  /*3210*/  PRMT R59, R44, 0x8880, RZ ;  /* 0x000088802c3b7816 */ /* 0x002fe200000000ff */
[----:B------:R0:W4:Y:S01]  /*3220*/  LDG.E.U8 R97, desc[UR4][R52.64+0x2] ;  /* 0x0000020434617981 */ /* 0x000122000c1e1100 */
[----:B------:R-:W-:Y:S02]  /*3230*/  LEA.HI.X.SX32 R57, R57, R3, 0x1, P2 ;  /* 0x0000000339397211 */ /* 0x000fe400010f0eff */
[----:B------:R-:W-:-:S02]  /*3240*/  IADD3 R60, P1, PT, R2, R61, RZ ;  /* 0x0000003d023c7210 */ /* 0x000fc40007f3e0ff */
[----:B------:R-:W-:Y:S01]  /*3250*/  IADD3 R58, P0, PT, R2, R59, RZ ;  /* 0x0000003b023a7210 */ /* 0x000fe20007f1e0ff */
[----:B------:R1:W4:Y:S01]  /*3260*/  LDG.E.U8 R101, desc[UR4][R56.64+0x2] ;  /* 0x0000020438657981 */ /* 0x000322000c1e1100 */
[----:B------:R-:W-:Y:S02]  /*3270*/  PRMT R55, R46, 0x8880, RZ ;  /* 0x000088802e377816 */ /* 0x000fe400000000ff */
[----:B0-----:R-:W-:Y:S02]  /*3280*/  PRMT R53, R47, 0x8880, RZ ;  /* 0x000088802f357816 */ /* 0x001fe400000000ff */
[-C--:B------:R-:W-:Y:S02]  /*3290*/  LEA.HI.X.SX32 R61, R61, R3.reuse, 0x1, P1 ;  /* 0x000000033d3d7211 */ /* 0x080fe400008f0eff */
[----:B------:R-:W-:Y:S02]  /*32a0*/  LEA.HI.X.SX32 R59, R59, R3, 0x1, P0 ;  /* 0x000000033b3b7211 */ /* 0x000fe400000f0eff */
[C---:B------:R-:W-:Y:S01]  /*32b0*/  IADD3 R54, P1, PT, R2.reuse, R55, RZ ;  /* 0x0000003702367210 */ /* 0x040fe20007f3e0ff */
[----:B------:R0:W4:Y:S01]  /*32c0*/  LDG.E.U8 R95, desc[UR4][R60.64+0x2] ;  /* 0x000002043c5f7981 */ /* 0x000122000c1e1100 */
[----:B------:R-:W-:-:S02]  /*32d0*/  IADD3 R52, P0, PT, R2, R53, RZ ;  /* 0x0000003502347210 */ /* 0x000fc40007f1e0ff */
[----:B-1----:R-:W-:Y:S01]  /*32e0*/  PRMT R57, R45, 0x8880, RZ ;  /* 0x000088802d397816 */ /* 0x002fe200000000ff */
[----:B------:R-:W4:Y:S01]  /*32f0*/  LDG.E.U8 R93, desc[UR4][R58.64+0x2] ;  /* 0x000002043a5d7981 */ /* 0x000f22000c1e1100 */
[-C--:B------:R-:W-:Y:S02]  /*3300*/  LEA.HI.X.SX32 R55, R55, R3.reuse, 0x1, P1 ;  /* 0x0000000337377211 */ /* 0x080fe400008f0eff */
[----:B------:R-:W-:Y:S02]  /*3310*/  LEA.HI.X.SX32 R53, R53, R3, 0x1, P0 ;  /* 0x0000000335357211 */ /* 0x000fe400000f0eff */
[C---:B------:R-:W-:Y:S01]  /*3320*/  IADD3 R56, P2, PT, R2.reuse, R57, RZ ;  /* 0x0000003902387210 */ /* 0x040fe20007f5e0ff */
[----:B------:R1:W4:Y:S01]  /*3330*/  LDG.E.U8 R122, desc[UR4][R54.64+0x2] ;  /* 0x00000204367a7981 */ /* 0x000322000c1e1100 */
[----:B------:R-:W-:Y:S02]  /*3340*/  PRMT R65, R49, 0x8880, RZ ;  /* 0x0000888031417816 */ /* 0x000fe400000000ff */
[----:B------:R-:W-:Y:S01]  /*3350*/  LEA.HI.X.SX32 R57, R57, R3, 0x1, P2 ;  /* 0x0000000339397211 */ /* 0x000fe200010f0eff */
[----:B------:R-:W4:Y:S01]  /*3360*/  LDG.E.U8 R69, desc[UR4][R52.64+0x2] ;  /* 0x0000020434457981 */ /* 0x000f22000c1e1100 */
[----:B------:R-:W-:-:S02]  /*3370*/  IADD3 R72, P0, PT, R2, R65, RZ ;  /* 0x0000004102487210 */ /* 0x000fc40007f1e0ff */
[----:B0-----:R-:W-:Y:S01]  /*3380*/  PRMT R61, R48, 0x8880, RZ ;  /* 0x00008880303d7816 */ /* 0x001fe200000000ff */
[----:B------:R0:W4:Y:S01]  /*3390*/  LDG.E.U8 R91, desc[UR4][R56.64+0x2] ;  /* 0x00000204385b7981 */ /* 0x000122000c1e1100 */
[----:B-1----:R-:W-:-:S03]  /*33a0*/  PRMT R55, R51, 0x8880, RZ ;  /* 0x0000888033377816 */ /* 0x002fc600000000ff */
[----:B------:R-:W4:Y:S04]  /*33b0*/  LDL.U8 R54, [R1+0x176] ;  /* 0x0001760001367983 */ /* 0x000f280000100000 */
[----:B------:R-:W4:Y:S01]  /*33c0*/  LDL.U8 R52, [R1+0x174] ;  /* 0x0001740001347983 */ /* 0x000f220000100000 */
[C---:B------:R-:W-:Y:S02]  /*33d0*/  IADD3 R64, P2, PT, R2.reuse, R55, RZ ;  /* 0x0000003702407210 */ /* 0x040fe40007f5e0ff */
[----:B------:R-:W-:Y:S01]  /*33e0*/  LEA.HI.X.SX32 R73, R65, R3, 0x1, P0 ;  /* 0x0000000341497211 */ /* 0x000fe200000f0eff */
[----:B------:R-:W4:Y:S01]  /*33f0*/  LDL.U8 R53, [R1+0x175] ;  /* 0x0001750001357983 */ /* 0x000f220000100000 */
[----:B------:R-:W-:Y:S02]  /*3400*/  IADD3 R58, P1, PT, R2, R61, RZ ;  /* 0x0000003d023a7210 */ /* 0x000fe40007f3e0ff */
[----:B0-----:R-:W-:Y:S01]  /*3410*/  PRMT R57, R50, 0x8880, RZ ;  /* 0x0000888032397816 */ /* 0x001fe200000000ff */
[----:B------:R-:W4:Y:S01]  /*3420*/  LDG.E.U8 R67, desc[UR4][R72.64+0x2] ;  /* 0x0000020448437981 */ /* 0x000f22000c1e1100 */
[----:B------:R-:W-:-:S02]  /*3430*/  LEA.HI.X.SX32 R65, R55, R3, 0x1, P2 ;  /* 0x0000000337417211 */ /* 0x000fc400010f0eff */
[----:B------:R-:W-:Y:S01]  /*3440*/  LEA.HI.X.SX32 R59, R61, R3, 0x1, P1 ;  /* 0x000000033d3b7211 */ /* 0x000fe200008f0eff */
[----:B------:R-:W4:Y:S01]  /*3450*/  LDL.U8 R55, [R1+0x177] ;  /* 0x0001770001377983 */ /* 0x000f220000100000 */
[----:B------:R-:W-:-:S03]  /*3460*/  IADD3 R70, P1, PT, R2, R57, RZ ;  /* 0x0000003902467210 */ /* 0x000fc60007f3e0ff */
[----:B------:R0:W4:Y:S01]  /*3470*/  LDG.E.U8 R64, desc[UR4][R64.64+0x2] ;  /* 0x0000020440407981 */ /* 0x000122000c1e1100 */
[----:B------:R-:W-:-:S03]  /*3480*/  LEA.HI.X.SX32 R71, R57, R3, 0x1, P1 ;  /* 0x0000000339477211 */ /* 0x000fc600008f0eff */
[----:B------:R-:W4:Y:S04]  /*3490*/  LDL.U8 R56, [R1+0x178] ;  /* 0x0001780001387983 */ /* 0x000f280000100000 */
[----:B------:R-:W4:Y:S04]  /*34a0*/  LDL.U8 R57, [R1+0x179] ;  /* 0x0001790001397983 */ /* 0x000f280000100000 */
[----:B------:R-:W4:Y:S04]  /*34b0*/  LDG.E.U8 R120, desc[UR4][R58.64+0x2] ;  /* 0x000002043a787981 */ /* 0x000f28000c1e1100 */
[----:B------:R-:W4:Y:S04]  /*34c0*/  LDL.U8 R60, [R1+0x17c] ;  /* 0x00017c00013c7983 */ /* 0x000f280000100000 */
[----:B------:R-:W4:Y:S04]  /*34d0*/  LDL.U8 R61, [R1+0x17d] ;  /* 0x00017d00013d7983 */ /* 0x000f280000100000 */
[----:B------:R-:W4:Y:S04]  /*34e0*/  LDL.U8 R58, [R1+0x17a] ;  /* 0x00017a00013a7983 */ /* 0x000f280000100000 */
[----:B------:R-:W4:Y:S04]  /*34f0*/  LDL.U8 R59, [R1+0x17b] ;  /* 0x00017b00013b7983 */ /* 0x000f280000100000 */
[----:B------:R-:W4:Y:S04]  /*3500*/  LDG.E.U8 R124, desc[UR4][R70.64+0x2] ;  /* 0x00000204467c7981 */ /* 0x000f28000c1e1100 */
[----:B------:R-:W4:Y:S04]  /*3510*/  LDL.U8 R73, [R1+0x182] ;  /* 0x0001820001497983 */ /* 0x000f280000100000 */
[----:B------:R-:W4:Y:S04]  /*3520*/  LDL.U8 R72, [R1+0x181] ;  /* 0x0001810001487983 */ /* 0x000f280000100000 */
[----:B------:R-:W4:Y:S04]  /*3530*/  LDL.U8 R70, [R1+0x17f] ;  /* 0x00017f0001467983 */ /* 0x000f280000100000 */
[----:B------:R-:W4:Y:S01]  /*3540*/  LDL.U8 R71, [R1+0x180] ;  /* 0x0001800001477983 */ /* 0x000f220000100000 */
[----:B------:R-:W-:-:S03]  /*3550*/  LOP3.LUT P0, RZ, R75, 0xff, RZ, 0xc0, !PT ;  /* 0x000000ff4bff7812 */ /* 0x000fc6000780c0ff */
[----:B------:R-:W4:Y:S01]  /*3560*/  LDL.U8 R75, [R1+0x185] ;  /* 0x00018500014b7983 */ /* 0x000f220000100000 */
[----:B------:R-:W-:-:S03]  /*3570*/  ISETP.EQ.OR P0, PT, R63, 0x51, !P0 ;  /* 0x000000513f00780c */ /* 0x000fc60004702670 */
[----:B------:R-:W4:Y:S04]  /*3580*/  LDL.U8 R63, [R1+0x184] ;  /* 0x00018400013f7983 */ /* 0x000f280000100000 */
[----:B--2---:R1:W-:Y:S04]  /*3590*/  STL.U8 [R1+0x195], R80 ;  /* 0x0001955001007387 */ /* 0x0043e80000100000 */
[----:B---3--:R2:W-:Y:S04]  /*35a0*/  STL.U8 [R1+0x1e5], R81 ;  /* 0x0001e55101007387 */ /* 0x0085e80000100000 */
[----:B-1----:R-:W3:Y:S04]  /*35b0*/  LDL.U8 R80, [R1+0x18a] ;  /* 0x00018a0001507983 */ /* 0x002ee80000100000 */
[----:B--2---:R-:W2:Y:S04]  /*35c0*/  LDL.U8 R81, [R1+0x18b] ;  /* 0x00018b0001517983 */ /* 0x004ea80000100000 */
[----:B-----5:R1:W-:Y:S04]  /*35d0*/  STL.U8 [R1+0x197], R82 ;  /* 0x0001975201007387 */ /* 0x0203e80000100000 */
[----:B-1----:R-:W5:Y:S04]  /*35e0*/  LDL.U8 R82, [R1+0x18c] ;  /* 0x00018c0001527983 */ /* 0x002f680000100000 */
[----:B----4-:R1:W-:Y:S04]  /*35f0*/  STL.U8 [R1+0x199], R84 ;  /* 0x0001995401007387 */ /* 0x0103e80000100000 */
[----:B------:R4:W-:Y:S04]  /*3600*/  STL.U8 [R1+0x196], R85 ;  /* 0x0001965501007387 */ /* 0x0009e80000100000 */
[----:B-1----:R-:W5:Y:S04]  /*3610*/  LDL.U8 R84, [R1+0x18e] ;  /* 0x00018e0001547983 */ /* 0x002f680000100000 */
[----:B----4-:R-:W4:Y:S04]  /*3620*/  LDL.U8 R85, [R1+0x18f] ;  /* 0x00018f0001557983 */ /* 0x010f280000100000 */
[----:B------:R1:W-:Y:S04]  /*3630*/  STL.U8 [R1+0x19c], R86 ;  /* 0x00019c5601007387 */ /* 0x0003e80000100000 */
[----:B-1----:R-:W4:Y:S04]  /*3640*/  LDL.U8 R86, [R1+0x190] ;  /* 0x0001900001567983 */ /* 0x002f280000100000 */
[----:B------:R1:W-:Y:S04]  /*3650*/  STL.U8 [R1+0x198], R87 ;  /* 0x0001985701007387 */ /* 0x0003e80000100000 */
[----:B-1----:R-:W4:Y:S04]  /*3660*/  LDL.U8 R87, [R1+0x191] ;  /* 0x0001910001577983 */ /* 0x002f280000100000 */
[----:B------:R1:W-:Y:S04]  /*3670*/  STL.U8 [R1+0x19b], R88 ;  /* 0x00019b5801007387 */ /* 0x0003e80000100000 */
[----:B-1----:R-:W4:Y:S04]  /*3680*/  LDL.U8 R88, [R1+0x192] ;  /* 0x0001920001587983 */ /* 0x002f280000100000 */
[----:B------:R1:W-:Y:S04]  /*3690*/  STL.U8 [R1+0x19a], R89 ;  /* 0x00019a5901007387 */ /* 0x0003e80000100000 */
[----:B-1----:R-:W4:Y:S01]  /*36a0*/  LDL.U8 R89, [R1+0x193] ;  /* 0x0001930001597983 */ /* 0x002f220000100000 */
[----:B0-----:R-:W-:-:S03]  /*36b0*/  PRMT R65, R109, 0x8880, RZ ;  /* 0x000088806d417816 */ /* 0x001fc600000000ff */
[----:B------:R0:W-:Y:S04]  /*36c0*/  STL.U8 [R1+0x1ab], R96 ;  /* 0x0001ab6001007387 */ /* 0x0001e80000100000 */
[----:B------:R-:W-:Y:S01]  /*36d0*/  STL.U8 [R1+0x1af], R68 ;  /* 0x0001af4401007387 */ /* 0x000fe20000100000 */
[----:B0-----:R-:W-:-:S03]  /*36e0*/  IADD3 R96, P2, PT, R2, R65, RZ ;  /* 0x0000004102607210 */ /* 0x001fc60007f5e0ff */
[----:B------:R0:W-:Y:S02]  /*36f0*/  STL.U8 [R1+0x1b0], R66 ;  /* 0x0001b04201007387 */ /* 0x0001e40000100000 */
[----:B0-----:R-:W-:Y:S02]  /*3700*/  PRMT R66, R111, 0x8880, RZ ;  /* 0x000088806f427816 */ /* 0x001fe400000000ff */
[----:B------:R-:W-:Y:S04]  /*3710*/  STL.U8 [R1+0x1ad], R92 ;  /* 0x0001ad5c01007387 */ /* 0x000fe80000100000 */
[----:B------:R-:W-:Y:S04]  /*3720*/  STL.U8 [R1+0x1ac], R94 ;  /* 0x0001ac5e01007387 */ /* 0x000fe80000100000 */
[----:B------:R-:W-:Y:S04]  /*3730*/  STL.U8 [R1+0x1aa], R98 ;  /* 0x0001aa6201007387 */ /* 0x000fe80000100000 */
[----:B------:R-:W-:Y:S04]  /*3740*/  STL.U8 [R1+0x1ae], R90 ;  /* 0x0001ae5a01007387 */ /* 0x000fe80000100000 */
[----:B------:R-:W-:Y:S04]  /*3750*/  STL.U8 [R1+0x1b3], R115 ;  /* 0x0001b37301007387 */ /* 0x000fe80000100000 */
[----:B------:R0:W-:Y:S04]  /*3760*/  STL.U8 [R1+0x1b8], R99 ;  /* 0x0001b86301007387 */ /* 0x0001e80000100000 */
[----:B------:R1:W-:Y:S01]  /*3770*/  STL.U8 [R1+0x1b9], R97 ;  /* 0x0001b96101007387 */ /* 0x0003e20000100000 */
[----:B0-----:R-:W-:-:S05]  /*3780*/  IMAD.MOV.U32 R99, RZ, RZ, R66 ;  /* 0x000000ffff637224 */ /* 0x001fca00078e0042 */
[----:B------:R-:W-:Y:S02]  /*3790*/  IADD3 R92, P1, PT, R2, R99, RZ ;  /* 0x00000063025c7210 */ /* 0x000fe40007f3e0ff */
[-C--:B-1----:R-:W-:Y:S01]  /*37a0*/  LEA.HI.X.SX32 R97, R65, R3.reuse, 0x1, P2 ;  /* 0x0000000341617211 */ /* 0x082fe200010f0eff */
[----:B------:R-:W-:Y:S04]  /*37b0*/  STL.U8 [R1+0x1ba], R95 ;  /* 0x0001ba5f01007387 */ /* 0x000fe80000100000 */
[----:B------:R0:W-:Y:S04]  /*37c0*/  STL.U8 [R1+0x1bb], R93 ;  /* 0x0001bb5d01007387 */ /* 0x0001e80000100000 */
[----:B------:R-:W4:Y:S01]  /*37d0*/  LDG.E.U8 R90, desc[UR4][R96.64+0x2] ;  /* 0x00000204605a7981 */ /* 0x000f22000c1e1100 */
[----:B0-----:R-:W-:-:S03]  /*37e0*/  LEA.HI.X.SX32 R93, R99, R3, 0x1, P1 ;  /* 0x00000003635d7211 */ /* 0x001fc600008f0eff */
[----:B------:R0:W-:Y:S01]  /*37f0*/  STL.U8 [R1+0x1bc], R91 ;  /* 0x0001bc5b01007387 */ /* 0x0001e20000100000 */
[----:B------:R-:W-:-:S03]  /*3800*/  PRMT R68, R52, 0x8880, RZ ;  /* 0x0000888034447816 */ /* 0x000fc600000000ff */
[----:B------:R1:W-:Y:S01]  /*3810*/  STL.U8 [R1+0x1be], R69 ;  /* 0x0001be4501007387 */ /* 0x0003e20000100000 */
[----:B------:R-:W-:Y:S01]  /*3820*/  PRMT R65, R53, 0x8880, RZ ;  /* 0x0000888035417816 */ /* 0x000fe200000000ff */
[----:B0-----:R-:W-:Y:S01]  /*3830*/  IMAD.MOV.U32 R91, RZ, RZ, R68 ;  /* 0x000000ffff5b7224 */ /* 0x001fe200078e0044 */
[----:B------:R-:W-:Y:S01]  /*3840*/  PRMT R66, R54, 0x8880, RZ ;  /* 0x0000888036427816 */ /* 0x000fe200000000ff */
[----:B------:R0:W4:Y:S01]  /*3850*/  LDG.E.U8 R115, desc[UR4][R92.64+0x2] ;  /* 0x000002045c737981 */ /* 0x000122000c1e1100 */
[C---:B------:R-:W-:Y:S02]  /*3860*/  IADD3 R94, P1, PT, R2.reuse, R65, RZ ;  /* 0x00000041025e7210 */ /* 0x040fe40007f3e0ff */
[----:B------:R-:W-:Y:S01]  /*3870*/  IADD3 R98, P2, PT, R2, R91, RZ ;  /* 0x0000005b02627210 */ /* 0x000fe20007f5e0ff */
[----:B------:R0:W-:Y:S01]  /*3880*/  STL.U8 [R1+0x1c0], R67 ;  /* 0x0001c04301007387 */ /* 0x0001e20000100000 */
[----:B-1----:R-:W-:Y:S01]  /*3890*/  IMAD.MOV.U32 R69, RZ, RZ, R66 ;  /* 0x000000ffff457224 */ /* 0x002fe200078e0042 */
[----:B------:R-:W-:-:S02]  /*38a0*/  LEA.HI.X.SX32 R95, R65, R3, 0x1, P1 ;  /* 0x00000003415f7211 */ /* 0x000fc400008f0eff */
[----:B------:R-:W-:Y:S01]  /*38b0*/  LEA.HI.X.SX32 R99, R91, R3, 0x1, P2 ;  /* 0x000000035b637211 */ /* 0x000fe200010f0eff */
[----:B------:R1:W-:Y:S01]  /*38c0*/  STL.U8 [R1+0x1c2], R64 ;  /* 0x0001c24001007387 */ /* 0x0003e20000100000 */
[----:B0-----:R-:W-:Y:S02]  /*38d0*/  PRMT R67, R55, 0x8880, RZ ;  /* 0x0000888037437816 */ /* 0x001fe400000000ff */
[----:B------:R-:W-:Y:S02]  /*38e0*/  PRMT R91, R57, 0x8880, RZ ;  /* 0x00008880395b7816 */ /* 0x000fe400000000ff */
[----:B-1----:R-:W-:Y:S02]  /*38f0*/  PRMT R64, R56, 0x8880, RZ ;  /* 0x0000888038407816 */ /* 0x002fe400000000ff */
[C---:B------:R-:W-:Y:S02]  /*3900*/  IADD3 R66, P1, PT, R2.reuse, R67, RZ ;  /* 0x0000004302427210 */ /* 0x040fe40007f3e0ff */
[----:B------:R-:W-:Y:S01]  /*3910*/  IADD3 R68, P2, PT, R2, R69, RZ ;  /* 0x0000004502447210 */ /* 0x000fe20007f5e0ff */
[----:B------:R-:W-:Y:S01]  /*3920*/  IMAD.MOV.U32 R65, RZ, RZ, R64 ;  /* 0x000000ffff417224 */ /* 0x000fe200078e0040 */
[----:B------:R-:W-:-:S02]  /*3930*/  LEA.HI.X.SX32 R67, R67, R3, 0x1, P1 ;  /* 0x0000000343437211 */ /* 0x000fc400008f0eff */
[----:B------:R-:W-:Y:S02]  /*3940*/  IADD3 R92, P1, PT, R2, R91, RZ ;  /* 0x0000005b025c7210 */ /* 0x000fe40007f3e0ff */
[-C--:B------:R-:W-:Y:S02]  /*3950*/  LEA.HI.X.SX32 R69, R69, R3.reuse, 0x1, P2 ;  /* 0x0000000345457211 */ /* 0x080fe400010f0eff */
[----:B------:R-:W-:Y:S02]  /*3960*/  PRMT R96, R58, 0x8880, RZ ;  /* 0x000088803a607816 */ /* 0x000fe400000000ff */
[----:B------:R-:W-:Y:S02]  /*3970*/  LEA.HI.X.SX32 R93, R91, R3, 0x1, P1 ;  /* 0x000000035b5d7211 */ /* 0x000fe400008f0eff */
[----:B------:R-:W-:Y:S01]  /*3980*/  IADD3 R64, P2, PT, R2, R65, RZ ;  /* 0x0000004102407210 */ /* 0x000fe20007f5e0ff */
[----:B------:R-:W-:Y:S01]  /*3990*/  IMAD.MOV.U32 R91, RZ, RZ, R96 ;  /* 0x000000ffff5b7224 */ /* 0x000fe200078e0060 */
[----:B------:R0:W-:Y:S02]  /*39a0*/  STL.U8 [R1+0x1b6], R103 ;  /* 0x0001b66701007387 */ /* 0x0001e40000100000 */
[----:B------:R-:W-:-:S02]  /*39b0*/  LEA.HI.X.SX32 R65, R65, R3, 0x1, P2 ;  /* 0x0000000341417211 */ /* 0x000fc400010f0eff */
[----:B------:R1:W-:Y:S04]  /*39c0*/  STL.U8 [R1+0x1b5], R105 ;  /* 0x0001b56901007387 */ /* 0x0003e80000100000 */
[----:B------:R1:W-:Y:S04]  /*39d0*/  STL.U8 [R1+0x1b2], R117 ;  /* 0x0001b27501007387 */ /* 0x0003e80000100000 */
[----:B0-----:R0:W4:Y:S04]  /*39e0*/  LDG.E.U8 R103, desc[UR4][R68.64+0x2] ;  /* 0x0000020444677981 */ /* 0x001128000c1e1100 */
[----:B-1----:R1:W4:Y:S01]  /*39f0*/  LDG.E.U8 R105, desc[UR4][R94.64+0x2] ;  /* 0x000002045e697981 */ /* 0x002322000c1e1100 */
[----:B------:R-:W-:-:S03]  /*3a00*/  PRMT R117, R60, 0x8880, RZ ;  /* 0x000088803c757816 */ /* 0x000fc600000000ff */
[----:B------:R1:W-:Y:S01]  /*3a10*/  STL.U8 [R1+0x1b4], R113 ;  /* 0x0001b47101007387 */ /* 0x0003e20000100000 */
[----:B0-----:R-:W-:-:S03]  /*3a20*/  IADD3 R68, P1, PT, R2, R91, RZ ;  /* 0x0000005b02447210 */ /* 0x001fc60007f3e0ff */
[----:B------:R0:W-:Y:S01]  /*3a30*/  STL.U8 [R1+0x1b7], R101 ;  /* 0x0001b76501007387 */ /* 0x0001e20000100000 */
[----:B-1----:R-:W-:Y:S02]  /*3a40*/  PRMT R95, R59, 0x8880, RZ ;  /* 0x000088803b5f7816 */ /* 0x002fe400000000ff */
[----:B------:R-:W-:Y:S01]  /*3a50*/  LEA.HI.X.SX32 R69, R91, R3, 0x1, P1 ;  /* 0x000000035b457211 */ /* 0x000fe200008f0eff */
[----:B------:R1:W-:Y:S01]  /*3a60*/  STL.U8 [R1+0x1b1], R119 ;  /* 0x0001b17701007387 */ /* 0x0003e20000100000 */
[----:B------:R-:W-:-:S03]  /*3a70*/  PRMT R94, R61, 0x8880, RZ ;  /* 0x000088803d5e7816 */ /* 0x000fc600000000ff */
[----:B------:R-:W4:Y:S04]  /*3a80*/  LDG.E.U8 R113, desc[UR4][R98.64+0x2] ;  /* 0x0000020462717981 */ /* 0x000f28000c1e1100 */
[----:B0-----:R0:W4:Y:S01]  /*3a90*/  LDG.E.U8 R101, desc[UR4][R66.64+0x2] ;  /* 0x0000020442657981 */ /* 0x001122000c1e1100 */
[----:B-1----:R-:W-:-:S03]  /*3aa0*/  PRMT R119, R62, 0x8880, RZ ;  /* 0x000088803e777816 */ /* 0x002fc600000000ff */
[----:B------:R1:W-:Y:S04]  /*3ab0*/  STL.U8 [R1+0x1bd], R122 ;  /* 0x0001bd7a01007387 */ /* 0x0003e80000100000 */
[----:B------:R3:W4:Y:S01]  /*3ac0*/  LDG.E.U8 R99, desc[UR4][R64.64+0x2] ;  /* 0x0000020440637981 */ /* 0x000722000c1e1100 */
[----:B0-----:R-:W-:Y:S01]  /*3ad0*/  IADD3 R66, P2, PT, R2, R95, RZ ;  /* 0x0000005f02427210 */ /* 0x001fe20007f5e0ff */
[----:B------:R-:W-:Y:S02]  /*3ae0*/  IMAD.MOV.U32 R91, RZ, RZ, R94 ;  /* 0x000000ffff5b7224 */ /* 0x000fe400078e005e */
[----:B------:R0:W-:Y:S01]  /*3af0*/  STL.U8 [R1+0x19e], R123 ;  /* 0x00019e7b01007387 */ /* 0x0001e20000100000 */
[----:B------:R-:W-:-:S03]  /*3b00*/  LEA.HI.X.SX32 R67, R95, R3, 0x1, P2 ;  /* 0x000000035f437211 */ /* 0x000fc600010f0eff */
[----:B------:R2:W4:Y:S01]  /*3b10*/  LDG.E.U8 R95, desc[UR4][R68.64+0x2] ;  /* 0x00000204445f7981 */ /* 0x000522000c1e1100 */
[----:B---3--:R-:W-:-:S03]  /*3b20*/  IADD3 R64, P1, PT, R2, R117, RZ ;  /* 0x0000007502407210 */ /* 0x008fc60007f3e0ff */
[----:B------:R-:W3:Y:S01]  /*3b30*/  LDG.E.U8 R97, desc[UR4][R92.64+0x2] ;  /* 0x000002045c617981 */ /* 0x000ee2000c1e1100 */
[----:B------:R-:W-:Y:S02]  /*3b40*/  LEA.HI.X.SX32 R65, R117, R3, 0x1, P1 ;  /* 0x0000000375417211 */ /* 0x000fe400008f0eff */
[----:B-1----:R-:W-:Y:S02]  /*3b50*/  IADD3 R122, P1, PT, R2, R119, RZ ;  /* 0x00000077027a7210 */ /* 0x002fe40007f3e0ff */
[----:B--2---:R-:W-:Y:S01]  /*3b60*/  PRMT R69, R70, 0x8880, RZ ;  /* 0x0000888046457816 */ /* 0x004fe200000000ff */
[----:B------:R1:W-:Y:S01]  /*3b70*/  STL.U8 [R1+0x1bf], R120 ;  /* 0x0001bf7801007387 */ /* 0x0003e20000100000 */
[----:B0-----:R-:W-:-:S03]  /*3b80*/  LEA.HI.X.SX32 R123, R119, R3, 0x1, P1 ;  /* 0x00000003777b7211 */ /* 0x001fc600008f0eff */
[----:B------:R0:W-:Y:S04]  /*3b90*/  STL.U8 [R1+0x1c1], R124 ;  /* 0x0001c17c01007387 */ /* 0x0001e80000100000 */
[----:B------:R2:W3:Y:S01]  /*3ba0*/  LDG.E.U8 R93, desc[UR4][R66.64+0x2] ;  /* 0x00000204425d7981 */ /* 0x0004e2000c1e1100 */
[----:B-1----:R-:W-:-:S03]  /*3bb0*/  IADD3 R120, P1, PT, R2, R69, RZ ;  /* 0x0000004502787210 */ /* 0x002fc60007f3e0ff */
[----:B------:R1:W-:Y:S01]  /*3bc0*/  STL.U8 [R1+0x19d], R125 ;  /* 0x00019d7d01007387 */ /* 0x0003e20000100000 */
[----:B0-----:R-:W-:-:S03]  /*3bd0*/  IADD3 R124, P2, PT, R2, R91, RZ ;  /* 0x0000005b027c7210 */ /* 0x001fc60007f5e0ff */
[----:B------:R0:W-:Y:S01]  /*3be0*/  STL.U8 [R1+0x19f], R121 ;  /* 0x00019f7901007387 */ /* 0x0001e20000100000 */
[----:B--2---:R-:W-:Y:S02]  /*3bf0*/  PRMT R66, R73, 0x8880, RZ ;  /* 0x0000888049427816 */ /* 0x004fe400000000ff */
[----:B------:R-:W-:Y:S01]  /*3c00*/  PRMT R67, R71, 0x8880, RZ ;  /* 0x0000888047437816 */ /* 0x000fe200000000ff */
[----:B------:R2:W-:Y:S01]  /*3c10*/  STL.U8 [R1+0x1a0], R118 ;  /* 0x0001a07601007387 */ /* 0x0005e20000100000 */
[----:B-1----:R-:W-:-:S03]  /*3c20*/  LEA.HI.X.SX32 R125, R91, R3, 0x1, P2 ;  /* 0x000000035b7d7211 */ /* 0x002fc600010f0eff */
[----:B------:R1:W3:Y:S01]  /*3c30*/  LDG.E.U8 R91, desc[UR4][R64.64+0x2] ;  /* 0x00000204405b7981 */ /* 0x0002e2000c1e1100 */
[----:B0-----:R-:W-:Y:S01]  /*3c40*/  LEA.HI.X.SX32 R121, R69, R3, 0x1, P1 ;  /* 0x0000000345797211 */ /* 0x001fe200008f0eff */
[----:B------:R-:W-:Y:S02]  /*3c50*/  IMAD.MOV.U32 R69, RZ, RZ, R66 ;  /* 0x000000ffff457224 */ /* 0x000fe400078e0042 */
[----:B------:R0:W-:Y:S01]  /*3c60*/  STL.U8 [R1+0x1a1], R116 ;  /* 0x0001a17401007387 */ /* 0x0001e20000100000 */
[----:B--2---:R-:W-:-:S03]  /*3c70*/  IADD3 R118, P2, PT, R2, R67, RZ ;  /* 0x0000004302767210 */ /* 0x004fc60007f5e0ff */
[----:B------:R2:W3:Y:S01]  /*3c80*/  LDG.E.U8 R122, desc[UR4][R122.64+0x2] ;  /* 0x000002047a7a7981 */ /* 0x0004e2000c1e1100 */
[----:B-1----:R-:W-:Y:S02]  /*3c90*/  PRMT R65, R72, 0x8880, RZ ;  /* 0x0000888048417816 */ /* 0x002fe400000000ff */
[----:B------:R-:W-:Y:S01]  /*3ca0*/  LEA.HI.X.SX32 R119, R67, R3, 0x1, P2 ;  /* 0x0000000343777211 */ /* 0x000fe200010f0eff */
[----:B------:R1:W-:Y:S01]  /*3cb0*/  STL.U8 [R1+0x1a2], R114 ;  /* 0x0001a27201007387 */ /* 0x0003e20000100000 */
[C---:B0-----:R-:W-:Y:S02]  /*3cc0*/  IADD3 R116, P1, PT, R2.reuse, R65, RZ ;  /* 0x0000004102747210 */ /* 0x041fe40007f3e0ff */
[----:B------:R-:W-:Y:S01]  /*3cd0*/  IADD3 R66, P2, PT, R2, R69, RZ ;  /* 0x0000004502427210 */ /* 0x000fe20007f5e0ff */
[----:B------:R0:W3:Y:S01]  /*3ce0*/  LDG.E.U8 R118, desc[UR4][R118.64+0x2] ;  /* 0x0000020476767981 */ /* 0x0000e2000c1e1100 */
[----:B--2---:R-:W-:Y:S02]  /*3cf0*/  PRMT R123, R74, 0x8880, RZ ;  /* 0x000088804a7b7816 */ /* 0x004fe400000000ff */
[-C--:B------:R-:W-:Y:S01]  /*3d00*/  LEA.HI.X.SX32 R117, R65, R3.reuse, 0x1, P1 ;  /* 0x0000000341757211 */ /* 0x080fe200008f0eff */
[----:B------:R2:W-:Y:S01]  /*3d10*/  STL.U8 [R1+0x1a3], R112 ;  /* 0x0001a37001007387 */ /* 0x0005e20000100000 */
[----:B------:R-:W-:-:S02]  /*3d20*/  LEA.HI.X.SX32 R67, R69, R3, 0x1, P2 ;  /* 0x0000000345437211 */ /* 0x000fc400010f0eff */
[C---:B------:R-:W-:Y:S01]  /*3d30*/  IADD3 R64, P1, PT, R2.reuse, R123, RZ ;  /* 0x0000007b02407210 */ /* 0x040fe20007f3e0ff */
[----:B------:R5:W3:Y:S01]  /*3d40*/  LDG.E.U8 R116, desc[UR4][R116.64+0x2] ;  /* 0x0000020474747981 */ /* 0x000ae2000c1e1100 */
[----:B------:R-:W-:Y:S02]  /*3d50*/  PRMT R69, R63, 0x8880, RZ ;  /* 0x000088803f457816 */ /* 0x000fe400000000ff */
[----:B0-----:R-:W-:Y:S01]  /*3d60*/  PRMT R119, R75, 0x8880, RZ ;  /* 0x000088804b777816 */ /* 0x001fe200000000ff */
[----:B-1----:R0:W3:Y:S01]  /*3d70*/  LDG.E.U8 R114, desc[UR4][R66.64+0x2] ;  /* 0x0000020442727981 */ /* 0x0020e2000c1e1100 */
[----:B------:R-:W-:Y:S02]  /*3d80*/  LEA.HI.X.SX32 R65, R123, R3, 0x1, P1 ;  /* 0x000000037b417211 */ /* 0x000fe400008f0eff */
[----:B------:R-:W-:Y:S01]  /*3d90*/  IADD3 R68, P1, PT, R2, R69, RZ ;  /* 0x0000004502447210 */ /* 0x000fe20007f3e0ff */
[----:B------:R1:W-:Y:S01]  /*3da0*/  STL.U8 [R1+0x1a5], R108 ;  /* 0x0001a56c01007387 */ /* 0x0003e20000100000 */
[----:B------:R-:W-:-:S02]  /*3db0*/  PRMT R92, R78, 0x8880, RZ ;  /* 0x000088804e5c7816 */ /* 0x000fc400000000ff */
[----:B-----5:R-:W-:Y:S01]  /*3dc0*/  PRMT R117, R76, 0x8880, RZ ;  /* 0x000088804c757816 */ /* 0x020fe200000000ff */
[----:B--2---:R2:W5:Y:S01]  /*3dd0*/  LDG.E.U8 R112, desc[UR4][R64.64+0x2] ;  /* 0x0000020440707981 */ /* 0x004562000c1e1100 */
[C---:B0-----:R-:W-:Y:S02]  /*3de0*/  IADD3 R66, P2, PT, R2.reuse, R119, RZ ;  /* 0x0000007702427210 */ /* 0x041fe40007f5e0ff */
[-C--:B------:R-:W-:Y:S01]  /*3df0*/  LEA.HI.X.SX32 R69, R69, R3.reuse, 0x1, P1 ;  /* 0x0000000345457211 */ /* 0x080fe200008f0eff */
[----:B------:R0:W5:Y:S01]  /*3e00*/  LDG.E.U8 R120, desc[UR4][R120.64+0x2] ;  /* 0x0000020478787981 */ /* 0x000162000c1e1100 */
[----:B------:R-:W-:Y:S01]  /*3e10*/  LEA.HI.X.SX32 R67, R119, R3, 0x1, P2 ;  /* 0x0000000377437211 */ /* 0x000fe200010f0eff */
[----:B------:R-:W-:Y:S02]  /*3e20*/  IMAD.MOV.U32 R119, RZ, RZ, R92 ;  /* 0x000000ffff777224 */ /* 0x000fe400078e005c */
[----:B------:R0:W-:Y:S01]  /*3e30*/  STL.U8 [R1+0x1a4], R110 ;  /* 0x0001a46e01007387 */ /* 0x0001e20000100000 */
[----:B--2---:R-:W-:-:S02]  /*3e40*/  IADD3 R64, P1, PT, R2, R117, RZ ;  /* 0x0000007502407210 */ /* 0x004fc40007f3e0ff */
[----:B------:R-:W-:Y:S01]  /*3e50*/  PRMT R92, R80, 0x8880, RZ ;  /* 0x00008880505c7816 */ /* 0x000fe200000000ff */
[----:B-1----:R1:W2:Y:S01]  /*3e60*/  LDG.E.U8 R108, desc[UR4][R66.64+0x2] ;  /* 0x00000204426c7981 */ /* 0x0022a2000c1e1100 */
[----:B------:R-:W-:Y:S02]  /*3e70*/  LEA.HI.X.SX32 R65, R117, R3, 0x1, P1 ;  /* 0x0000000375417211 */ /* 0x000fe400008f0eff */
[----:B0-----:R-:W-:Y:S01]  /*3e80*/  PRMT R121, R77, 0x8880, RZ ;  /* 0x000088804d797816 */ /* 0x001fe200000000ff */
[----:B------:R0:W-:Y:S01]  /*3e90*/  STL.U8 [R1+0x1a6], R106 ;  /* 0x0001a66a01007387 */ /* 0x0001e20000100000 */
[----:B------:R-:W-:-:S03]  /*3ea0*/  PRMT R117, R79, 0x8880, RZ ;  /* 0x000088804f757816 */ /* 0x000fc600000000ff */
[----:B------:R0:W2:Y:S01]  /*3eb0*/  LDG.E.U8 R110, desc[UR4][R68.64+0x2] ;  /* 0x00000204446e7981 */ /* 0x0000a2000c1e1100 */
[----:B-1----:R-:W-:-:S03]  /*3ec0*/  IADD3 R66, P1, PT, R2, R119, RZ ;  /* 0x0000007702427210 */ /* 0x002fc60007f3e0ff */
[----:B------:R1:W-:Y:S01]  /*3ed0*/  STL.U8 [R1+0x1a7], R104 ;  /* 0x0001a76801007387 */ /* 0x0003e20000100000 */
[----:B------:R-:W-:Y:S01]  /*3ee0*/  LEA.HI.X.SX32 R67, R119, R3, 0x1, P1 ;  /* 0x0000000377437211 */ /* 0x000fe200008f0eff */
[----:B------:R-:W-:Y:S02]  /*3ef0*/  IMAD.MOV.U32 R119, RZ, RZ, R92 ;  /* 0x000000ffff777224 */ /* 0x000fe400078e005c */
[----:B0-----:R0:W2:Y:S01]  /*3f00*/  LDG.E.U8 R106, desc[UR4][R64.64+0x2] ;  /* 0x00000204406a7981 */ /* 0x0010a2000c1e1100 */
[----:B------:R-:W-:Y:S02]  /*3f10*/  PRMT R92, R81, 0x8880, RZ ;  /* 0x00008880515c7816 */ /* 0x000fe400000000ff */
[C---:B------:R-:W-:Y:S01]  /*3f20*/  IADD3 R68, P2, PT, R2.reuse, R121, RZ ;  /* 0x0000007902447210 */ /* 0x040fe20007f5e0ff */
[----:B------:R1:W-:Y:S04]  /*3f30*/  STL.U8 [R1+0x1a9], R100 ;  /* 0x0001a96401007387 */ /* 0x0003e80000100000 */
[----:B------:R1:W-:Y:S01]  /*3f40*/  STL.U8 [R1+0x1a8], R102 ;  /* 0x0001a86601007387 */ /* 0x0003e20000100000 */
[----:B0-----:R-:W-:-:S02]  /*3f50*/  IADD3 R64, P1, PT, R2, R117, RZ ;  /* 0x0000007502407210 */ /* 0x001fc40007f3e0ff */
[-C--:B------:R-:W-:Y:S01]  /*3f60*/  LEA.HI.X.SX32 R69, R121, R3.reuse, 0x1, P2 ;  /* 0x0000000379457211 */ /* 0x080fe200010f0eff */
[----:B------:R-:W2:Y:S01]  /*3f70*/  LDG.E.U8 R124, desc[UR4][R124.64+0x2] ;  /* 0x000002047c7c7981 */ /* 0x000ea2000c1e1100 */
[----:B------:R-:W-:Y:S01]  /*3f80*/  LEA.HI.X.SX32 R65, R117, R3, 0x1, P1 ;  /* 0x0000000375417211 */ /* 0x000fe200008f0eff */
[----:B------:R-:W-:Y:S02]  /*3f90*/  IMAD.MOV.U32 R117, RZ, RZ, R92 ;  /* 0x000000ffff757224 */ /* 0x000fe400078e005c */
[----:B-1----:R0:W2:Y:S04]  /*3fa0*/  LDG.E.U8 R104, desc[UR4][R68.64+0x2] ;  /* 0x0000020444687981 */ /* 0x0020a8000c1e1100 */
[----:B------:R1:W2:Y:S04]  /*3fb0*/  LDG.E.U8 R100, desc[UR4][R64.64+0x2] ;  /* 0x0000020440647981 */ /* 0x0002a8000c1e1100 */
[----:B------:R1:W2:Y:S01]  /*3fc0*/  LDG.E.U8 R102, desc[UR4][R66.64+0x2] ;  /* 0x0000020442667981 */ /* 0x0002a2000c1e1100 */
[----:B0-----:R-:W-:-:S02]  /*3fd0*/  IADD3 R68, P2, PT, R2, R119, RZ ;  /* 0x0000007702447210 */ /* 0x001fc40007f5e0ff */
[----:B-1----:R-:W-:Y:S02]  /*3fe0*/  IADD3 R64, P1, PT, R2, R117, RZ ;  /* 0x0000007502407210 */ /* 0x002fe40007f3e0ff */
[----:B------:R-:W-:Y:S02]  /*3ff0*/  PRMT R67, R82, 0x8880, RZ ;  /* 0x0000888052437816 */ /* 0x000fe400000000ff */
[-C--:B------:R-:W-:Y:S02]  /*4000*/  LEA.HI.X.SX32 R69, R119, R3.reuse, 0x1, P2 ;  /* 0x0000000377457211 */ /* 0x080fe400010f0eff */
[----:B------:R-:W-:Y:S02]  /*4010*/  LEA.HI.X.SX32 R65, R117, R3, 0x1, P1 ;  /* 0x0000000375417211 */ /* 0x000fe400008f0eff */
[----:B------:R-:W-:Y:S01]  /*4020*/  IADD3 R66, P1, PT, R2, R67, RZ ;  /* 0x0000004302427210 */ /* 0x000fe20007f3e0ff */
[----:B------:R0:W2:Y:S01]  /*4030*/  LDG.E.U8 R98, desc[UR4][R68.64+0x2] ;  /* 0x0000020444627981 */ /* 0x0000a2000c1e1100 */
[----:B------:R-:W-:-:S02]  /*4040*/  PRMT R117, R83, 0x8880, RZ ;  /* 0x0000888053757816 */ /* 0x000fc400000000ff */
[----:B------:R-:W-:Y:S01]  /*4050*/  LEA.HI.X.SX32 R67, R67, R3, 0x1, P1 ;  /* 0x0000000343437211 */ /* 0x000fe200008f0eff */
[----:B------:R1:W2:Y:S01]  /*4060*/  LDG.E.U8 R96, desc[UR4][R64.64+0x2] ;  /* 0x0000020440607981 */ /* 0x0002a2000c1e1100 */
[----:B----4-:R-:W-:-:S03]  /*4070*/  PRMT R119, R85, 0x8880, RZ ;  /* 0x0000888055777816 */ /* 0x010fc600000000ff */
[----:B------:R4:W2:Y:S01]  /*4080*/  LDG.E.U8 R94, desc[UR4][R66.64+0x2] ;  /* 0x00000204425e7981 */ /* 0x0008a2000c1e1100 */
[----:B0-----:R-:W-:-:S04]  /*4090*/  IADD3 R68, P1, PT, R2, R117, RZ ;  /* 0x0000007502447210 */ /* 0x001fc80007f3e0ff */
[----:B------:R-:W-:Y:S02]  /*40a0*/  LEA.HI.X.SX32 R69, R117, R3, 0x1, P1 ;  /* 0x0000000375457211 */ /* 0x000fe400008f0eff */
[----:B------:R-:W-:Y:S02]  /*40b0*/  PRMT R117, R84, 0x8880, RZ ;  /* 0x0000888054757816 */ /* 0x000fe400000000ff */
[----:B------:R-:W-:Y:S01]  /*40c0*/  PRMT R121, R86, 0x8880, RZ ;  /* 0x0000888056797816 */ /* 0x000fe200000000ff */
[----:B------:R0:W2:Y:S01]  /*40d0*/  LDG.E.U8 R92, desc[UR4][R68.64+0x2] ;  /* 0x00000204445c7981 */ /* 0x0000a2000c1e1100 */
[----:B-1----:R-:W-:-:S04]  /*40e0*/  IADD3 R64, P1, PT, R2, R117, RZ ;  /* 0x0000007502407210 */ /* 0x002fc80007f3e0ff */
[----:B------:R-:W-:Y:S02]  /*40f0*/  LEA.HI.X.SX32 R65, R117, R3, 0x1, P1 ;  /* 0x0000000375417211 */ /* 0x000fe400008f0eff */
[----:B----4-:R-:W-:-:S03]  /*4100*/  IADD3 R66, P1, PT, R2, R119, RZ ;  /* 0x0000007702427210 */ /* 0x010fc60007f3e0ff */
[----:B------:R1:W4:Y:S01]  /*4110*/  LDG.E.U8 R117, desc[UR4][R64.64+0x2] ;  /* 0x0000020440757981 */ /* 0x000322000c1e1100 */
[----:B------:R-:W-:Y:S02]  /*4120*/  LEA.HI.X.SX32 R67, R119, R3, 0x1, P1 ;  /* 0x0000000377437211 */ /* 0x000fe400008f0eff */
[----:B0-----:R-:W-:-:S03]  /*4130*/  IADD3 R68, P1, PT, R2, R121, RZ ;  /* 0x0000007902447210 */ /* 0x001fc60007f3e0ff */
[----:B------:R0:W4:Y:S01]  /*4140*/  LDG.E.U8 R119, desc[UR4][R66.64+0x2] ;  /* 0x0000020442777981 */ /* 0x000122000c1e1100 */
[----:B------:R-:W-:Y:S02]  /*4150*/  LEA.HI.X.SX32 R69, R121, R3, 0x1, P1 ;  /* 0x0000000379457211 */ /* 0x000fe400008f0eff */
[----:B------:R-:W-:-:S03]  /*4160*/  PRMT R121, R87, 0x8880, RZ ;  /* 0x0000888057797816 */ /* 0x000fc600000000ff */
[----:B------:R-:W4:Y:S01]  /*4170*/  LDG.E.U8 R68, desc[UR4][R68.64+0x2] ;  /* 0x0000020444447981 */ /* 0x000f22000c1e1100 */
[----:B-1----:R-:W-:-:S04]  /*4180*/  IADD3 R64, P1, PT, R2, R121, RZ ;  /* 0x0000007902407210 */ /* 0x002fc80007f3e0ff */
[----:B------:R-:W-:Y:S02]  /*4190*/  LEA.HI.X.SX32 R65, R121, R3, 0x1, P1 ;  /* 0x0000000379417211 */ /* 0x000fe400008f0eff */
[----:B------:R-:W-:-:S03]  /*41a0*/  PRMT R121, R88, 0x8880, RZ ;  /* 0x0000888058797816 */ /* 0x000fc600000000ff */
[----:B------:R-:W4:Y:S01]  /*41b0*/  LDG.E.U8 R64, desc[UR4][R64.64+0x2] ;  /* 0x0000020440407981 */ /* 0x000f22000c1e1100 */
[----:B0-----:R-:W-:-:S04]  /*41c0*/  IADD3 R66, P1, PT, R2, R121, RZ ;  /* 0x0000007902427210 */ /* 0x001fc80007f3e0ff */
[----:B------:R-:W-:Y:S02]  /*41d0*/  LEA.HI.X.SX32 R67, R121, R3, 0x1, P1 ;  /* 0x0000000379437211 */ /* 0x000fe400008f0eff */
[----:B------:R-:W-:-:S03]  /*41e0*/  PRMT R121, R89, 0x8880, RZ ;  /* 0x0000888059797816 */ /* 0x000fc600000000ff */
[----:B------:R-:W4:Y:S01]  /*41f0*/  LDG.E.U8 R66, desc[UR4][R66.64+0x2] ;  /* 0x0000020442427981 */ /* 0x000f22000c1e1100 */
[----:B------:R-:W-:-:S04]  /*4200*/  IADD3 R2, P1, PT, R2, R121, RZ ;  /* 0x0000007902027210 */ /* 0x000fc80007f3e0ff */
[----:B------:R-:W-:-:S05]  /*4210*/  LEA.HI.X.SX32 R3, R121, R3, 0x1, P1 ;  /* 0x0000000379037211 */ /* 0x000fca00008f0eff */
[----:B------:R-:W4:Y:S04]  /*4220*/  LDG.E.U8 R2, desc[UR4][R2.64+0x2] ;  /* 0x0000020402027981 */ /* 0x000f28000c1e1100 */
[----:B------:R0:W-:Y:S04]  /*4230*/  STL.U8 [R1+0x1c3], R90 ;  /* 0x0001c35a01007387 */ /* 0x0001e80000100000 */
[----:B------:R0:W-:Y:S04]  /*4240*/  STL.U8 [R1+0x1c4], R115 ;  /* 0x0001c47301007387 */ /* 0x0001e80000100000 */
[----:B------:R0:W-:Y:S04]  /*4250*/  STL.U8 [R1+0x1c7], R103 ;  /* 0x0001c76701007387 */ /* 0x0001e80000100000 */
[----:B------:R0:W-:Y:S04]  /*4260*/  STL.U8 [R1+0x1c6], R105 ;  /* 0x0001c66901007387 */ /* 0x0001e80000100000 */
[----:B------:R0:W-:Y:S04]  /*4270*/  STL.U8 [R1+0x1c5], R113 ;  /* 0x0001c57101007387 */ /* 0x0001e80000100000 */
[----:B------:R0:W-:Y:S04]  /*4280*/  STL.U8 [R1+0x1c8], R101 ;  /* 0x0001c86501007387 */ /* 0x0001e80000100000 */
[----:B------:R0:W-:Y:S04]  /*4290*/  STL.U8 [R1+0x1c9], R99 ;  /* 0x0001c96301007387 */ /* 0x0001e80000100000 */
[----:B------:R0:W-:Y:S04]  /*42a0*/  STL.U8 [R1+0x1cb], R95 ;  /* 0x0001cb5f01007387 */ /* 0x0001e80000100000 */
[----:B---3--:R0:W-:Y:S04]  /*42b0*/  STL.U8 [R1+0x1ca], R97 ;  /* 0x0001ca6101007387 */ /* 0x0081e80000100000 */
[----:B------:R0:W-:Y:S04]  /*42c0*/  STL.U8 [R1+0x1cc], R93 ;  /* 0x0001cc5d01007387 */ /* 0x0001e80000100000 */
[----:B------:R0:W-:Y:S04]  /*42d0*/  STL.U8 [R1+0x1cd], R91 ;  /* 0x0001cd5b01007387 */ /* 0x0001e80000100000 */
[----:B------:R0:W-:Y:S04]  /*42e0*/  STL.U8 [R1+0x1cf], R122 ;  /* 0x0001cf7a01007387 */ /* 0x0001e80000100000 */
[----:B------:R0:W-:Y:S04]  /*42f0*/  STL.U8 [R1+0x1d1], R118 ;  /* 0x0001d17601007387 */ /* 0x0001e80000100000 */
[----:B------:R0:W-:Y:S04]  /*4300*/  STL.U8 [R1+0x1d2], R116 ;  /* 0x0001d27401007387 */ /* 0x0001e80000100000 */
[----:B------:R0:W-:Y:S04]  /*4310*/  STL.U8 [R1+0x1d3], R114 ;  /* 0x0001d37201007387 */ /* 0x0001e80000100000 */
[----:B-----5:R0:W-:Y:S04]  /*4320*/  STL.U8 [R1+0x1d4], R112 ;  /* 0x0001d47001007387 */ /* 0x0201e80000100000 */
[----:B------:R0:W-:Y:S04]  /*4330*/  STL.U8 [R1+0x1d0], R120 ;  /* 0x0001d07801007387 */ /* 0x0001e80000100000 */
[----:B--2---:R0:W-:Y:S04]  /*4340*/  STL.U8 [R1+0x1d6], R108 ;  /* 0x0001d66c01007387 */ /* 0x0041e80000100000 */
        /* <DEDUP_REMOVED lines=10> */
[----:B----4-:R0:W-:Y:S04]  /*43f0*/  STL.U8 [R1+0x1df], R117 ;  /* 0x0001df7501007387 */ /* 0x0101e80000100000 */
[----:B------:R0:W-:Y:S04]  /*4400*/  STL.U8 [R1+0x1e0], R119 ;  /* 0x0001e07701007387 */ /* 0x0001e80000100000 */
[----:B------:R0:W-:Y:S04]  /*4410*/  STL.U8 [R1+0x1e1], R68 ;  /* 0x0001e14401007387 */ /* 0x0001e80000100000 */
[----:B------:R0:W-:Y:S04]  /*4420*/  STL.U8 [R1+0x1e2], R64 ;  /* 0x0001e24001007387 */ /* 0x0001e80000100000 */
[----:B------:R0:W-:Y:S04]  /*4430*/  STL.U8 [R1+0x1e3], R66 ;  /* 0x0001e34201007387 */ /* 0x0001e80000100000 */
[----:B------:R0:W-:Y:S01]  /*4440*/  STL.U8 [R1+0x1e4], R2 ;  /* 0x0001e40201007387 */ /* 0x0001e20000100000 */
[----:B------:R-:W-:Y:S05]  /*4450*/  @P0 EXIT ;  /* 0x000000000000094d */ /* 0x000fea0003800000 */
[----:B0-----:R-:W-:Y:S01]  /*4460*/  IMAD.MOV.U32 R2, RZ, RZ, -0x1 ;  /* 0xffffffffff027424 */ /* 0x001fe200078e00ff */
[----:B------:R-:W-:Y:S01]  /*4470*/  BSSY.RECONVERGENT B0, `(.L_x_26) ;  /* 0x00000ab000007945 */ /* 0x000fe20003800200 */
[----:B------:R-:W-:Y:S02]  /*4480*/  IMAD.MOV.U32 R3, RZ, RZ, -0x1 ;  /* 0xffffffffff037424 */ /* 0x000fe400078e00ff */
[----:B------:R-:W-:Y:S01]  /*4490*/  IMAD.MOV.U32 R64, RZ, RZ, RZ ;  /* 0x000000ffff407224 */ /* 0x000fe200078e00ff */
[----:B------:R0:W-:Y:S04]  /*44a0*/  STL [R1+0x140], R2 ;  /* 0x0001400201007387 */ /* 0x0001e80000100800 */
[----:B------:R0:W-:Y:S04]  /*44b0*/  STL.64 [R1], R2 ;  /* 0x0000000201007387 */ /* 0x0001e80000100a00 */
[----:B------:R0:W-:Y:S04]  /*44c0*/  STL.64 [R1+0x8], R2 ;  /* 0x0000080201007387 */ /* 0x0001e80000100a00 */
        /* <DEDUP_REMOVED lines=37> */
[----:B------:R0:W-:Y:S02]  /*4720*/  STL.64 [R1+0x138], R2 ;  /* 0x0001380201007387 */ /* 0x0001e40000100a00 */
.L_x_31:
[----:B01----:R-:W-:-:S05]  /*4730*/  IMAD.IADD R65, R1, 0x1, R64 ;  /* 0x0000000101417824 */ /* 0x003fca00078e0240 */
[----:B0-----:R-:W2:Y:S01]  /*4740*/  LDL.U8 R2, [R65+0x195] ;  /* 0x0001950041027983 */ /* 0x001ea20000100000 */
[----:B------:R-:W-:Y:S01]  /*4750*/  BSSY.RECONVERGENT B1, `(.L_x_27) ;  /* 0x000007a000017945 */ /* 0x000fe20003800200 */
[----:B--2---:R-:W-:-:S13]  /*4760*/  ISETP.NE.AND P0, PT, R2, RZ, PT ;  /* 0x000000ff0200720c */ /* 0x004fda0003f05270 */
[----:B------:R-:W-:Y:S05]  /*4770*/  @P0 BRA `(.L_x_28) ;  /* 0x0000000400d80947 */ /* 0x000fea0003800000 */
[----:B------:R-:W2:Y:S02]  /*4780*/  LDL.U8 R2, [R65+0x144] ;  /* 0x0001440041027983 */ /* 0x000ea40000100000 */
[----:B--2---:R-:W-:-:S05]  /*4790*/  PRMT R3, R2, 0x8880, RZ ;  /* 0x0000888002037816 */ /* 0x004fca00000000ff */
[----:B------:R-:W-:-:S05]  /*47a0*/  IMAD R3, R3, 0x39, RZ ;  /* 0x0000003903037824 */ /* 0x000fca00078e02ff */
[C---:B------:R-:W-:Y:S02]  /*47b0*/  LOP3.LUT R66, R3.reuse, 0xffff, RZ, 0xc0, !PT ;  /* 0x0000ffff03427812 */ /* 0x040fe400078ec0ff */
[----:B------:R-:W-:Y:S02]  /*47c0*/  PRMT R67, R3, 0x9910, RZ ;  /* 0x0000991003437816 */ /* 0x000fe400000000ff */
[----:B------:R-:W-:-:S03]  /*47d0*/  SHF.R.U32.HI R3, RZ, 0xf, R66 ;  /* 0x0000000fff037819 */ /* 0x000fc60000011642 */
[----:B------:R-:W-:-:S05]  /*47e0*/  IMAD.MOV.U32 R66, RZ, RZ, R67 ;  /* 0x000000ffff427224 */ /* 0x000fca00078e0043 */
[----:B------:R-:W-:-:S04]  /*47f0*/  LEA.HI.SX32 R3, R66, R3, 0x17 ;  /* 0x0000000342037211 */ /* 0x000fc800078fbaff */
[----:B------:R-:W-:-:S05]  /*4800*/  PRMT R67, R3, 0x9910, RZ ;  /* 0x0000991003437816 */ /* 0x000fca00000000ff */
[----:B------:R-:W-:-:S04]  /*4810*/  IMAD R3, R67, 0x9, RZ ;  /* 0x0000000943037824 */ /* 0x000fc800078e02ff */
[----:B------:R-:W-:-:S05]  /*4820*/  IMAD.MOV R3, RZ, RZ, -R3 ;  /* 0x000000ffff037224 */ /* 0x000fca00078e0a03 */
[----:B------:R-:W-:-:S05]  /*4830*/  PRMT R3, R3, 0x7710, RZ ;  /* 0x0000771003037816 */ /* 0x000fca00000000ff */
[----:B------:R-:W-:Y:S02]  /*4840*/  IMAD.IADD R2, R2, 0x1, R3 ;  /* 0x0000000102027824 */ /* 0x000fe400078e0203 */
[----:B------:R-:W-:-:S03]  /*4850*/  IMAD R3, R67, 0x56, RZ ;  /* 0x0000005643037824 */ /* 0x000fc600078e02ff */
[C---:B------:R-:W-:Y:S02]  /*4860*/  PRMT R66, R2.reuse, 0x8880, RZ ;  /* 0x0000888002427816 */ /* 0x040fe400000000ff */
[----:B------:R-:W-:Y:S02]  /*4870*/  LOP3.LUT R68, R3, 0xffff, RZ, 0xc0, !PT ;  /* 0x0000ffff03447812 */ /* 0x000fe400078ec0ff */
[----:B------:R-:W-:Y:S01]  /*4880*/  LOP3.LUT R2, R2, 0xffff, RZ, 0xc0, !PT ;  /* 0x0000ffff02027812 */ /* 0x000fe200078ec0ff */
[----:B------:R-:W-:Y:S01]  /*4890*/  IMAD R66, R66, 0x56, RZ ;  /* 0x0000005642427824 */ /* 0x000fe200078e02ff */
[----:B------:R-:W-:Y:S02]  /*48a0*/  SHF.R.U32.HI R3, RZ, 0xf, R68 ;  /* 0x0000000fff037819 */ /* 0x000fe40000011644 */
[----:B------:R-:W-:Y:S02]  /*48b0*/  PRMT R2, R2, 0x8880, RZ ;  /* 0x0000888002027816 */ /* 0x000fe400000000ff */
[----:B------:R-:W-:-:S02]  /*48c0*/  LOP3.LUT R69, R66, 0xffff, RZ, 0xc0, !PT ;  /* 0x0000ffff42457812 */ /* 0x000fc400078ec0ff */
[----:B------:R-:W-:Y:S02]  /*48d0*/  LEA.HI R3, R68, R3, RZ, 0x18 ;  /* 0x0000000344037211 */ /* 0x000fe400078fc0ff */
[----:B------:R-:W-:Y:S02]  /*48e0*/  SHF.R.U32.HI R66, RZ, 0xf, R69 ;  /* 0x0000000fff427819 */ /* 0x000fe40000011645 */
[----:B------:R-:W-:Y:S02]  /*48f0*/  PRMT R68, R3, 0x9910, RZ ;  /* 0x0000991003447816 */ /* 0x000fe400000000ff */
[----:B------:R-:W-:-:S04]  /*4900*/  LEA.HI R66, R69, R66, RZ, 0x18 ;  /* 0x0000004245427211 */ /* 0x000fc800078fc0ff */
[----:B------:R-:W-:Y:S01]  /*4910*/  PRMT R3, R66, 0x9910, RZ ;  /* 0x0000991042037816 */ /* 0x000fe200000000ff */
[----:B------:R-:W-:-:S04]  /*4920*/  IMAD.MOV.U32 R66, RZ, RZ, R68 ;  /* 0x000000ffff427224 */ /* 0x000fc800078e0044 */
[----:B------:R-:W-:-:S05]  /*4930*/  IMAD R3, R66, 0x3, R3 ;  /* 0x0000000342037824 */ /* 0x000fca00078e0203 */
[----:B------:R-:W-:-:S04]  /*4940*/  LOP3.LUT R3, R3, 0xffff, RZ, 0xc0, !PT ;  /* 0x0000ffff03037812 */ /* 0x000fc800078ec0ff */
[----:B------:R-:W-:Y:S01]  /*4950*/  PRMT R66, R3, 0x8880, RZ ;  /* 0x0000888003427816 */ /* 0x000fe200000000ff */
[----:B------:R-:W-:-:S04]  /*4960*/  IMAD.MOV.U32 R3, RZ, RZ, R2 ;  /* 0x000000ffff037224 */ /* 0x000fc800078e0002 */
[----:B------:R-:W-:Y:S02]  /*4970*/  IMAD.MOV.U32 R2, RZ, RZ, R66 ;  /* 0x000000ffff027224 */ /* 0x000fe400078e0042 */
[----:B------:R-:W-:Y:S02]  /*4980*/  IMAD R66, R67, 0x2, R0 ;  /* 0x0000000243427824 */ /* 0x000fe400078e0200 */
[----:B------:R-:W-:Y:S02]  /*4990*/  IMAD R67, R3, 0x2, R4 ;  /* 0x0000000203437824 */ /* 0x000fe400078e0204 */
[----:B------:R-:W-:Y:S01]  /*49a0*/  IMAD R68, R2, 0x2, R5 ;  /* 0x0000000202447824 */ /* 0x000fe200078e0205 */
[----:B------:R-:W2:Y:S04]  /*49b0*/  LDL.U16 R92, [R66] ;  /* 0x00000000425c7983 */ /* 0x000ea80000100400 */
[----:B------:R-:W2:Y:S04]  /*49c0*/  LDL.U16 R95, [R67] ;  /* 0x00000000435f7983 */ /* 0x000ea80000100400 */
[----:B------:R-:W2:Y:S01]  /*49d0*/  LDL.U16 R96, [R68] ;  /* 0x0000000044607983 */ /* 0x000ea20000100400 */
[----:B------:R-:W-:-:S05]  /*49e0*/  IMAD R69, R64, 0x4, R1 ;  /* 0x0000000440457824 */ /* 0x000fca00078e0201 */
[----:B------:R-:W3:Y:S01]  /*49f0*/  LDL.U8 R91, [R69] ;  /* 0x00000000455b7983 */ /* 0x000ee20000100000 */
[----:B--2---:R-:W-:-:S04]  /*4a00*/  LOP3.LUT R2, R96, R95, R92, 0xfe, !PT ;  /* 0x0000005f60027212 */ /* 0x004fc800078efe5c */
[----:B------:R-:W-:Y:S01]  /*4a10*/  LOP3.LUT R3, R2, 0xffff, RZ, 0xc0, !PT ;  /* 0x0000ffff02037812 */ /* 0x000fe200078ec0ff */
[----:B---3--:R-:W-:-:S05]  /*4a20*/  VIADD R90, R91, 0x1 ;  /* 0x000000015b5a7836 */ /* 0x008fca0000000000 */
[----:B------:R-:W0:Y:S01]  /*4a30*/  LDC.S8 R3, c[0x3][R3+0x900] ;  /* 0x00c2400003037b82 */ /* 0x000e220000000200 */
[----:B------:R-:W-:-:S04]  /*4a40*/  PRMT R94, R90, 0x8880, RZ ;  /* 0x000088805a5e7816 */ /* 0x000fc800000000ff */
[----:B0-----:R-:W-:-:S13]  /*4a50*/  ISETP.GE.AND P0, PT, R94, R3, PT ;  /* 0x000000035e00720c */ /* 0x001fda0003f06270 */
[----:B------:R-:W-:Y:S05]  /*4a60*/  @P0 BRA `(.L_x_29) ;  /* 0x0000000000540947 */ /* 0x000fea0003800000 */
[----:B------:R-:W-:Y:S01]  /*4a70*/  UMOV UR6, 0xb00 ;  /* 0x00000b0000067882 */ /* 0x000fe20000000000 */
[----:B------:R-:W-:Y:S02]  /*4a80*/  PRMT R91, R91, 0x8880, RZ ;  /* 0x000088805b5b7816 */ /* 0x000fe400000000ff */
[----:B------:R-:W-:-:S04]  /*4a90*/  LEA R90, R2, UR6, 0x3 ;  /* 0x00000006025a7c11 */ /* 0x000fc8000f8e18ff */
[----:B------:R-:W0:Y:S02]  /*4aa0*/  LDC.64 R2, c[0x3][R90] ;  /* 0x00c000005a027b82 */ /* 0x000e240000000a00 */
[----:B0-----:R-:W-:-:S04]  /*4ab0*/  IADD3 R2, P0, PT, R2, R91, RZ ;  /* 0x0000005b02027210 */ /* 0x001fc80007f1e0ff */
[----:B------:R-:W-:-:S05]  /*4ac0*/  LEA.HI.X.SX32 R3, R91, R3, 0x1, P0 ;  /* 0x000000035b037211 */ /* 0x000fca00000f0eff */
[----:B------:R-:W2:Y:S01]  /*4ad0*/  LDG.E.U8 R2, desc[UR4][R2.64+0x1] ;  /* 0x0000010402027981 */ /* 0x000ea2000c1e1100 */
[----:B------:R-:W-:Y:S02]  /*4ae0*/  IMAD.MOV.U32 R98, RZ, RZ, 0x1 ;  /* 0x00000001ff627424 */ /* 0x000fe400078e00ff */
[----:B------:R-:W-:Y:S01]  /*4af0*/  VIADD R64, R64, 0x1 ;  /* 0x0000000140407836 */ /* 0x000fe20000000000 */
[----:B--2---:R-:W-:Y:S01]  /*4b00*/  PRMT R91, R2, 0x8880, RZ ;  /* 0x00008880025b7816 */ /* 0x004fe200000000ff */
[----:B------:R0:W-:Y:S04]  /*4b10*/  STL.U8 [R65+0x195], R2 ;  /* 0x0001950241007387 */ /* 0x0001e80000100000 */
[----:B------:R-:W-:-:S05]  /*4b20*/  VIADD R91, R91, 0xffffffff ;  /* 0xffffffff5b5b7836 */ /* 0x000fca0000000000 */
[----:B------:R-:W-:-:S04]  /*4b30*/  SHF.L.U32 R91, R98, R91, RZ ;  /* 0x0000005b625b7219 */ /* 0x000fc800000006ff */
[-C--:B------:R-:W-:Y:S02]  /*4b40*/  LOP3.LUT R93, R92, R91.reuse, RZ, 0xfc, !PT ;  /* 0x0000005b5c5d7212 */ /* 0x080fe400078efcff */
[-C--:B------:R-:W-:Y:S02]  /*4b50*/  LOP3.LUT R92, R95, R91.reuse, RZ, 0xfc, !PT ;  /* 0x0000005b5f5c7212 */ /* 0x080fe400078efcff */
[----:B------:R-:W-:Y:S01]  /*4b60*/  LOP3.LUT R91, R96, R91, RZ, 0xfc, !PT ;  /* 0x0000005b605b7212 */ /* 0x000fe200078efcff */
[----:B------:R0:W-:Y:S04]  /*4b70*/  STL.U16 [R66], R93 ;  /* 0x0000005d42007387 */ /* 0x0001e80000100400 */
[----:B------:R0:W-:Y:S04]  /*4b80*/  STL.U16 [R67], R92 ;  /* 0x0000005c43007387 */ /* 0x0001e80000100400 */
[----:B------:R0:W-:Y:S04]  /*4b90*/  STL.U16 [R68], R91 ;  /* 0x0000005b44007387 */ /* 0x0001e80000100400 */
[----:B------:R0:W-:Y:S01]  /*4ba0*/  STL [R69], R94 ;  /* 0x0000005e45007387 */ /* 0x0001e20000100800 */
[----:B------:R-:W-:Y:S05]  /*4bb0*/  BRA `(.L_x_30) ;  /* 0x0000000000cc7947 */ /* 0x000fea0003800000 */
.L_x_29:
[----:B------:R-:W-:-:S05]  /*4bc0*/  IMAD.MOV.U32 R68, RZ, RZ, -0x1 ;  /* 0xffffffffff447424 */ /* 0x000fca00078e00ff */
[----:B------:R0:W-:Y:S04]  /*4bd0*/  STL [R69], R68 ;  /* 0x0000004445007387 */ /* 0x0001e80000100800 */
[----:B------:R-:W2:Y:S02]  /*4be0*/  LDL.U8 R3, [R65+0x143] ;  /* 0x0001430041037983 */ /* 0x000ea40000100000 */
[----:B--2---:R-:W-:-:S05]  /*4bf0*/  PRMT R2, R3, 0x8880, RZ ;  /* 0x0000888003027816 */ /* 0x004fca00000000ff */
[----:B------:R-:W-:-:S05]  /*4c00*/  IMAD R2, R2, 0x39, RZ ;  /* 0x0000003902027824 */ /* 0x000fca00078e02ff */
[C---:B------:R-:W-:Y:S02]  /*4c10*/  LOP3.LUT R66, R2.reuse, 0xffff, RZ, 0xc0, !PT ;  /* 0x0000ffff02427812 */ /* 0x040fe400078ec0ff */
[----:B------:R-:W-:Y:S02]  /*4c20*/  PRMT R67, R2, 0x9910, RZ ;  /* 0x0000991002437816 */ /* 0x000fe400000000ff */
[----:B------:R-:W-:-:S04]  /*4c30*/  SHF.R.U32.HI R2, RZ, 0xf, R66 ;  /* 0x0000000fff027819 */ /* 0x000fc80000011642 */
[----:B------:R-:W-:-:S04]  /*4c40*/  LEA.HI.SX32 R2, R67, R2, 0x17 ;  /* 0x0000000243027211 */ /* 0x000fc800078fbaff */
[----:B------:R-:W-:Y:S02]  /*4c50*/  PRMT R91, R2, 0x9910, RZ ;  /* 0x00009910025b7816 */ /* 0x000fe400000000ff */
[----:B------:R1:W2:Y:S03]  /*4c60*/  LDL.S8 R2, [R65+0x194] ;  /* 0x0001940041027983 */ /* 0x0002a60000100200 */
[C---:B------:R-:W-:Y:S01]  /*4c70*/  IMAD R67, R91.reuse, 0x2, R0 ;  /* 0x000000025b437824 */ /* 0x040fe200078e0200 */
[----:B------:R1:W-:Y:S04]  /*4c80*/  STL.U8 [R65+0x194], RZ ;  /* 0x000194ff41007387 */ /* 0x0003e80000100000 */
[----:B0-----:R-:W3:Y:S01]  /*4c90*/  LDL.U16 R69, [R67] ;  /* 0x0000000043457983 */ /* 0x001ee20000100400 */
[----:B------:R-:W-:-:S02]  /*4ca0*/  IMAD R66, R91, 0x9, RZ ;  /* 0x000000095b427824 */ /* 0x000fc400078e02ff */
[----:B------:R-:W-:Y:S02]  /*4cb0*/  IMAD.MOV.U32 R93, RZ, RZ, 0x1 ;  /* 0x00000001ff5d7424 */ /* 0x000fe400078e00ff */
[----:B------:R-:W-:-:S05]  /*4cc0*/  IMAD.MOV R66, RZ, RZ, -R66 ;  /* 0x000000ffff427224 */ /* 0x000fca00078e0a42 */
[----:B------:R-:W-:-:S05]  /*4cd0*/  PRMT R66, R66, 0x7710, RZ ;  /* 0x0000771042427816 */ /* 0x000fca00000000ff */
[----:B------:R-:W-:-:S05]  /*4ce0*/  IMAD.IADD R3, R3, 0x1, R66 ;  /* 0x0000000103037824 */ /* 0x000fca00078e0242 */
[----:B------:R-:W-:-:S04]  /*4cf0*/  LOP3.LUT R66, R3, 0xffff, RZ, 0xc0, !PT ;  /* 0x0000ffff03427812 */ /* 0x000fc800078ec0ff */
[----:B-1----:R-:W-:-:S05]  /*4d00*/  PRMT R65, R66, 0x8880, RZ ;  /* 0x0000888042417816 */ /* 0x002fca00000000ff */
[----:B------:R-:W-:Y:S02]  /*4d10*/  IMAD R65, R65, 0x2, R4 ;  /* 0x0000000241417824 */ /* 0x000fe400078e0204 */
[----:B--2---:R-:W-:-:S05]  /*4d20*/  VIADD R2, R2, 0xffffffff ;  /* 0xffffffff02027836 */ /* 0x004fca0000000000 */
[----:B------:R-:W-:-:S04]  /*4d30*/  SHF.L.U32 R66, R93, R2, RZ ;  /* 0x000000025d427219 */ /* 0x000fc800000006ff */
[----:B---3--:R-:W-:-:S05]  /*4d40*/  LOP3.LUT R68, R69, R66, RZ, 0x3c, !PT ;  /* 0x0000004245447212 */ /* 0x008fca00078e3cff */
[----:B------:R0:W-:Y:S04]  /*4d50*/  STL.U16 [R67], R68 ;  /* 0x0000004443007387 */ /* 0x0001e80000100400 */
[----:B------:R-:W2:Y:S01]  /*4d60*/  LDL.U16 R69, [R65] ;  /* 0x0000000041457983 */ /* 0x000ea20000100400 */
[----:B------:R-:W-:Y:S01]  /*4d70*/  PRMT R3, R3, 0x8880, RZ ;  /* 0x0000888003037816 */ /* 0x000fe200000000ff */
[----:B------:R-:W-:-:S04]  /*4d80*/  IMAD R2, R91, 0x56, RZ ;  /* 0x000000565b027824 */ /* 0x000fc800078e02ff */
[----:B------:R-:W-:Y:S01]  /*4d90*/  IMAD R3, R3, 0x56, RZ ;  /* 0x0000005603037824 */ /* 0x000fe200078e02ff */
[----:B------:R-:W-:-:S04]  /*4da0*/  LOP3.LUT R91, R2, 0xffff, RZ, 0xc0, !PT ;  /* 0x0000ffff025b7812 */ /* 0x000fc800078ec0ff */
[----:B------:R-:W-:Y:S02]  /*4db0*/  LOP3.LUT R90, R3, 0xffff, RZ, 0xc0, !PT ;  /* 0x0000ffff035a7812 */ /* 0x000fe400078ec0ff */
[----:B------:R-:W-:Y:S02]  /*4dc0*/  SHF.R.U32.HI R2, RZ, 0xf, R91 ;  /* 0x0000000fff027819 */ /* 0x000fe4000001165b */
[----:B------:R-:W-:Y:S02]  /*4dd0*/  SHF.R.U32.HI R3, RZ, 0xf, R90 ;  /* 0x0000000fff037819 */ /* 0x000fe4000001165a */
[----:B------:R-:W-:Y:S02]  /*4de0*/  LEA.HI R2, R91, R2, RZ, 0x18 ;  /* 0x000000025b027211 */ /* 0x000fe400078fc0ff */
[----:B------:R-:W-:Y:S02]  /*4df0*/  LEA.HI R3, R90, R3, RZ, 0x18 ;  /* 0x000000035a037211 */ /* 0x000fe400078fc0ff */
[----:B0-----:R-:W-:-:S02]  /*4e00*/  PRMT R67, R2, 0x9910, RZ ;  /* 0x0000991002437816 */ /* 0x001fc400000000ff */
[----:B------:R-:W-:-:S03]  /*4e10*/  PRMT R2, R3, 0x9910, RZ ;  /* 0x0000991003027816 */ /* 0x000fc600000000ff */
[----:B------:R-:W-:-:S04]  /*4e20*/  IMAD.MOV.U32 R3, RZ, RZ, R67 ;  /* 0x000000ffff037224 */ /* 0x000fc800078e0043 */
[----:B------:R-:W-:-:S05]  /*4e30*/  IMAD R2, R3, 0x3, R2 ;  /* 0x0000000303027824 */ /* 0x000fca00078e0202 */
[----:B------:R-:W-:-:S04]  /*4e40*/  LOP3.LUT R2, R2, 0xffff, RZ, 0xc0, !PT ;  /* 0x0000ffff02027812 */ /* 0x000fc800078ec0ff */
[----:B------:R-:W-:-:S05]  /*4e50*/  PRMT R68, R2, 0x8880, RZ ;  /* 0x0000888002447816 */ /* 0x000fca00000000ff */
[----:B------:R-:W-:Y:S01]  /*4e60*/  IMAD R68, R68, 0x2, R5 ;  /* 0x0000000244447824 */ /* 0x000fe200078e0205 */
[----:B--2---:R-:W-:-:S05]  /*4e70*/  LOP3.LUT R2, R69, R66, RZ, 0x3c, !PT ;  /* 0x0000004245027212 */ /* 0x004fca00078e3cff */
[----:B------:R1:W-:Y:S04]  /*4e80*/  STL.U16 [R65], R2 ;  /* 0x0000000241007387 */ /* 0x0003e80000100400 */
[----:B------:R-:W2:Y:S01]  /*4e90*/  LDL.U16 R3, [R68] ;  /* 0x0000000044037983 */ /* 0x000ea20000100400 */
[----:B------:R-:W-:Y:S01]  /*4ea0*/  VIADD R64, R64, 0xffffffff ;  /* 0xffffffff40407836 */ /* 0x000fe20000000000 */
[----:B--2---:R-:W-:-:S05]  /*4eb0*/  LOP3.LUT R3, R3, R66, RZ, 0x3c, !PT ;  /* 0x0000004203037212 */ /* 0x004fca00078e3cff */
[----:B------:R1:W-:Y:S01]  /*4ec0*/  STL.U16 [R68], R3 ;  /* 0x0000000344007387 */ /* 0x0003e20000100400 */
[----:B------:R-:W-:Y:S05]  /*4ed0*/  BRA `(.L_x_30) ;  /* 0x0000000000047947 */ /* 0x000fea0003800000 */
.L_x_28:
[----:B------:R-:W-:-:S07]  /*4ee0*/  VIADD R64, R64, 0x1 ;  /* 0x0000000140407836 */ /* 0x000fce0000000000 */
.L_x_30:
[----:B------:R-:W-:Y:S05]  /*4ef0*/  BSYNC.RECONVERGENT B1 ;  /* 0x0000000000017941 */ /* 0x000fea0003800200 */
.L_x_27:
[----:B------:R-:W-:-:S13]  /*4f00*/  ISETP.GE.AND P0, PT, R64, 0x51, PT ;  /* 0x000000514000780c */ /* 0x000fda0003f06270 */
[----:B------:R-:W-:Y:S05]  /*4f10*/  @!P0 BRA `(.L_x_31) ;  /* 0xfffffff800048947 */ /* 0x000fea000383ffff */
[----:B------:R-:W-:Y:S05]  /*4f20*/  BSYNC.RECONVERGENT B0 ;  /* 0x0000000000007941 */ /* 0x000fea0003800200 */
.L_x_26:
[----:B------:R-:W2:Y:S01]  /*4f30*/  LDL.U8 R108, [R1+0x195] ;  /* 0x00019500016c7983 */ /* 0x000ea20000100000 */
[----:B------:R-:W3:Y:S03]  /*4f40*/  LDC.64 R4, c[0x0][0x380] ;  /* 0x0000e000ff047b82 */ /* 0x000ee60000000a00 */
[----:B------:R-:W4:Y:S04]  /*4f50*/  LDL.U8 R123, [R1+0x196] ;  /* 0x00019600017b7983 */ /* 0x000f280000100000 */
        /* <DEDUP_REMOVED lines=9> */
[----:B0-----:R-:W5:Y:S04]  /*4ff0*/  LDL.U8 R94, [R1+0x1a0] ;  /* 0x0001a000015e7983 */ /* 0x001f680000100000 */
[----:B------:R-:W5:Y:S04]  /*5000*/  LDL.U8 R93, [R1+0x1a1] ;  /* 0x0001a100015d7983 */ /* 0x000f680000100000 */
[----:B------:R-:W5:Y:S04]  /*5010*/  LDL.U8 R92, [R1+0x1a2] ;  /* 0x0001a200015c7983 */ /* 0x000f680000100000 */
[----:B------:R-:W5:Y:S04]  /*5020*/  LDL.U8 R91, [R1+0x1a3] ;  /* 0x0001a300015b7983 */ /* 0x000f680000100000 */
[----:B------:R-:W5:Y:S04]  /*5030*/  LDL.U8 R90, [R1+0x1a4] ;  /* 0x0001a400015a7983 */ /* 0x000f680000100000 */
[----:B------:R-:W5:Y:S04]  /*5040*/  LDL.U8 R69, [R1+0x1a5] ;  /* 0x0001a50001457983 */ /* 0x000f680000100000 */
[----:B------:R-:W5:Y:S04]  /*5050*/  LDL.U8 R100, [R1+0x1a6] ;  /* 0x0001a60001647983 */ /* 0x000f680000100000 */
        /* <DEDUP_REMOVED lines=10> */
[----:B------:R-:W3:Y:S01]  /*5100*/  S2R R3, SR_TID.X ;  /* 0x0000000000037919 */ /* 0x000ee20000002100 */
[----:B------:R-:W-:-:S02]  /*5110*/  PRMT R6, R6, 0x8880, RZ ;  /* 0x0000888006067816 */ /* 0x000fc400000000ff */
[----:B------:R-:W5:Y:S04]  /*5120*/  LDL.U8 R103, [R1+0x1b1] ;  /* 0x0001b10001677983 */ /* 0x000f680000100000 */
[----:B------:R-:W5:Y:S04]  /*5130*/  LDL.U8 R104, [R1+0x1b2] ;  /* 0x0001b20001687983 */ /* 0x000f680000100000 */
[----:B------:R-:W5:Y:S01]  /*5140*/  LDL.U8 R106, [R1+0x1b3] ;  /* 0x0001b300016a7983 */ /* 0x000f620000100000 */
[----:B------:R-:W-:-:S03]  /*5150*/  PRMT R7, R7, 0x8880, RZ ;  /* 0x0000888007077816 */ /* 0x000fc600000000ff */
[----:B------:R-:W5:Y:S01]  /*5160*/  LDL.U8 R110, [R1+0x1b4] ;  /* 0x0001b400016e7983 */ /* 0x000f620000100000 */
[----:B------:R-:W-:-:S03]  /*5170*/  PRMT R125, R8, 0x8880, RZ ;  /* 0x00008880087d7816 */ /* 0x000fc600000000ff */
[----:B------:R-:W5:Y:S04]  /*5180*/  LDL.U8 R114, [R1+0x1b6] ;  /* 0x0001b60001727983 */ /* 0x000f680000100000 */
[----:B------:R-:W5:Y:S01]  /*5190*/  LDL.U8 R112, [R1+0x1b7] ;  /* 0x0001b70001707983 */ /* 0x000f620000100000 */
[----:B------:R-:W-:-:S03]  /*51a0*/  PRMT R11, R11, 0x8880, RZ ;  /* 0x000088800b0b7816 */ /* 0x000fc600000000ff */
[----:B------:R-:W5:Y:S01]  /*51b0*/  LDL.U8 R116, [R1+0x1b8] ;  /* 0x0001b80001747983 */ /* 0x000f620000100000 */
[----:B---3--:R-:W-:-:S03]  /*51c0*/  IMAD.WIDE.U32 R4, R3, 0x53, R4 ;  /* 0x0000005303047825 */ /* 0x008fc600078e0004 */
[----:B------:R-:W3:Y:S01]  /*51d0*/  LDL.U8 R118, [R1+0x1b9] ;  /* 0x0001b90001767983 */ /* 0x000ee20000100000 */
[----:B------:R-:W-:-:S03]  /*51e0*/  IMAD.MOV.U32 R3, RZ, RZ, R6 ;  /* 0x000000ffff037224 */ /* 0x000fc600078e0006 */
[----:B------:R-:W3:Y:S02]  /*51f0*/  LDL.U8 R120, [R1+0x1ba] ;  /* 0x0001ba0001787983 */ /* 0x000ee40000100000 */
[----:B------:R-:W-:-:S04]  /*5200*/  IADD3 R2, P0, PT, R4, R3, RZ ;  /* 0x0000000304027210 */ /* 0x000fc80007f1e0ff */
[----:B------:R-:W-:Y:S02]  /*5210*/  LEA.HI.X.SX32 R3, R3, R5, 0x1, P0 ;  /* 0x0000000503037211 */ /* 0x000fe400000f0eff */
[----:B------:R-:W-:-:S04]  /*5220*/  IADD3 R6, P0, PT, R4, R7, RZ ;  /* 0x0000000704067210 */ /* 0x000fc80007f1e0ff */
[----:B------:R-:W-:Y:S02]  /*5230*/  LEA.HI.X.SX32 R7, R7, R5, 0x1, P0 ;  /* 0x0000000507077211 */ /* 0x000fe400000f0eff */
[----:B------:R-:W-:Y:S02]  /*5240*/  IADD3 R8, P0, PT, R4, R125, RZ ;  /* 0x0000007d04087210 */ /* 0x000fe40007f1e0ff */
[----:B------:R-:W-:Y:S02]  /*5250*/  PRMT R16, R16, 0x8880, RZ ;  /* 0x0000888010107816 */ /* 0x000fe400000000ff */
[----:B------:R-:W-:Y:S02]  /*5260*/  PRMT R21, R21, 0x8880, RZ ;  /* 0x0000888015157816 */ /* 0x000fe400000000ff */
[----:B------:R-:W-:Y:S02]  /*5270*/  PRMT R25, R25, 0x8880, RZ ;  /* 0x0000888019197816 */ /* 0x000fe400000000ff */
[----:B------:R-:W-:-:S02]  /*5280*/  PRMT R26, R26, 0x8880, RZ ;  /* 0x000088801a1a7816 */ /* 0x000fc400000000ff */
[----:B------:R-:W-:Y:S02]  /*5290*/  PRMT R27, R27, 0x8880, RZ ;  /* 0x000088801b1b7816 */ /* 0x000fe400000000ff */
[----:B------:R-:W-:Y:S02]  /*52a0*/  PRMT R28, R28, 0x8880, RZ ;  /* 0x000088801c1c7816 */ /* 0x000fe400000000ff */
[----:B------:R-:W-:Y:S01]  /*52b0*/  PRMT R32, R32, 0x8880, RZ ;  /* 0x0000888020207816 */ /* 0x000fe200000000ff */
[----:B--2---:R0:W-:Y:S04]  /*52c0*/  STG.E.U8 desc[UR4][R2.64+0x2], R108 ;  /* 0x0000026c02007986 */ /* 0x0041e8000c101104 */
[----:B0-----:R-:W2:Y:S01]  /*52d0*/  LDL.U8 R108, [R1+0x1b5] ;  /* 0x0001b500016c7983 */ /* 0x001ea20000100000 */
[----:B------:R-:W-:-:S02]  /*52e0*/  PRMT R3, R9, 0x8880, RZ ;  /* 0x0000888009037816 */ /* 0x000fc400000000ff */
[----:B------:R-:W-:Y:S01]  /*52f0*/  LEA.HI.X.SX32 R9, R125, R5, 0x1, P0 ;  /* 0x000000057d097211 */ /* 0x000fe200000f0eff */
[----:B----4-:R0:W-:Y:S01]  /*5300*/  STG.E.U8 desc[UR4][R6.64+0x2], R123 ;  /* 0x0000027b06007986 */ /* 0x0101e2000c101104 */
[----:B------:R-:W-:-:S03]  /*5310*/  IADD3 R2, P0, PT, R4, R3, RZ ;  /* 0x0000000304027210 */ /* 0x000fc60007f1e0ff */
[----:B-----5:R1:W-:Y:S01]  /*5320*/  STG.E.U8 desc[UR4][R8.64+0x2], R121 ;  /* 0x0000027908007986 */ /* 0x0203e2000c101104 */
[----:B------:R-:W-:Y:S02]  /*5330*/  LEA.HI.X.SX32 R3, R3, R5, 0x1, P0 ;  /* 0x0000000503037211 */ /* 0x000fe400000f0eff */
[----:B0-----:R-:W-:-:S04]  /*5340*/  PRMT R7, R10, 0x8880, RZ ;  /* 0x000088800a077816 */ /* 0x001fc800000000ff */
[----:B------:R-:W-:Y:S01]  /*5350*/  IADD3 R10, P0, PT, R4, R7, RZ ;  /* 0x00000007040a7210 */ /* 0x000fe20007f1e0ff */
[----:B-1----:R-:W-:Y:S01]  /*5360*/  IMAD.MOV.U32 R9, RZ, RZ, R11 ;  /* 0x000000ffff097224 */ /* 0x002fe200078e000b */
[----:B------:R-:W-:Y:S01]  /*5370*/  PRMT R8, R12, 0x8880, RZ ;  /* 0x000088800c087816 */ /* 0x000fe200000000ff */
[----:B------:R-:W4:Y:S01]  /*5380*/  LDL.U8 R121, [R1+0x1bc] ;  /* 0x0001bc0001797983 */ /* 0x000f220000100000 */
[----:B------:R-:W-:-:S03]  /*5390*/  LEA.HI.X.SX32 R11, R7, R5, 0x1, P0 ;  /* 0x00000005070b7211 */ /* 0x000fc600000f0eff */
[----:B------:R-:W5:Y:S01]  /*53a0*/  LDL.U8 R12, [R1+0x1bb] ;  /* 0x0001bb00010c7983 */ /* 0x000f620000100000 */
[----:B------:R-:W-:-:S03]  /*53b0*/  IADD3 R6, P0, PT, R4, R9, RZ ;  /* 0x0000000904067210 */ /* 0x000fc60007f1e0ff */
[----:B------:R0:W-:Y:S01]  /*53c0*/  STG.E.U8 desc[UR4][R2.64+0x2], R119 ;  /* 0x0000027702007986 */ /* 0x0001e2000c101104 */
[----:B------:R-:W-:Y:S02]  /*53d0*/  LEA.HI.X.SX32 R7, R9, R5, 0x1, P0 ;  /* 0x0000000509077211 */ /* 0x000fe400000f0eff */
[----:B------:R-:W-:Y:S01]  /*53e0*/  PRMT R9, R13, 0x8880, RZ ;  /* 0x000088800d097816 */ /* 0x000fe200000000ff */
[----:B------:R1:W-:Y:S04]  /*53f0*/  STG.E.U8 desc[UR4][R10.64+0x2], R117 ;  /* 0x000002750a007986 */ /* 0x0003e8000c101104 */
[----:B------:R-:W4:Y:S01]  /*5400*/  LDL.U8 R13, [R1+0x1be] ;  /* 0x0001be00010d7983 */ /* 0x000f220000100000 */
[----:B0-----:R-:W-:-:S03]  /*5410*/  IMAD.MOV.U32 R3, RZ, RZ, R8 ;  /* 0x000000ffff037224 */ /* 0x001fc600078e0008 */
[----:B------:R-:W4:Y:S02]  /*5420*/  LDL.U8 R119, [R1+0x1bd] ;  /* 0x0001bd0001777983 */ /* 0x000f240000100000 */
[----:B------:R-:W-:Y:S02]  /*5430*/  IADD3 R2, P0, PT, R4, R3, RZ ;  /* 0x0000000304027210 */ /* 0x000fe40007f1e0ff */
[----:B-1----:R-:W4:Y:S01]  /*5440*/  LDL.U8 R117, [R1+0x1c0] ;  /* 0x0001c00001757983 */ /* 0x002f220000100000 */
[----:B------:R-:W-:Y:S02]  /*5450*/  PRMT R10, R14, 0x8880, RZ ;  /* 0x000088800e0a7816 */ /* 0x000fe400000000ff */
[----:B------:R-:W-:Y:S01]  /*5460*/  LEA.HI.X.SX32 R3, R3, R5, 0x1, P0 ;  /* 0x0000000503037211 */ /* 0x000fe200000f0eff */
[----:B------:R-:W4:Y:S01]  /*5470*/  LDL.U8 R14, [R1+0x1bf] ;  /* 0x0001bf00010e7983 */ /* 0x000f220000100000 */
[----:B------:R-:W-:-:S03]  /*5480*/  IADD3 R8, P0, PT, R4, R9, RZ ;  /* 0x0000000904087210 */ /* 0x000fc60007f1e0ff */
[----:B------:R0:W-:Y:S01]  /*5490*/  STG.E.U8 desc[UR4][R6.64+0x2], R115 ;  /* 0x0000027306007986 */ /* 0x0001e2000c101104 */
[----:B------:R-:W-:-:S03]  /*54a0*/  LEA.HI.X.SX32 R9, R9, R5, 0x1, P0 ;  /* 0x0000000509097211 */ /* 0x000fc600000f0eff */
[----:B------:R1:W-:Y:S01]  /*54b0*/  STG.E.U8 desc[UR4][R2.64+0x2], R113 ;  /* 0x0000027102007986 */ /* 0x0003e2000c101104 */
[----:B0-----:R-:W-:-:S03]  /*54c0*/  IMAD.MOV.U32 R7, RZ, RZ, R10 ;  /* 0x000000ffff077224 */ /* 0x001fc600078e000a */
[----:B------:R-:W4:Y:S01]  /*54d0*/  LDL.U8 R115, [R1+0x1c1] ;  /* 0x0001c10001737983 */ /* 0x000f220000100000 */
[----:B-1----:R-:W-:-:S03]  /*54e0*/  PRMT R3, R15, 0x8880, RZ ;  /* 0x000088800f037816 */ /* 0x002fc600000000ff */
[----:B------:R0:W-:Y:S01]  /*54f0*/  STG.E.U8 desc[UR4][R8.64+0x2], R105 ;  /* 0x0000026908007986 */ /* 0x0001e2000c101104 */
[----:B------:R-:W-:-:S03]  /*5500*/  IADD3 R6, P0, PT, R4, R7, RZ ;  /* 0x0000000704067210 */ /* 0x000fc60007f1e0ff */
[----:B------:R-:W4:Y:S01]  /*5510*/  LDL.U8 R15, [R1+0x1c2] ;  /* 0x0001c200010f7983 */ /* 0x000f220000100000 */
[----:B------:R-:W-:Y:S02]  /*5520*/  LEA.HI.X.SX32 R7, R7, R5, 0x1, P0 ;  /* 0x0000000507077211 */ /* 0x000fe400000f0eff */
[----:B------:R-:W-:Y:S01]  /*5530*/  IADD3 R10, P0, PT, R4, R3, RZ ;  /* 0x00000003040a7210 */ /* 0x000fe20007f1e0ff */
[----:B------:R-:W4:Y:S01]  /*5540*/  LDL.U8 R113, [R1+0x1c6] ;  /* 0x0001c60001717983 */ /* 0x000f220000100000 */
[----:B0-----:R-:W-:-:S03]  /*5550*/  IMAD.MOV.U32 R9, RZ, RZ, R16 ;  /* 0x000000ffff097224 */ /* 0x001fc600078e0010 */
[----:B------:R-:W4:Y:S01]  /*5560*/  LDL.U8 R105, [R1+0x1c4] ;  /* 0x0001c40001697983 */ /* 0x000f220000100000 */
[----:B------:R-:W-:-:S03]  /*5570*/  PRMT R8, R17, 0x8880, RZ ;  /* 0x0000888011087816 */ /* 0x000fc600000000ff */
[----:B------:R-:W4:Y:S01]  /*5580*/  LDL.U8 R16, [R1+0x1c3] ;  /* 0x0001c30001107983 */ /* 0x000f220000100000 */
[----:B------:R-:W-:Y:S02]  /*5590*/  LEA.HI.X.SX32 R11, R3, R5, 0x1, P0 ;  /* 0x00000005030b7211 */ /* 0x000fe400000f0eff */
[----:B------:R-:W-:Y:S01]  /*55a0*/  IADD3 R2, P0, PT, R4, R9, RZ ;  /* 0x0000000904027210 */ /* 0x000fe20007f1e0ff */
[----:B------:R0:W-:Y:S04]  /*55b0*/  STG.E.U8 desc[UR4][R6.64+0x2], R101 ;  /* 0x0000026506007986 */ /* 0x0001e8000c101104 */
[----:B------:R-:W4:Y:S01]  /*55c0*/  LDL.U8 R17, [R1+0x1c5] ;  /* 0x0001c50001117983 */ /* 0x000f220000100000 */
[----:B------:R-:W-:-:S03]  /*55d0*/  LEA.HI.X.SX32 R3, R9, R5, 0x1, P0 ;  /* 0x0000000509037211 */ /* 0x000fc600000f0eff */
[----:B------:R1:W-:Y:S01]  /*55e0*/  STG.E.U8 desc[UR4][R10.64+0x2], R96 ;  /* 0x000002600a007986 */ /* 0x0003e2000c101104 */
[----:B0-----:R-:W-:-:S03]  /*55f0*/  IMAD.MOV.U32 R7, RZ, RZ, R8 ;  /* 0x000000ffff077224 */ /* 0x001fc600078e0008 */
[----:B------:R-:W4:Y:S01]  /*5600*/  LDL.U8 R101, [R1+0x1c7] ;  /* 0x0001c70001657983 */ /* 0x000f220000100000 */
[----:B------:R-:W-:Y:S02]  /*5610*/  PRMT R9, R18, 0x8880, RZ ;  /* 0x0000888012097816 */ /* 0x000fe400000000ff */
[----:B------:R-:W-:Y:S01]  /*5620*/  IADD3 R6, P0, PT, R4, R7, RZ ;  /* 0x0000000704067210 */ /* 0x000fe20007f1e0ff */
[----:B------:R-:W4:Y:S01]  /*5630*/  LDL.U8 R18, [R1+0x1c8] ;  /* 0x0001c80001127983 */ /* 0x000f220000100000 */
[----:B-1----:R-:W-:-:S03]  /*5640*/  PRMT R10, R19, 0x8880, RZ ;  /* 0x00008880130a7816 */ /* 0x002fc600000000ff */
[----:B------:R0:W-:Y:S01]  /*5650*/  STG.E.U8 desc[UR4][R2.64+0x2], R95 ;  /* 0x0000025f02007986 */ /* 0x0001e2000c101104 */
[----:B------:R-:W-:Y:S02]  /*5660*/  LEA.HI.X.SX32 R7, R7, R5, 0x1, P0 ;  /* 0x0000000507077211 */ /* 0x000fe400000f0eff */
[----:B------:R-:W-:Y:S01]  /*5670*/  IADD3 R8, P0, PT, R4, R9, RZ ;  /* 0x0000000904087210 */ /* 0x000fe20007f1e0ff */
[----:B------:R-:W4:Y:S03]  /*5680*/  LDL.U8 R19, [R1+0x1c9] ;  /* 0x0001c90001137983 */ /* 0x000f260000100000 */
[----:B------:R-:W-:Y:S01]  /*5690*/  LEA.HI.X.SX32 R9, R9, R5, 0x1, P0 ;  /* 0x0000000509097211 */ /* 0x000fe200000f0eff */
[----:B------:R-:W4:Y:S01]  /*56a0*/  LDL.U8 R96, [R1+0x1ca] ;  /* 0x0001ca0001607983 */ /* 0x000f220000100000 */
[----:B0-----:R-:W-:-:S03]  /*56b0*/  IMAD.MOV.U32 R3, RZ, RZ, R10 ;  /* 0x000000ffff037224 */ /* 0x001fc600078e000a */
[----:B------:R0:W-:Y:S04]  /*56c0*/  STG.E.U8 desc[UR4][R6.64+0x2], R94 ;  /* 0x0000025e06007986 */ /* 0x0001e8000c101104 */
[----:B------:R-:W4:Y:S01]  /*56d0*/  LDL.U8 R95, [R1+0x1cb] ;  /* 0x0001cb00015f7983 */ /* 0x000f220000100000 */
[----:B------:R-:W-:-:S03]  /*56e0*/  IADD3 R2, P0, PT, R4, R3, RZ ;  /* 0x0000000304027210 */ /* 0x000fc60007f1e0ff */
[----:B------:R1:W-:Y:S01]  /*56f0*/  STG.E.U8 desc[UR4][R8.64+0x2], R93 ;  /* 0x0000025d08007986 */ /* 0x0003e2000c101104 */
[----:B------:R-:W-:Y:S02]  /*5700*/  LEA.HI.X.SX32 R3, R3, R5, 0x1, P0 ;  /* 0x0000000503037211 */ /* 0x000fe400000f0eff */
[----:B0-----:R-:W-:Y:S01]  /*5710*/  PRMT R7, R20, 0x8880, RZ ;  /* 0x0000888014077816 */ /* 0x001fe200000000ff */
[----:B------:R-:W4:Y:S03]  /*5720*/  LDL.U8 R94, [R1+0x1d0] ;  /* 0x0001d000015e7983 */ /* 0x000f260000100000 */
[----:B------:R-:W-:Y:S01]  /*5730*/  IADD3 R10, P0, PT, R4, R7, RZ ;  /* 0x00000007040a7210 */ /* 0x000fe20007f1e0ff */
[----:B------:R-:W4:Y:S01]  /*5740*/  LDL.U8 R20, [R1+0x1cc] ;  /* 0x0001cc0001147983 */ /* 0x000f220000100000 */
[----:B-1----:R-:W-:Y:S01]  /*5750*/  IMAD.MOV.U32 R9, RZ, RZ, R21 ;  /* 0x000000ffff097224 */ /* 0x002fe200078e0015 */
[----:B------:R-:W-:-:S02]  /*5760*/  PRMT R8, R22, 0x8880, RZ ;  /* 0x0000888016087816 */ /* 0x000fc400000000ff */
[----:B------:R-:W4:Y:S01]  /*5770*/  LDL.U8 R21, [R1+0x1cd] ;  /* 0x0001cd0001157983 */ /* 0x000f220000100000 */
[----:B------:R-:W-:Y:S02]  /*5780*/  LEA.HI.X.SX32 R11, R7, R5, 0x1, P0 ;  /* 0x00000005070b7211 */ /* 0x000fe400000f0eff */
[----:B------:R-:W-:Y:S01]  /*5790*/  IADD3 R6, P0, PT, R4, R9, RZ ;  /* 0x0000000904067210 */ /* 0x000fe20007f1e0ff */
[----:B------:R0:W-:Y:S04]  /*57a0*/  STG.E.U8 desc[UR4][R2.64+0x2], R92 ;  /* 0x0000025c02007986 */ /* 0x0001e8000c101104 */
[----:B------:R-:W4:Y:S01]  /*57b0*/  LDL.U8 R93, [R1+0x1ce] ;  /* 0x0001ce00015d7983 */ /* 0x000f220000100000 */
[----:B------:R-:W-:-:S03]  /*57c0*/  LEA.HI.X.SX32 R7, R9, R5, 0x1, P0 ;  /* 0x0000000509077211 */ /* 0x000fc600000f0eff */
[----:B------:R-:W4:Y:S01]  /*57d0*/  LDL.U8 R22, [R1+0x1cf] ;  /* 0x0001cf0001167983 */ /* 0x000f220000100000 */
[----:B0-----:R-:W-:-:S03]  /*57e0*/  IMAD.MOV.U32 R3, RZ, RZ, R8 ;  /* 0x000000ffff037224 */ /* 0x001fc600078e0008 */
[----:B------:R0:W-:Y:S01]  /*57f0*/  STG.E.U8 desc[UR4][R10.64+0x2], R91 ;  /* 0x0000025b0a007986 */ /* 0x0001e2000c101104 */
[----:B------:R-:W-:Y:S02]  /*5800*/  PRMT R9, R23, 0x8880, RZ ;  /* 0x0000888017097816 */ /* 0x000fe400000000ff */
[----:B------:R-:W-:Y:S01]  /*5810*/  IADD3 R2, P0, PT, R4, R3, RZ ;  /* 0x0000000304027210 */ /* 0x000fe20007f1e0ff */
[----:B------:R1:W-:Y:S03]  /*5820*/  STG.E.U8 desc[UR4][R6.64+0x2], R90 ;  /* 0x0000025a06007986 */ /* 0x0003e6000c101104 */
[----:B------:R-:W-:Y:S01]  /*5830*/  LEA.HI.X.SX32 R3, R3, R5, 0x1, P0 ;  /* 0x0000000503037211 */ /* 0x000fe200000f0eff */
[----:B------:R-:W4:Y:S01]  /*5840*/  LDL.U8 R92, [R1+0x1d1] ;  /* 0x0001d100015c7983 */ /* 0x000f220000100000 */
[----:B0-----:R-:W-:-:S03]  /*5850*/  PRMT R11, R24, 0x8880, RZ ;  /* 0x00008880180b7816 */ /* 0x001fc600000000ff */
[----:B------:R-:W4:Y:S01]  /*5860*/  LDL.U8 R10, [R1+0x1d2] ;  /* 0x0001d200010a7983 */ /* 0x000f220000100000 */
[C---:B------:R-:W-:Y:S02]  /*5870*/  IADD3 R8, P0, PT, R4.reuse, R9, RZ ;  /* 0x0000000904087210 */ /* 0x040fe40007f1e0ff */
[C---:B-1----:R-:W-:Y:S01]  /*5880*/  IADD3 R6, P1, PT, R4.reuse, R11, RZ ;  /* 0x0000000b04067210 */ /* 0x042fe20007f3e0ff */
[----:B------:R0:W-:Y:S01]  /*5890*/  STG.E.U8 desc[UR4][R2.64+0x2], R69 ;  /* 0x0000024502007986 */ /* 0x0001e2000c101104 */
[-C--:B------:R-:W-:Y:S02]  /*58a0*/  LEA.HI.X.SX32 R9, R9, R5.reuse, 0x1, P0 ;  /* 0x0000000509097211 */ /* 0x080fe400000f0eff */
[----:B------:R-:W-:Y:S01]  /*58b0*/  LEA.HI.X.SX32 R7, R11, R5, 0x1, P1 ;  /* 0x000000050b077211 */ /* 0x000fe200008f0eff */
[----:B------:R-:W4:Y:S04]  /*58c0*/  LDL.U8 R90, [R1+0x1d4] ;  /* 0x0001d400015a7983 */ /* 0x000f280000100000 */
[----:B------:R-:W4:Y:S01]  /*58d0*/  LDL.U8 R11, [R1+0x1d3] ;  /* 0x0001d300010b7983 */ /* 0x000f220000100000 */
[----:B0-----:R-:W-:-:S03]  /*58e0*/  IADD3 R2, P0, PT, R4, R25, RZ ;  /* 0x0000001904027210 */ /* 0x001fc60007f1e0ff */
[----:B------:R0:W-:Y:S01]  /*58f0*/  STG.E.U8 desc[UR4][R8.64+0x2], R100 ;  /* 0x0000026408007986 */ /* 0x0001e2000c101104 */
[----:B------:R-:W-:-:S03]  /*5900*/  LEA.HI.X.SX32 R3, R25, R5, 0x1, P0 ;  /* 0x0000000519037211 */ /* 0x000fc600000f0eff */
[----:B------:R-:W4:Y:S01]  /*5910*/  LDL.U8 R23, [R1+0x1d5] ;  /* 0x0001d50001177983 */ /* 0x000f220000100000 */
[----:B------:R-:W-:-:S03]  /*5920*/  IMAD.MOV.U32 R25, RZ, RZ, R27 ;  /* 0x000000ffff197224 */ /* 0x000fc600078e001b */
[----:B------:R1:W-:Y:S01]  /*5930*/  STG.E.U8 desc[UR4][R6.64+0x2], R68 ;  /* 0x0000024406007986 */ /* 0x0003e2000c101104 */
[----:B0-----:R-:W-:Y:S01]  /*5940*/  IMAD.MOV.U32 R9, RZ, RZ, R26 ;  /* 0x000000ffff097224 */ /* 0x001fe200078e001a */
[----:B------:R-:W-:Y:S02]  /*5950*/  IADD3 R8, P1, PT, R4, R25, RZ ;  /* 0x0000001904087210 */ /* 0x000fe40007f3e0ff */
[----:B------:R-:W4:Y:S01]  /*5960*/  LDL.U8 R69, [R1+0x1d6] ;  /* 0x0001d60001457983 */ /* 0x000f220000100000 */
[----:B------:R-:W-:-:S03]  /*5970*/  PRMT R24, R30, 0x8880, RZ ;  /* 0x000088801e187816 */ /* 0x000fc600000000ff */
[----:B------:R0:W-:Y:S01]  /*5980*/  STG.E.U8 desc[UR4][R2.64+0x2], R67 ;  /* 0x0000024302007986 */ /* 0x0001e2000c101104 */
[----:B-1----:R-:W-:-:S03]  /*5990*/  IADD3 R6, P0, PT, R4, R9, RZ ;  /* 0x0000000904067210 */ /* 0x002fc60007f1e0ff */
[----:B------:R-:W4:Y:S01]  /*59a0*/  LDL.U8 R68, [R1+0x1d7] ;  /* 0x0001d70001447983 */ /* 0x000f220000100000 */
[-C--:B------:R-:W-:Y:S02]  /*59b0*/  LEA.HI.X.SX32 R7, R9, R5.reuse, 0x1, P0 ;  /* 0x0000000509077211 */ /* 0x080fe400000f0eff */
[----:B------:R-:W-:Y:S01]  /*59c0*/  LEA.HI.X.SX32 R9, R25, R5, 0x1, P1 ;  /* 0x0000000519097211 */ /* 0x000fe200008f0eff */
[----:B------:R-:W4:Y:S01]  /*59d0*/  LDL.U8 R91, [R1+0x1d8] ;  /* 0x0001d800015b7983 */ /* 0x000f220000100000 */
[----:B------:R-:W-:Y:S01]  /*59e0*/  PRMT R25, R29, 0x8880, RZ ;  /* 0x000088801d197816 */ /* 0x000fe200000000ff */
[----:B0-----:R-:W-:Y:S02]  /*59f0*/  IMAD.MOV.U32 R3, RZ, RZ, R28 ;  /* 0x000000ffff037224 */ /* 0x001fe400078e001c */
[----:B------:R-:W4:Y:S04]  /*5a00*/  LDL.U8 R100, [R1+0x1d9] ;  /* 0x0001d90001647983 */ /* 0x000f280000100000 */
[----:B------:R0:W-:Y:S01]  /*5a10*/  STG.E.U8 desc[UR4][R6.64+0x2], R99 ;  /* 0x0000026306007986 */ /* 0x0001e2000c101104 */
[----:B------:R-:W-:-:S03]  /*5a20*/  IADD3 R2, P0, PT, R4, R3, RZ ;  /* 0x0000000304027210 */ /* 0x000fc60007f1e0ff */
[----:B------:R-:W4:Y:S01]  /*5a30*/  LDL.U8 R67, [R1+0x1da] ;  /* 0x0001da0001437983 */ /* 0x000f220000100000 */
[----:B------:R-:W-:-:S03]  /*5a40*/  PRMT R27, R31, 0x8880, RZ ;  /* 0x000088801f1b7816 */ /* 0x000fc600000000ff */
[----:B------:R1:W-:Y:S04]  /*5a50*/  STG.E.U8 desc[UR4][R8.64+0x2], R98 ;  /* 0x0000026208007986 */ /* 0x0003e8000c101104 */
[----:B------:R-:W4:Y:S01]  /*5a60*/  LDL.U8 R30, [R1+0x1db] ;  /* 0x0001db00011e7983 */ /* 0x000f220000100000 */
[C---:B0-----:R-:W-:Y:S02]  /*5a70*/  IADD3 R6, P1, PT, R4.reuse, R25, RZ ;  /* 0x0000001904067210 */ /* 0x041fe40007f3e0ff */
[-C--:B------:R-:W-:Y:S01]  /*5a80*/  LEA.HI.X.SX32 R3, R3, R5.reuse, 0x1, P0 ;  /* 0x0000000503037211 */ /* 0x080fe200000f0eff */
[----:B------:R-:W4:Y:S01]  /*5a90*/  LDL.U8 R31, [R1+0x1dc] ;  /* 0x0001dc00011f7983 */ /* 0x000f220000100000 */
[----:B-1----:R-:W-:Y:S01]  /*5aa0*/  IMAD.MOV.U32 R9, RZ, RZ, R24 ;  /* 0x000000ffff097224 */ /* 0x002fe200078e0018 */
[----:B------:R-:W-:Y:S01]  /*5ab0*/  LEA.HI.X.SX32 R7, R25, R5, 0x1, P1 ;  /* 0x0000000519077211 */ /* 0x000fe200008f0eff */
[----:B------:R-:W-:Y:S01]  /*5ac0*/  IMAD.MOV.U32 R29, RZ, RZ, R32 ;  /* 0x000000ffff1d7224 */ /* 0x000fe200078e0020 */
[C---:B------:R-:W-:Y:S01]  /*5ad0*/  IADD3 R24, P1, PT, R4.reuse, R27, RZ ;  /* 0x0000001b04187210 */ /* 0x040fe20007f3e0ff */
[----:B------:R-:W4:Y:S01]  /*5ae0*/  LDL.U8 R98, [R1+0x1dd] ;  /* 0x0001dd0001627983 */ /* 0x000f220000100000 */
[----:B------:R-:W-:-:S02]  /*5af0*/  IADD3 R8, P0, PT, R4, R9, RZ ;  /* 0x0000000904087210 */ /* 0x000fc40007f1e0ff */
[-C--:B------:R-:W-:Y:S01]  /*5b00*/  LEA.HI.X.SX32 R25, R27, R5.reuse, 0x1, P1 ;  /* 0x000000051b197211 */ /* 0x080fe200008f0eff */
[----:B------:R0:W-:Y:S01]  /*5b10*/  STG.E.U8 desc[UR4][R2.64+0x2], R64 ;  /* 0x0000024002007986 */ /* 0x0001e2000c101104 */
[----:B------:R-:W-:Y:S02]  /*5b20*/  LEA.HI.X.SX32 R9, R9, R5, 0x1, P0 ;  /* 0x0000000509097211 */ /* 0x000fe400000f0eff */
[----:B------:R-:W-:Y:S01]  /*5b30*/  PRMT R35, R35, 0x8880, RZ ;  /* 0x0000888023237816 */ /* 0x000fe200000000ff */
[----:B------:R-:W4:Y:S01]  /*5b40*/  LDL.U8 R32, [R1+0x1de] ;  /* 0x0001de0001207983 */ /* 0x000f220000100000 */
[----:B------:R-:W-:Y:S02]  /*5b50*/  PRMT R36, R36, 0x8880, RZ ;  /* 0x0000888024247816 */ /* 0x000fe400000000ff */
[----:B------:R-:W-:Y:S01]  /*5b60*/  IADD3 R26, P0, PT, R4, R29, RZ ;  /* 0x0000001d041a7210 */ /* 0x000fe20007f1e0ff */
[----:B------:R-:W-:Y:S04]  /*5b70*/  STG.E.U8 desc[UR4][R6.64+0x2], R66 ;  /* 0x0000024206007986 */ /* 0x000fe8000c101104 */
[----:B0-----:R-:W4:Y:S01]  /*5b80*/  LDL.U8 R64, [R1+0x1df] ;  /* 0x0001df0001407983 */ /* 0x001f220000100000 */
[----:B------:R-:W-:-:S03]  /*5b90*/  PRMT R3, R33, 0x8880, RZ ;  /* 0x0000888021037816 */ /* 0x000fc600000000ff */
[----:B------:R-:W-:Y:S04]  /*5ba0*/  STG.E.U8 desc[UR4][R8.64+0x2], R65 ;  /* 0x0000024108007986 */ /* 0x000fe8000c101104 */
[----:B------:R-:W4:Y:S01]  /*5bb0*/  LDL.U8 R33, [R1+0x1e0] ;  /* 0x0001e00001217983 */ /* 0x000f220000100000 */
[----:B------:R-:W-:-:S03]  /*5bc0*/  LEA.HI.X.SX32 R27, R29, R5, 0x1, P0 ;  /* 0x000000051d1b7211 */ /* 0x000fc600000f0eff */
[----:B------:R0:W-:Y:S01]  /*5bd0*/  STG.E.U8 desc[UR4][R24.64+0x2], R97 ;  /* 0x0000026118007986 */ /* 0x0001e2000c101104 */
[----:B------:R-:W-:-:S03]  /*5be0*/  IADD3 R28, P1, PT, R4, R3, RZ ;  /* 0x00000003041c7210 */ /* 0x000fc60007f3e0ff */
[----:B------:R1:W-:Y:S01]  /*5bf0*/  STG.E.U8 desc[UR4][R26.64+0x2], R0 ;  /* 0x000002001a007986 */ /* 0x0003e2000c101104 */
[----:B------:R-:W-:Y:S01]  /*5c00*/  LEA.HI.X.SX32 R29, R3, R5, 0x1, P1 ;  /* 0x00000005031d7211 */ /* 0x000fe200008f0eff */
[----:B0-----:R-:W-:Y:S02]  /*5c10*/  IMAD.MOV.U32 R25, RZ, RZ, R35 ;  /* 0x000000ffff197224 */ /* 0x001fe400078e0023 */
[----:B------:R-:W-:Y:S01]  /*5c20*/  IMAD.MOV.U32 R35, RZ, RZ, R36 ;  /* 0x000000ffff237224 */ /* 0x000fe200078e0024 */
[----:B------:R-:W-:Y:S01]  /*5c30*/  PRMT R7, R34, 0x8880, RZ ;  /* 0x0000888022077816 */ /* 0x000fe200000000ff */
[----:B-1----:R-:W4:Y:S03]  /*5c40*/  LDL.U8 R0, [R1+0x1e1] ;  /* 0x0001e10001007983 */ /* 0x002f260000100000 */
[C---:B------:R-:W-:Y:S01]  /*5c50*/  IADD3 R2, P2, PT, R4.reuse, R35, RZ ;  /* 0x0000002304027210 */ /* 0x040fe20007f5e0ff */
[----:B------:R-:W4:Y:S03]  /*5c60*/  LDL.U8 R34, [R1+0x1e2] ;  /* 0x0001e20001227983 */ /* 0x000f260000100000 */
[----:B------:R-:W-:Y:S01]  /*5c70*/  LEA.HI.X.SX32 R3, R35, R5, 0x1, P2 ;  /* 0x0000000523037211 */ /* 0x000fe200010f0eff */
[----:B------:R0:W-:Y:S04]  /*5c80*/  STG.E.U8 desc[UR4][R28.64+0x2], R102 ;  /* 0x000002661c007986 */ /* 0x0001e8000c101104 */
[----:B------:R-:W4:Y:S04]  /*5c90*/  LDL.U8 R35, [R1+0x1e3] ;  /* 0x0001e30001237983 */ /* 0x000f280000100000 */
[----:B------:R-:W4:Y:S04]  /*5ca0*/  LDL.U8 R36, [R1+0x1e4] ;  /* 0x0001e40001247983 */ /* 0x000f280000100000 */
[----:B0-----:R-:W4:Y:S01]  /*5cb0*/  LDL.U8 R28, [R1+0x1e5] ;  /* 0x0001e500011c7983 */ /* 0x001f220000100000 */
[----:B------:R-:W-:-:S02]  /*5cc0*/  IADD3 R8, P0, PT, R4, R7, RZ ;  /* 0x0000000704087210 */ /* 0x000fc40007f1e0ff */
[----:B------:R-:W-:Y:S02]  /*5cd0*/  IADD3 R6, P1, PT, R4, R25, RZ ;  /* 0x0000001904067210 */ /* 0x000fe40007f3e0ff */
[-C--:B------:R-:W-:Y:S02]  /*5ce0*/  LEA.HI.X.SX32 R9, R7, R5.reuse, 0x1, P0 ;  /* 0x0000000507097211 */ /* 0x080fe400000f0eff */
[----:B------:R-:W-:Y:S02]  /*5cf0*/  LEA.HI.X.SX32 R7, R25, R5, 0x1, P1 ;  /* 0x0000000519077211 */ /* 0x000fe400008f0eff */
[----:B------:R-:W-:Y:S02]  /*5d00*/  PRMT R38, R38, 0x8880, RZ ;  /* 0x0000888026267816 */ /* 0x000fe400000000ff */
[----:B------:R-:W-:Y:S02]  /*5d10*/  PRMT R25, R37, 0x8880, RZ ;  /* 0x0000888025197816 */ /* 0x000fe400000000ff */
[----:B------:R-:W-:Y:S01]  /*5d20*/  PRMT R39, R39, 0x8880, RZ ;  /* 0x0000888027277816 */ /* 0x000fe200000000ff */
[----:B------:R-:W-:Y:S01]  /*5d30*/  STG.E.U8 desc[UR4][R8.64+0x2], R103 ;  /* 0x0000026708007986 */ /* 0x000fe2000c101104 */
[----:B------:R-:W-:-:S03]  /*5d40*/  IADD3 R24, P1, PT, R4, R25, RZ ;  /* 0x0000001904187210 */ /* 0x000fc60007f3e0ff */
[----:B------:R0:W-:Y:S04]  /*5d50*/  STG.E.U8 desc[UR4][R6.64+0x2], R104 ;  /* 0x0000026806007986 */ /* 0x0001e8000c101104 */
[----:B------:R1:W-:Y:S01]  /*5d60*/  STG.E.U8 desc[UR4][R2.64+0x2], R106 ;  /* 0x0000026a02007986 */ /* 0x0003e2000c101104 */
[----:B------:R-:W-:Y:S02]  /*5d70*/  LEA.HI.X.SX32 R25, R25, R5, 0x1, P1 ;  /* 0x0000000519197211 */ /* 0x000fe400008f0eff */
[----:B------:R-:W-:Y:S01]  /*5d80*/  PRMT R42, R42, 0x8880, RZ ;  /* 0x000088802a2a7816 */ /* 0x000fe200000000ff */
[----:B0-----:R-:W-:Y:S02]  /*5d90*/  IMAD.MOV.U32 R7, RZ, RZ, R38 ;  /* 0x000000ffff077224 */ /* 0x001fe400078e0026 */
[----:B-1----:R-:W-:-:S03]  /*5da0*/  IMAD.MOV.U32 R3, RZ, RZ, R39 ;  /* 0x000000ffff037224 */ /* 0x002fc600078e0027 */
[----:B------:R-:W-:Y:S02]  /*5db0*/  IADD3 R8, P0, PT, R4, R7, RZ ;  /* 0x0000000704087210 */ /* 0x000fe40007f1e0ff */
[----:B------:R-:W-:Y:S02]  /*5dc0*/  PRMT R27, R40, 0x8880, RZ ;  /* 0x00008880281b7816 */ /* 0x000fe400000000ff */
[C---:B------:R-:W-:Y:S01]  /*5dd0*/  IADD3 R6, P2, PT, R4.reuse, R3, RZ ;  /* 0x0000000304067210 */ /* 0x040fe20007f5e0ff */
[----:B------:R0:W-:Y:S01]  /*5de0*/  STG.E.U8 desc[UR4][R24.64+0x2], R110 ;  /* 0x0000026e18007986 */ /* 0x0001e2000c101104 */
[----:B------:R-:W-:Y:S02]  /*5df0*/  PRMT R41, R41, 0x8880, RZ ;  /* 0x0000888029297816 */ /* 0x000fe400000000ff */
[----:B------:R-:W-:Y:S02]  /*5e00*/  LEA.HI.X.SX32 R9, R7, R5, 0x1, P0 ;  /* 0x0000000507097211 */ /* 0x000fe400000f0eff */
[----:B------:R-:W-:-:S02]  /*5e10*/  IADD3 R2, P1, PT, R4, R27, RZ ;  /* 0x0000001b04027210 */ /* 0x000fc40007f3e0ff */
[----:B------:R-:W-:Y:S02]  /*5e20*/  LEA.HI.X.SX32 R7, R3, R5, 0x1, P2 ;  /* 0x0000000503077211 */ /* 0x000fe400010f0eff */
[----:B------:R-:W-:Y:S02]  /*5e30*/  PRMT R43, R43, 0x8880, RZ ;  /* 0x000088802b2b7816 */ /* 0x000fe400000000ff */
[----:B------:R-:W-:Y:S01]  /*5e40*/  PRMT R44, R44, 0x8880, RZ ;  /* 0x000088802c2c7816 */ /* 0x000fe200000000ff */
[----:B0-----:R-:W-:Y:S01]  /*5e50*/  IMAD.MOV.U32 R25, RZ, RZ, R42 ;  /* 0x000000ffff197224 */ /* 0x001fe200078e002a */
[C---:B------:R-:W-:Y:S01]  /*5e60*/  IADD3 R26, P0, PT, R4.reuse, R41, RZ ;  /* 0x00000029041a7210 */ /* 0x040fe20007f1e0ff */
[----:B--2---:R0:W-:Y:S01]  /*5e70*/  STG.E.U8 desc[UR4][R8.64+0x2], R108 ;  /* 0x0000026c08007986 */ /* 0x0041e2000c101104 */
[----:B------:R-:W-:Y:S02]  /*5e80*/  LEA.HI.X.SX32 R3, R27, R5, 0x1, P1 ;  /* 0x000000051b037211 */ /* 0x000fe400008f0eff */
[----:B------:R-:W-:Y:S01]  /*5e90*/  PRMT R45, R45, 0x8880, RZ ;  /* 0x000088802d2d7816 */ /* 0x000fe200000000ff */
[----:B------:R1:W-:Y:S01]  /*5ea0*/  STG.E.U8 desc[UR4][R6.64+0x2], R114 ;  /* 0x0000027206007986 */ /* 0x0003e2000c101104 */
[----:B------:R-:W-:-:S02]  /*5eb0*/  IADD3 R24, P1, PT, R4, R25, RZ ;  /* 0x0000001904187210 */ /* 0x000fc40007f3e0ff */
[-C--:B------:R-:W-:Y:S02]  /*5ec0*/  LEA.HI.X.SX32 R27, R41, R5.reuse, 0x1, P0 ;  /* 0x00000005291b7211 */ /* 0x080fe400000f0eff */
[----:B------:R-:W-:Y:S01]  /*5ed0*/  PRMT R46, R46, 0x8880, RZ ;  /* 0x000088802e2e7816 */ /* 0x000fe200000000ff */
[----:B0-----:R-:W-:Y:S01]  /*5ee0*/  IMAD.MOV.U32 R9, RZ, RZ, R43 ;  /* 0x000000ffff097224 */ /* 0x001fe200078e002b */
[----:B------:R0:W-:Y:S01]  /*5ef0*/  STG.E.U8 desc[UR4][R2.64+0x2], R112 ;  /* 0x0000027002007986 */ /* 0x0001e2000c101104 */
[----:B-1----:R-:W-:Y:S01]  /*5f00*/  IMAD.MOV.U32 R7, RZ, RZ, R44 ;  /* 0x000000ffff077224 */ /* 0x002fe200078e002c */
[----:B------:R-:W-:Y:S02]  /*5f10*/  LEA.HI.X.SX32 R25, R25, R5, 0x1, P1 ;  /* 0x0000000519197211 */ /* 0x000fe400008f0eff */
[----:B------:R1:W-:Y:S01]  /*5f20*/  STG.E.U8 desc[UR4][R26.64+0x2], R116 ;  /* 0x000002741a007986 */ /* 0x0003e2000c101104 */
[----:B------:R-:W-:Y:S02]  /*5f30*/  IADD3 R8, P0, PT, R4, R9, RZ ;  /* 0x0000000904087210 */ /* 0x000fe40007f1e0ff */
[----:B------:R-:W-:-:S02]  /*5f40*/  PRMT R47, R47, 0x8880, RZ ;  /* 0x000088802f2f7816 */ /* 0x000fc400000000ff */
[C---:B------:R-:W-:Y:S01]  /*5f50*/  IADD3 R6, P2, PT, R4.reuse, R7, RZ ;  /* 0x0000000704067210 */ /* 0x040fe20007f5e0ff */
[----:B0-----:R-:W-:Y:S01]  /*5f60*/  IMAD.MOV.U32 R3, RZ, RZ, R45 ;  /* 0x000000ffff037224 */ /* 0x001fe200078e002d */
[----:B------:R-:W-:Y:S01]  /*5f70*/  LEA.HI.X.SX32 R9, R9, R5, 0x1, P0 ;  /* 0x0000000509097211 */ /* 0x000fe200000f0eff */
[----:B---3--:R0:W-:Y:S01]  /*5f80*/  STG.E.U8 desc[UR4][R24.64+0x2], R118 ;  /* 0x0000027618007986 */ /* 0x0081e2000c101104 */
[----:B-1----:R-:W-:Y:S02]  /*5f90*/  IMAD.MOV.U32 R27, RZ, RZ, R46 ;  /* 0x000000ffff1b7224 */ /* 0x002fe400078e002e */
[----:B------:R-:W-:Y:S02]  /*5fa0*/  IADD3 R2, P1, PT, R4, R3, RZ ;  /* 0x0000000304027210 */ /* 0x000fe40007f3e0ff */
[----:B------:R-:W-:Y:S02]  /*5fb0*/  LEA.HI.X.SX32 R7, R7, R5, 0x1, P2 ;  /* 0x0000000507077211 */ /* 0x000fe400010f0eff */
[----:B------:R-:W-:-:S02]  /*5fc0*/  PRMT R48, R48, 0x8880, RZ ;  /* 0x0000888030307816 */ /* 0x000fc400000000ff */
[----:B------:R-:W-:Y:S01]  /*5fd0*/  PRMT R49, R49, 0x8880, RZ ;  /* 0x0000888031317816 */ /* 0x000fe200000000ff */
[----:B0-----:R-:W-:Y:S01]  /*5fe0*/  IMAD.MOV.U32 R25, RZ, RZ, R47 ;  /* 0x000000ffff197224 */ /* 0x001fe200078e002f */
[----:B------:R-:W-:Y:S01]  /*5ff0*/  IADD3 R26, P0, PT, R4, R27, RZ ;  /* 0x0000001b041a7210 */ /* 0x000fe20007f1e0ff */
[----:B------:R0:W-:Y:S01]  /*6000*/  STG.E.U8 desc[UR4][R8.64+0x2], R120 ;  /* 0x0000027808007986 */ /* 0x0001e2000c101104 */
[----:B------:R-:W-:Y:S02]  /*6010*/  LEA.HI.X.SX32 R3, R3, R5, 0x1, P1 ;  /* 0x0000000503037211 */ /* 0x000fe400008f0eff */
[----:B------:R-:W-:Y:S01]  /*6020*/  PRMT R50, R50, 0x8880, RZ ;  /* 0x0000888032327816 */ /* 0x000fe200000000ff */
[----:B-----5:R1:W-:Y:S01]  /*6030*/  STG.E.U8 desc[UR4][R6.64+0x2], R12 ;  /* 0x0000020c06007986 */ /* 0x0203e2000c101104 */
[----:B------:R-:W-:Y:S02]  /*6040*/  IADD3 R24, P1, PT, R4, R25, RZ ;  /* 0x0000001904187210 */ /* 0x000fe40007f3e0ff */
[----:B------:R-:W-:-:S02]  /*6050*/  LEA.HI.X.SX32 R27, R27, R5, 0x1, P0 ;  /* 0x000000051b1b7211 */ /* 0x000fc400000f0eff */
[----:B------:R-:W-:Y:S01]  /*6060*/  PRMT R51, R51, 0x8880, RZ ;  /* 0x0000888033337816 */ /* 0x000fe200000000ff */
[----:B0-----:R-:W-:Y:S01]  /*6070*/  IMAD.MOV.U32 R9, RZ, RZ, R48 ;  /* 0x000000ffff097224 */ /* 0x001fe200078e0030 */
[----:B----4-:R0:W-:Y:S01]  /*6080*/  STG.E.U8 desc[UR4][R2.64+0x2], R121 ;  /* 0x0000027902007986 */ /* 0x0101e2000c101104 */
[----:B-1----:R-:W-:Y:S01]  /*6090*/  IMAD.MOV.U32 R7, RZ, RZ, R49 ;  /* 0x000000ffff077224 */ /* 0x002fe200078e0031 */
[----:B------:R-:W-:Y:S02]  /*60a0*/  LEA.HI.X.SX32 R25, R25, R5, 0x1, P1 ;  /* 0x0000000519197211 */ /* 0x000fe400008f0eff */
[----:B------:R1:W-:Y:S01]  /*60b0*/  STG.E.U8 desc[UR4][R26.64+0x2], R119 ;  /* 0x000002771a007986 */ /* 0x0003e2000c101104 */
[C---:B------:R-:W-:Y:S02]  /*60c0*/  IADD3 R8, P0, PT, R4.reuse, R9, RZ ;  /* 0x0000000904087210 */ /* 0x040fe40007f1e0ff */
[----:B------:R-:W-:Y:S02]  /*60d0*/  PRMT R109, R109, 0x8880, RZ ;  /* 0x000088806d6d7816 */ /* 0x000fe400000000ff */
[----:B------:R-:W-:Y:S01]  /*60e0*/  IADD3 R6, P2, PT, R4, R7, RZ ;  /* 0x0000000704067210 */ /* 0x000fe20007f5e0ff */
[----:B0-----:R-:W-:Y:S01]  /*60f0*/  IMAD.MOV.U32 R3, RZ, RZ, R50 ;  /* 0x000000ffff037224 */ /* 0x001fe200078e0032 */
[----:B------:R-:W-:Y:S01]  /*6100*/  LEA.HI.X.SX32 R9, R9, R5, 0x1, P0 ;  /* 0x0000000509097211 */ /* 0x000fe200000f0eff */
[----:B------:R0:W-:Y:S01]  /*6110*/  STG.E.U8 desc[UR4][R24.64+0x2], R13 ;  /* 0x0000020d18007986 */ /* 0x0001e2000c101104 */
[----:B-1----:R-:W-:-:S02]  /*6120*/  IMAD.MOV.U32 R27, RZ, RZ, R51 ;  /* 0x000000ffff1b7224 */ /* 0x002fc400078e0033 */
[----:B------:R-:W-:Y:S02]  /*6130*/  IADD3 R2, P1, PT, R4, R3, RZ ;  /* 0x0000000304027210 */ /* 0x000fe40007f3e0ff */
[----:B------:R-:W-:Y:S02]  /*6140*/  LEA.HI.X.SX32 R7, R7, R5, 0x1, P2 ;  /* 0x0000000507077211 */ /* 0x000fe400010f0eff */
[----:B------:R-:W-:Y:S02]  /*6150*/  PRMT R111, R111, 0x8880, RZ ;  /* 0x000088806f6f7816 */ /* 0x000fe400000000ff */
[----:B------:R-:W-:Y:S01]  /*6160*/  PRMT R52, R52, 0x8880, RZ ;  /* 0x0000888034347816 */ /* 0x000fe200000000ff */
[----:B0-----:R-:W-:Y:S01]  /*6170*/  IMAD.MOV.U32 R13, RZ, RZ, R109 ;  /* 0x000000ffff0d7224 */ /* 0x001fe200078e006d */
[----:B------:R-:W-:Y:S01]  /*6180*/  IADD3 R26, P0, PT, R4, R27, RZ ;  /* 0x0000001b041a7210 */ /* 0x000fe20007f1e0ff */
[----:B------:R0:W-:Y:S01]  /*6190*/  STG.E.U8 desc[UR4][R8.64+0x2], R14 ;  /* 0x0000020e08007986 */ /* 0x0001e2000c101104 */
[----:B------:R-:W-:-:S02]  /*61a0*/  LEA.HI.X.SX32 R3, R3, R5, 0x1, P1 ;  /* 0x0000000503037211 */ /* 0x000fc400008f0eff */
[----:B------:R-:W-:Y:S01]  /*61b0*/  PRMT R53, R53, 0x8880, RZ ;  /* 0x0000888035357816 */ /* 0x000fe200000000ff */
[----:B------:R1:W-:Y:S01]  /*61c0*/  STG.E.U8 desc[UR4][R6.64+0x2], R117 ;  /* 0x0000027506007986 */ /* 0x0003e2000c101104 */
[----:B------:R-:W-:Y:S02]  /*61d0*/  IADD3 R12, P1, PT, R4, R13, RZ ;  /* 0x0000000d040c7210 */ /* 0x000fe40007f3e0ff */
[-C--:B------:R-:W-:Y:S02]  /*61e0*/  LEA.HI.X.SX32 R27, R27, R5.reuse, 0x1, P0 ;  /* 0x000000051b1b7211 */ /* 0x080fe400000f0eff */
[----:B------:R-:W-:Y:S01]  /*61f0*/  PRMT R54, R54, 0x8880, RZ ;  /* 0x0000888036367816 */ /* 0x000fe200000000ff */
[----:B0-----:R-:W-:Y:S01]  /*6200*/  IMAD.MOV.U32 R9, RZ, RZ, R111 ;  /* 0x000000ffff097224 */ /* 0x001fe200078e006f */
[----:B------:R0:W-:Y:S01]  /*6210*/  STG.E.U8 desc[UR4][R2.64+0x2], R115 ;  /* 0x0000027302007986 */ /* 0x0001e2000c101104 */
[----:B-1----:R-:W-:Y:S01]  /*6220*/  IMAD.MOV.U32 R7, RZ, RZ, R52 ;  /* 0x000000ffff077224 */ /* 0x002fe200078e0034 */
[----:B------:R-:W-:-:S02]  /*6230*/  LEA.HI.X.SX32 R13, R13, R5, 0x1, P1 ;  /* 0x000000050d0d7211 */ /* 0x000fc400008f0eff */
[----:B------:R1:W-:Y:S01]  /*6240*/  STG.E.U8 desc[UR4][R26.64+0x2], R15 ;  /* 0x0000020f1a007986 */ /* 0x0003e2000c101104 */
[C---:B------:R-:W-:Y:S02]  /*6250*/  IADD3 R8, P0, PT, R4.reuse, R9, RZ ;  /* 0x0000000904087210 */ /* 0x040fe40007f1e0ff */
[----:B------:R-:W-:Y:S02]  /*6260*/  PRMT R55, R55, 0x8880, RZ ;  /* 0x0000888037377816 */ /* 0x000fe400000000ff */
[C---:B------:R-:W-:Y:S01]  /*6270*/  IADD3 R6, P2, PT, R4.reuse, R7, RZ ;  /* 0x0000000704067210 */ /* 0x040fe20007f5e0ff */
[----:B0-----:R-:W-:Y:S01]  /*6280*/  IMAD.MOV.U32 R3, RZ, RZ, R53 ;  /* 0x000000ffff037224 */ /* 0x001fe200078e0035 */
[----:B------:R-:W-:Y:S01]  /*6290*/  LEA.HI.X.SX32 R9, R9, R5, 0x1, P0 ;  /* 0x0000000509097211 */ /* 0x000fe200000f0eff */
[----:B------:R0:W-:Y:S01]  /*62a0*/  STG.E.U8 desc[UR4][R12.64+0x2], R16 ;  /* 0x000002100c007986 */ /* 0x0001e2000c101104 */
[----:B-1----:R-:W-:Y:S02]  /*62b0*/  IMAD.MOV.U32 R15, RZ, RZ, R54 ;  /* 0x000000ffff0f7224 */ /* 0x002fe400078e0036 */
[----:B------:R-:W-:-:S02]  /*62c0*/  IADD3 R2, P1, PT, R4, R3, RZ ;  /* 0x0000000304027210 */ /* 0x000fc40007f3e0ff */
[----:B------:R-:W-:Y:S02]  /*62d0*/  LEA.HI.X.SX32 R7, R7, R5, 0x1, P2 ;  /* 0x0000000507077211 */ /* 0x000fe400010f0eff */
[----:B------:R-:W-:Y:S02]  /*62e0*/  PRMT R57, R57, 0x8880, RZ ;  /* 0x0000888039397816 */ /* 0x000fe400000000ff */
[----:B------:R-:W-:Y:S01]  /*62f0*/  IADD3 R14, P0, PT, R4, R15, RZ ;  /* 0x0000000f040e7210 */ /* 0x000fe20007f1e0ff */
[----:B0-----:R-:W-:Y:S01]  /*6300*/  IMAD.MOV.U32 R13, RZ, RZ, R55 ;  /* 0x000000ffff0d7224 */ /* 0x001fe200078e0037 */
[----:B------:R-:W-:Y:S01]  /*6310*/  PRMT R58, R58, 0x8880, RZ ;  /* 0x000088803a3a7816 */ /* 0x000fe200000000ff */
[----:B------:R0:W-:Y:S01]  /*6320*/  STG.E.U8 desc[UR4][R8.64+0x2], R105 ;  /* 0x0000026908007986 */ /* 0x0001e2000c101104 */
[-C--:B------:R-:W-:Y:S02]  /*6330*/  LEA.HI.X.SX32 R3, R3, R5.reuse, 0x1, P1 ;  /* 0x0000000503037211 */ /* 0x080fe400008f0eff */
[----:B------:R-:W-:Y:S01]  /*6340*/  LEA.HI.X.SX32 R15, R15, R5, 0x1, P0 ;  /* 0x000000050f0f7211 */ /* 0x000fe200000f0eff */
[----:B------:R1:W-:Y:S01]  /*6350*/  STG.E.U8 desc[UR4][R6.64+0x2], R17 ;  /* 0x0000021106007986 */ /* 0x0003e2000c101104 */
[----:B------:R-:W-:-:S02]  /*6360*/  PRMT R25, R56, 0x8880, RZ ;  /* 0x0000888038197816 */ /* 0x000fc400000000ff */
[----:B------:R-:W-:Y:S01]  /*6370*/  PRMT R59, R59, 0x8880, RZ ;  /* 0x000088803b3b7816 */ /* 0x000fe200000000ff */
[----:B------:R2:W-:Y:S01]  /*6380*/  STG.E.U8 desc[UR4][R2.64+0x2], R113 ;  /* 0x0000027102007986 */ /* 0x0005e2000c101104 */
[C---:B0-----:R-:W-:Y:S01]  /*6390*/  IADD3 R8, P1, PT, R4.reuse, R13, RZ ;  /* 0x0000000d04087210 */ /* 0x041fe20007f3e0ff */
[----:B-1----:R-:W-:Y:S02]  /*63a0*/  IMAD.MOV.U32 R7, RZ, RZ, R57 ;  /* 0x000000ffff077224 */ /* 0x002fe400078e0039 */
[----:B------:R-:W-:Y:S01]  /*63b0*/  IMAD.MOV.U32 R17, RZ, RZ, R58 ;  /* 0x000000ffff117224 */ /* 0x000fe200078e003a */
[----:B------:R-:W-:Y:S01]  /*63c0*/  LEA.HI.X.SX32 R9, R13, R5, 0x1, P1 ;  /* 0x000000050d097211 */ /* 0x000fe200008f0eff */
[----:B------:R0:W-:Y:S01]  /*63d0*/  STG.E.U8 desc[UR4][R14.64+0x2], R101 ;  /* 0x000002650e007986 */ /* 0x0001e2000c101104 */
[----:B--2---:R-:W-:Y:S02]  /*63e0*/  IADD3 R2, P0, PT, R4, R25, RZ ;  /* 0x0000001904027210 */ /* 0x004fe40007f1e0ff */
[----:B------:R-:W-:-:S02]  /*63f0*/  PRMT R60, R60, 0x8880, RZ ;  /* 0x000088803c3c7816 */ /* 0x000fc400000000ff */
[C---:B------:R-:W-:Y:S02]  /*6400*/  IADD3 R6, P2, PT, R4.reuse, R7, RZ ;  /* 0x0000000704067210 */ /* 0x040fe40007f5e0ff */
[----:B------:R-:W-:Y:S01]  /*6410*/  IADD3 R12, P1, PT, R4, R17, RZ ;  /* 0x00000011040c7210 */ /* 0x000fe20007f3e0ff */
[----:B------:R1:W-:Y:S01]  /*6420*/  STG.E.U8 desc[UR4][R8.64+0x2], R18 ;  /* 0x0000021208007986 */ /* 0x0003e2000c101104 */
[-C--:B------:R-:W-:Y:S01]  /*6430*/  LEA.HI.X.SX32 R3, R25, R5.reuse, 0x1, P0 ;  /* 0x0000000519037211 */ /* 0x080fe200000f0eff */
[----:B0-----:R-:W-:Y:S01]  /*6440*/  IMAD.MOV.U32 R15, RZ, RZ, R59 ;  /* 0x000000ffff0f7224 */ /* 0x001fe200078e003b */
[-C--:B------:R-:W-:Y:S02]  /*6450*/  LEA.HI.X.SX32 R7, R7, R5.reuse, 0x1, P2 ;  /* 0x0000000507077211 */ /* 0x080fe400010f0eff */
[----:B------:R-:W-:Y:S02]  /*6460*/  PRMT R62, R62, 0x8880, RZ ;  /* 0x000088803e3e7816 */ /* 0x000fe400000000ff */
[----:B------:R-:W-:Y:S01]  /*6470*/  LEA.HI.X.SX32 R13, R17, R5, 0x1, P1 ;  /* 0x00000005110d7211 */ /* 0x000fe200008f0eff */
[----:B-1----:R-:W-:Y:S01]  /*6480*/  IMAD.MOV.U32 R9, RZ, RZ, R60 ;  /* 0x000000ffff097224 */ /* 0x002fe200078e003c */
[----:B------:R-:W-:-:S02]  /*6490*/  IADD3 R14, P0, PT, R4, R15, RZ ;  /* 0x0000000f040e7210 */ /* 0x000fc40007f1e0ff */
[----:B------:R-:W-:Y:S01]  /*64a0*/  PRMT R70, R70, 0x8880, RZ ;  /* 0x0000888046467816 */ /* 0x000fe200000000ff */
[----:B------:R0:W-:Y:S01]  /*64b0*/  STG.E.U8 desc[UR4][R2.64+0x2], R19 ;  /* 0x0000021302007986 */ /* 0x0001e2000c101104 */
[----:B------:R-:W-:Y:S02]  /*64c0*/  PRMT R17, R61, 0x8880, RZ ;  /* 0x000088803d117816 */ /* 0x000fe400000000ff */
[----:B------:R-:W-:Y:S01]  /*64d0*/  LEA.HI.X.SX32 R15, R15, R5, 0x1, P0 ;  /* 0x000000050f0f7211 */ /* 0x000fe200000f0eff */
[----:B------:R1:W-:Y:S01]  /*64e0*/  STG.E.U8 desc[UR4][R6.64+0x2], R96 ;  /* 0x0000026006007986 */ /* 0x0003e2000c101104 */
[----:B------:R-:W-:-:S03]  /*64f0*/  PRMT R71, R71, 0x8880, RZ ;  /* 0x0000888047477816 */ /* 0x000fc600000000ff */
[----:B------:R2:W-:Y:S01]  /*6500*/  STG.E.U8 desc[UR4][R12.64+0x2], R95 ;  /* 0x0000025f0c007986 */ /* 0x0005e2000c101104 */
[C---:B0-----:R-:W-:Y:S01]  /*6510*/  IADD3 R2, P1, PT, R4.reuse, R9, RZ ;  /* 0x0000000904027210 */ /* 0x041fe20007f3e0ff */
[----:B------:R-:W-:Y:S01]  /*6520*/  IMAD.MOV.U32 R19, RZ, RZ, R62 ;  /* 0x000000ffff137224 */ /* 0x000fe200078e003e */
[C---:B-1----:R-:W-:Y:S02]  /*6530*/  IADD3 R6, P0, PT, R4.reuse, R17, RZ ;  /* 0x0000001104067210 */ /* 0x042fe40007f1e0ff */
[----:B------:R-:W-:Y:S01]  /*6540*/  LEA.HI.X.SX32 R3, R9, R5, 0x1, P1 ;  /* 0x0000000509037211 */ /* 0x000fe200008f0eff */
[----:B--2---:R-:W-:Y:S01]  /*6550*/  IMAD.MOV.U32 R13, RZ, RZ, R70 ;  /* 0x000000ffff0d7224 */ /* 0x004fe200078e0046 */
[----:B------:R-:W-:Y:S01]  /*6560*/  IADD3 R8, P2, PT, R4, R19, RZ ;  /* 0x0000001304087210 */ /* 0x000fe20007f5e0ff */
[----:B------:R0:W-:Y:S01]  /*6570*/  STG.E.U8 desc[UR4][R14.64+0x2], R20 ;  /* 0x000002140e007986 */ /* 0x0001e2000c101104 */
[----:B------:R-:W-:Y:S02]  /*6580*/  PRMT R72, R72, 0x8880, RZ ;  /* 0x0000888048487816 */ /* 0x000fe400000000ff */
[----:B------:R-:W-:-:S02]  /*6590*/  LEA.HI.X.SX32 R7, R17, R5, 0x1, P0 ;  /* 0x0000000511077211 */ /* 0x000fc400000f0eff */
[----:B------:R-:W-:Y:S02]  /*65a0*/  IADD3 R12, P1, PT, R4, R13, RZ ;  /* 0x0000000d040c7210 */ /* 0x000fe40007f3e0ff */
[----:B------:R-:W-:Y:S01]  /*65b0*/  PRMT R73, R73, 0x8880, RZ ;  /* 0x0000888049497816 */ /* 0x000fe200000000ff */
[----:B------:R1:W-:Y:S01]  /*65c0*/  STG.E.U8 desc[UR4][R2.64+0x2], R21 ;  /* 0x0000021502007986 */ /* 0x0003e2000c101104 */
[-C--:B------:R-:W-:Y:S01]  /*65d0*/  LEA.HI.X.SX32 R9, R19, R5.reuse, 0x1, P2 ;  /* 0x0000000513097211 */ /* 0x080fe200010f0eff */
[----:B0-----:R-:W-:Y:S01]  /*65e0*/  IMAD.MOV.U32 R15, RZ, RZ, R71 ;  /* 0x000000ffff0f7224 */ /* 0x001fe200078e0047 */
[----:B------:R-:W-:Y:S01]  /*65f0*/  PRMT R74, R74, 0x8880, RZ ;  /* 0x000088804a4a7816 */ /* 0x000fe200000000ff */
[----:B------:R0:W-:Y:S01]  /*6600*/  STG.E.U8 desc[UR4][R6.64+0x2], R93 ;  /* 0x0000025d06007986 */ /* 0x0001e2000c101104 */
[----:B------:R-:W-:Y:S02]  /*6610*/  LEA.HI.X.SX32 R13, R13, R5, 0x1, P1 ;  /* 0x000000050d0d7211 */ /* 0x000fe400008f0eff */
[----:B------:R-:W-:Y:S01]  /*6620*/  IADD3 R14, P0, PT, R4, R15, RZ ;  /* 0x0000000f040e7210 */ /* 0x000fe20007f1e0ff */
[----:B-1----:R-:W-:Y:S01]  /*6630*/  IMAD.MOV.U32 R3, RZ, RZ, R72 ;  /* 0x000000ffff037224 */ /* 0x002fe200078e0048 */
[----:B------:R-:W-:Y:S01]  /*6640*/  PRMT R63, R63, 0x8880, RZ ;  /* 0x000088803f3f7816 */ /* 0x000fe200000000ff */
[----:B------:R1:W-:Y:S01]  /*6650*/  STG.E.U8 desc[UR4][R8.64+0x2], R22 ;  /* 0x0000021608007986 */ /* 0x0003e2000c101104 */
[----:B0-----:R-:W-:-:S02]  /*6660*/  IMAD.MOV.U32 R7, RZ, RZ, R73 ;  /* 0x000000ffff077224 */ /* 0x001fc400078e0049 */
[C---:B------:R-:W-:Y:S01]  /*6670*/  IADD3 R2, P1, PT, R4.reuse, R3, RZ ;  /* 0x0000000304027210 */ /* 0x040fe20007f3e0ff */
[----:B------:R0:W-:Y:S01]  /*6680*/  STG.E.U8 desc[UR4][R12.64+0x2], R94 ;  /* 0x0000025e0c007986 */ /* 0x0001e2000c101104 */
[----:B------:R-:W-:Y:S02]  /*6690*/  LEA.HI.X.SX32 R15, R15, R5, 0x1, P0 ;  /* 0x000000050f0f7211 */ /* 0x000fe400000f0eff */
[----:B------:R-:W-:Y:S01]  /*66a0*/  PRMT R75, R75, 0x8880, RZ ;  /* 0x000088804b4b7816 */ /* 0x000fe200000000ff */
[----:B-1----:R-:W-:Y:S01]  /*66b0*/  IMAD.MOV.U32 R9, RZ, RZ, R74 ;  /* 0x000000ffff097224 */ /* 0x002fe200078e004a */
[C---:B------:R-:W-:Y:S02]  /*66c0*/  IADD3 R6, P0, PT, R4.reuse, R7, RZ ;  /* 0x0000000704067210 */ /* 0x040fe40007f1e0ff */
[----:B------:R-:W-:Y:S01]  /*66d0*/  LEA.HI.X.SX32 R3, R3, R5, 0x1, P1 ;  /* 0x0000000503037211 */ /* 0x000fe200008f0eff */
[----:B0-----:R-:W-:Y:S01]  /*66e0*/  IMAD.MOV.U32 R13, RZ, RZ, R63 ;  /* 0x000000ffff0d7224 */ /* 0x001fe200078e003f */
[----:B------:R-:W-:Y:S01]  /*66f0*/  IADD3 R8, P2, PT, R4, R9, RZ ;  /* 0x0000000904087210 */ /* 0x000fe20007f5e0ff */
[----:B------:R0:W-:Y:S01]  /*6700*/  STG.E.U8 desc[UR4][R14.64+0x2], R92 ;  /* 0x0000025c0e007986 */ /* 0x0001e2000c101104 */
[----:B------:R-:W-:-:S02]  /*6710*/  PRMT R76, R76, 0x8880, RZ ;  /* 0x000088804c4c7816 */ /* 0x000fc400000000ff */
[----:B------:R-:W-:Y:S02]  /*6720*/  LEA.HI.X.SX32 R7, R7, R5, 0x1, P0 ;  /* 0x0000000507077211 */ /* 0x000fe400000f0eff */
[----:B------:R-:W-:Y:S02]  /*6730*/  IADD3 R12, P1, PT, R4, R13, RZ ;  /* 0x0000000d040c7210 */ /* 0x000fe40007f3e0ff */
[----:B------:R-:W-:Y:S01]  /*6740*/  PRMT R77, R77, 0x8880, RZ ;  /* 0x000088804d4d7816 */ /* 0x000fe200000000ff */
[----:B------:R1:W-:Y:S01]  /*6750*/  STG.E.U8 desc[UR4][R2.64+0x2], R10 ;  /* 0x0000020a02007986 */ /* 0x0003e2000c101104 */
[-C--:B------:R-:W-:Y:S01]  /*6760*/  LEA.HI.X.SX32 R9, R9, R5.reuse, 0x1, P2 ;  /* 0x0000000509097211 */ /* 0x080fe200010f0eff */
[----:B0-----:R-:W-:Y:S01]  /*6770*/  IMAD.MOV.U32 R15, RZ, RZ, R75 ;  /* 0x000000ffff0f7224 */ /* 0x001fe200078e004b */
[----:B------:R-:W-:Y:S01]  /*6780*/  PRMT R78, R78, 0x8880, RZ ;  /* 0x000088804e4e7816 */ /* 0x000fe200000000ff */
[----:B------:R0:W-:Y:S01]  /*6790*/  STG.E.U8 desc[UR4][R6.64+0x2], R11 ;  /* 0x0000020b06007986 */ /* 0x0001e2000c101104 */
[----:B------:R-:W-:-:S02]  /*67a0*/  LEA.HI.X.SX32 R13, R13, R5, 0x1, P1 ;  /* 0x000000050d0d7211 */ /* 0x000fc400008f0eff */
[----:B------:R-:W-:Y:S01]  /*67b0*/  PRMT R79, R79, 0x8880, RZ ;  /* 0x000088804f4f7816 */ /* 0x000fe200000000ff */
[----:B-1----:R-:W-:Y:S01]  /*67c0*/  IMAD.MOV.U32 R3, RZ, RZ, R76 ;  /* 0x000000ffff037224 */ /* 0x002fe200078e004c */
[----:B------:R-:W-:Y:S02]  /*67d0*/  IADD3 R14, P0, PT, R4, R15, RZ ;  /* 0x0000000f040e7210 */ /* 0x000fe40007f1e0ff */
[----:B------:R-:W-:Y:S01]  /*67e0*/  PRMT R80, R80, 0x8880, RZ ;  /* 0x0000888050507816 */ /* 0x000fe200000000ff */
[----:B------:R1:W-:Y:S01]  /*67f0*/  STG.E.U8 desc[UR4][R8.64+0x2], R90 ;  /* 0x0000025a08007986 */ /* 0x0003e2000c101104 */
[----:B0-----:R-:W-:Y:S01]  /*6800*/  IMAD.MOV.U32 R7, RZ, RZ, R77 ;  /* 0x000000ffff077224 */ /* 0x001fe200078e004d */
[C---:B------:R-:W-:Y:S02]  /*6810*/  IADD3 R2, P1, PT, R4.reuse, R3, RZ ;  /* 0x0000000304027210 */ /* 0x040fe40007f3e0ff */
[----:B------:R0:W-:Y:S01]  /*6820*/  STG.E.U8 desc[UR4][R12.64+0x2], R23 ;  /* 0x000002170c007986 */ /* 0x0001e2000c101104 */
[----:B------:R-:W-:Y:S01]  /*6830*/  LEA.HI.X.SX32 R15, R15, R5, 0x1, P0 ;  /* 0x000000050f0f7211 */ /* 0x000fe200000f0eff */
[----:B------:R-:W-:Y:S01]  /*6840*/  IMAD.MOV.U32 R11, RZ, RZ, R79 ;  /* 0x000000ffff0b7224 */ /* 0x000fe200078e004f */
[----:B------:R-:W-:Y:S01]  /*6850*/  IADD3 R6, P0, PT, R4, R7, RZ ;  /* 0x0000000704067210 */ /* 0x000fe20007f1e0ff */
[----:B-1----:R-:W-:Y:S01]  /*6860*/  IMAD.MOV.U32 R9, RZ, RZ, R78 ;  /* 0x000000ffff097224 */ /* 0x002fe200078e004e */
[----:B------:R-:W-:Y:S01]  /*6870*/  LEA.HI.X.SX32 R3, R3, R5, 0x1, P1 ;  /* 0x0000000503037211 */ /* 0x000fe200008f0eff */
[----:B0-----:R-:W-:-:S03]  /*6880*/  IMAD.MOV.U32 R13, RZ, RZ, R80 ;  /* 0x000000ffff0d7224 */ /* 0x001fc600078e0050 */
[C---:B------:R-:W-:Y:S02]  /*6890*/  IADD3 R8, P2, PT, R4.reuse, R9, RZ ;  /* 0x0000000904087210 */ /* 0x040fe40007f5e0ff */
[----:B------:R-:W-:Y:S02]  /*68a0*/  PRMT R81, R81, 0x8880, RZ ;  /* 0x0000888051517816 */ /* 0x000fe400000000ff */
[C---:B------:R-:W-:Y:S02]  /*68b0*/  IADD3 R10, P1, PT, R4.reuse, R11, RZ ;  /* 0x0000000b040a7210 */ /* 0x040fe40007f3e0ff */
[----:B------:R-:W-:Y:S01]  /*68c0*/  LEA.HI.X.SX32 R7, R7, R5, 0x1, P0 ;  /* 0x0000000507077211 */ /* 0x000fe200000f0eff */
[----:B------:R-:W-:Y:S01]  /*68d0*/  STG.E.U8 desc[UR4][R14.64+0x2], R69 ;  /* 0x000002450e007986 */ /* 0x000fe2000c101104 */
[----:B------:R-:W-:Y:S02]  /*68e0*/  IADD3 R12, P0, PT, R4, R13, RZ ;  /* 0x0000000d040c7210 */ /* 0x000fe40007f1e0ff */
[----:B------:R-:W-:Y:S01]  /*68f0*/  PRMT R82, R82, 0x8880, RZ ;  /* 0x0000888052527816 */ /* 0x000fe200000000ff */
[----:B------:R0:W-:Y:S01]  /*6900*/  STG.E.U8 desc[UR4][R2.64+0x2], R68 ;  /* 0x0000024402007986 */ /* 0x0001e2000c101104 */
[----:B------:R-:W-:-:S02]  /*6910*/  LEA.HI.X.SX32 R9, R9, R5, 0x1, P2 ;  /* 0x0000000509097211 */ /* 0x000fc400010f0eff */
[-C--:B------:R-:W-:Y:S01]  /*6920*/  LEA.HI.X.SX32 R11, R11, R5.reuse, 0x1, P1 ;  /* 0x000000050b0b7211 */ /* 0x080fe200008f0eff */
[----:B------:R1:W-:Y:S01]  /*6930*/  STG.E.U8 desc[UR4][R6.64+0x2], R91 ;  /* 0x0000025b06007986 */ /* 0x0003e2000c101104 */
[----:B------:R-:W-:Y:S02]  /*6940*/  PRMT R83, R83, 0x8880, RZ ;  /* 0x0000888053537816 */ /* 0x000fe400000000ff */
[----:B------:R-:W-:Y:S02]  /*6950*/  LEA.HI.X.SX32 R13, R13, R5, 0x1, P0 ;  /* 0x000000050d0d7211 */ /* 0x000fe400000f0eff */
[----:B------:R-:W-:Y:S01]  /*6960*/  PRMT R84, R84, 0x8880, RZ ;  /* 0x0000888054547816 */ /* 0x000fe200000000ff */
[----:B0-----:R-:W-:Y:S01]  /*6970*/  IMAD.MOV.U32 R3, RZ, RZ, R81 ;  /* 0x000000ffff037224 */ /* 0x001fe200078e0051 */
[----:B------:R-:W-:Y:S01]  /*6980*/  PRMT R85, R85, 0x8880, RZ ;  /* 0x0000888055557816 */ /* 0x000fe200000000ff */
[----:B------:R0:W-:Y:S01]  /*6990*/  STG.E.U8 desc[UR4][R8.64+0x2], R100 ;  /* 0x0000026408007986 */ /* 0x0001e2000c101104 */
[----:B-1----:R-:W-:-:S02]  /*69a0*/  IMAD.MOV.U32 R7, RZ, RZ, R82 ;  /* 0x000000ffff077224 */ /* 0x002fc400078e0052 */
[C---:B------:R-:W-:Y:S01]  /*69b0*/  IADD3 R2, P1, PT, R4.reuse, R3, RZ ;  /* 0x0000000304027210 */ /* 0x040fe20007f3e0ff */
[----:B------:R1:W-:Y:S02]  /*69c0*/  STG.E.U8 desc[UR4][R10.64+0x2], R67 ;  /* 0x000002430a007986 */ /* 0x0003e4000c101104 */
[----:B------:R-:W-:Y:S02]  /*69d0*/  IADD3 R6, P0, PT, R4, R7, RZ ;  /* 0x0000000704067210 */ /* 0x000fe40007f1e0ff */
[----:B------:R2:W-:Y:S01]  /*69e0*/  STG.E.U8 desc[UR4][R12.64+0x2], R30 ;  /* 0x0000021e0c007986 */ /* 0x0005e2000c101104 */
[----:B0-----:R-:W-:Y:S01]  /*69f0*/  IMAD.MOV.U32 R9, RZ, RZ, R83 ;  /* 0x000000ffff097224 */ /* 0x001fe200078e0053 */
[----:B------:R-:W-:Y:S01]  /*6a00*/  LEA.HI.X.SX32 R3, R3, R5, 0x1, P1 ;  /* 0x0000000503037211 */ /* 0x000fe200008f0eff */
[----:B-1----:R-:W-:-:S03]  /*6a10*/  IMAD.MOV.U32 R11, RZ, RZ, R84 ;  /* 0x000000ffff0b7224 */ /* 0x002fc600078e0054 */
[----:B------:R-:W-:Y:S01]  /*6a20*/  IADD3 R8, P2, PT, R4, R9, RZ ;  /* 0x0000000904087210 */ /* 0x000fe20007f5e0ff */
[----:B--2---:R-:W-:Y:S01]  /*6a30*/  IMAD.MOV.U32 R13, RZ, RZ, R85 ;  /* 0x000000ffff0d7224 */ /* 0x004fe200078e0055 */
[----:B------:R-:W-:Y:S02]  /*6a40*/  PRMT R86, R86, 0x8880, RZ ;  /* 0x0000888056567816 */ /* 0x000fe400000000ff */
[C---:B------:R-:W-:Y:S02]  /*6a50*/  IADD3 R10, P1, PT, R4.reuse, R11, RZ ;  /* 0x0000000b040a7210 */ /* 0x040fe40007f3e0ff */
[----:B------:R-:W-:Y:S02]  /*6a60*/  LEA.HI.X.SX32 R7, R7, R5, 0x1, P0 ;  /* 0x0000000507077211 */ /* 0x000fe400000f0eff */
[----:B------:R-:W-:Y:S01]  /*6a70*/  IADD3 R12, P0, PT, R4, R13, RZ ;  /* 0x0000000d040c7210 */ /* 0x000fe20007f1e0ff */
[----:B------:R0:W-:Y:S01]  /*6a80*/  STG.E.U8 desc[UR4][R2.64+0x2], R31 ;  /* 0x0000021f02007986 */ /* 0x0001e2000c101104 */
[----:B------:R-:W-:-:S02]  /*6a90*/  LEA.HI.X.SX32 R9, R9, R5, 0x1, P2 ;  /* 0x0000000509097211 */ /* 0x000fc400010f0eff */
[-C--:B------:R-:W-:Y:S02]  /*6aa0*/  LEA.HI.X.SX32 R11, R11, R5.reuse, 0x1, P1 ;  /* 0x000000050b0b7211 */ /* 0x080fe400008f0eff */
[----:B------:R-:W-:Y:S02]  /*6ab0*/  PRMT R88, R88, 0x8880, RZ ;  /* 0x0000888058587816 */ /* 0x000fe400000000ff */
[----:B------:R-:W-:Y:S02]  /*6ac0*/  LEA.HI.X.SX32 R13, R13, R5, 0x1, P0 ;  /* 0x000000050d0d7211 */ /* 0x000fe400000f0eff */
[----:B------:R-:W-:Y:S01]  /*6ad0*/  PRMT R89, R89, 0x8880, RZ ;  /* 0x0000888059597816 */ /* 0x000fe200000000ff */
[----:B0-----:R-:W-:Y:S01]  /*6ae0*/  IMAD.MOV.U32 R3, RZ, RZ, R86 ;  /* 0x000000ffff037224 */ /* 0x001fe200078e0056 */
[----:B------:R-:W-:Y:S01]  /*6af0*/  PRMT R15, R87, 0x8880, RZ ;  /* 0x00008880570f7816 */ /* 0x000fe200000000ff */
[----:B------:R0:W-:Y:S01]  /*6b00*/  STG.E.U8 desc[UR4][R6.64+0x2], R98 ;  /* 0x0000026206007986 */ /* 0x0001e2000c101104 */
[----:B------:R-:W-:-:S02]  /*6b10*/  PRMT R107, R107, 0x8880, RZ ;  /* 0x000088806b6b7816 */ /* 0x000fc400000000ff */
[----:B------:R-:W-:Y:S01]  /*6b20*/  IADD3 R2, P0, PT, R4, R3, RZ ;  /* 0x0000000304027210 */ /* 0x000fe20007f1e0ff */
[----:B------:R1:W-:Y:S04]  /*6b30*/  STG.E.U8 desc[UR4][R8.64+0x2], R32 ;  /* 0x0000022008007986 */ /* 0x0003e8000c101104 */
[----:B------:R2:W-:Y:S01]  /*6b40*/  STG.E.U8 desc[UR4][R10.64+0x2], R64 ;  /* 0x000002400a007986 */ /* 0x0005e2000c101104 */
[----:B------:R-:W-:-:S03]  /*6b50*/  LEA.HI.X.SX32 R3, R3, R5, 0x1, P0 ;  /* 0x0000000503037211 */ /* 0x000fc600000f0eff */
[----:B------:R3:W-:Y:S01]  /*6b60*/  STG.E.U8 desc[UR4][R12.64+0x2], R33 ;  /* 0x000002210c007986 */ /* 0x0007e2000c101104 */
[----:B0-----:R-:W-:Y:S01]  /*6b70*/  IADD3 R6, P1, PT, R4, R15, RZ ;  /* 0x0000000f04067210 */ /* 0x001fe20007f3e0ff */
[----:B-1----:R-:W-:Y:S02]  /*6b80*/  IMAD.MOV.U32 R9, RZ, RZ, R88 ;  /* 0x000000ffff097224 */ /* 0x002fe400078e0058 */
[----:B--2---:R-:W-:-:S03]  /*6b90*/  IMAD.MOV.U32 R11, RZ, RZ, R89 ;  /* 0x000000ffff0b7224 */ /* 0x004fc600078e0059 */
[C---:B------:R-:W-:Y:S01]  /*6ba0*/  IADD3 R8, P0, PT, R4.reuse, R9, RZ ;  /* 0x0000000904087210 */ /* 0x040fe20007f1e0ff */
[----:B---3--:R-:W-:Y:S01]  /*6bb0*/  IMAD.MOV.U32 R13, RZ, RZ, R107 ;  /* 0x000000ffff0d7224 */ /* 0x008fe200078e006b */
[----:B------:R-:W-:Y:S01]  /*6bc0*/  LEA.HI.X.SX32 R7, R15, R5, 0x1, P1 ;  /* 0x000000050f077211 */ /* 0x000fe200008f0eff */
[----:B------:R-:W-:Y:S01]  /*6bd0*/  IMAD.MOV.U32 R14, RZ, RZ, 0x1 ;  /* 0x00000001ff0e7424 */ /* 0x000fe200078e00ff */
[C---:B------:R-:W-:Y:S02]  /*6be0*/  IADD3 R10, P1, PT, R4.reuse, R11, RZ ;  /* 0x0000000b040a7210 */ /* 0x040fe40007f3e0ff */
[----:B------:R-:W-:Y:S02]  /*6bf0*/  IADD3 R12, P2, PT, R4, R13, RZ ;  /* 0x0000000d040c7210 */ /* 0x000fe40007f5e0ff */
[-C--:B------:R-:W-:Y:S01]  /*6c00*/  LEA.HI.X.SX32 R9, R9, R5.reuse, 0x1, P0 ;  /* 0x0000000509097211 */ /* 0x080fe200000f0eff */
[----:B------:R0:W-:Y:S01]  /*6c10*/  STG.E.U8 desc[UR4][R2.64+0x2], R0 ;  /* 0x0000020002007986 */ /* 0x0001e2000c101104 */
[----:B------:R-:W-:-:S02]  /*6c20*/  LEA.HI.X.SX32 R11, R11, R5, 0x1, P1 ;  /* 0x000000050b0b7211 */ /* 0x000fc400008f0eff */
[----:B------:R-:W-:Y:S01]  /*6c30*/  LEA.HI.X.SX32 R13, R13, R5, 0x1, P2 ;  /* 0x000000050d0d7211 */ /* 0x000fe200010f0eff */
[----:B------:R-:W-:Y:S04]  /*6c40*/  STG.E.U8 desc[UR4][R6.64+0x2], R34 ;  /* 0x0000022206007986 */ /* 0x000fe8000c101104 */
[----:B------:R-:W-:Y:S01]  /*6c50*/  STG.E.U8 desc[UR4][R8.64+0x2], R35 ;  /* 0x0000022308007986 */ /* 0x000fe2000c101104 */
[----:B0-----:R-:W-:-:S03]  /*6c60*/  PRMT R3, R14, 0x7610, R3 ;  /* 0x000076100e037816 */ /* 0x001fc60000000003 */
[----:B------:R-:W-:Y:S04]  /*6c70*/  STG.E.U8 desc[UR4][R10.64+0x2], R36 ;  /* 0x000002240a007986 */ /* 0x000fe8000c101104 */
[----:B------:R-:W-:Y:S04]  /*6c80*/  STG.E.U8 desc[UR4][R12.64+0x2], R28 ;  /* 0x0000021c0c007986 */ /* 0x000fe8000c101104 */
[----:B------:R-:W-:Y:S01]  /*6c90*/  STG.E.U8 desc[UR4][R4.64+0x1], R3 ;  /* 0x0000010304007986 */ /* 0x000fe2000c101104 */
[----:B------:R-:W-:Y:S05]  /*6ca0*/  EXIT ;  /* 0x000000000000794d */ /* 0x000fea0003800000 */
.L_x_32:
[----:B------:R-:W-:-:S00]  /*6cb0*/  BRA `(.L_x_32) ;  /* 0xfffffffc00fc7947 */ /* 0x000fc0000383ffff */
[----:B------:R-:W-:-:S00]  /*6cc0*/  NOP ;  /* 0x0000000000007918 */ /* 0x000fc00000000000 */
        /* <DEDUP_REMOVED lines=11> */
.L_x_33:


//--------------------- .nv.shared.reserved.0     --------------------------
	.section	.nv.shared.reserved.0,"aw",@nobits
	.weak		__nv_reservedSMEM_offset_0_alias
	.size		__nv_reservedSMEM_offset_0_alias, 0, 64
	.other		__nv_reservedSMEM_offset_0_alias,@"STO_CUDA_RESERVED_SHARED STV_DEFAULT"
__nv_reservedSMEM_offset_0_alias:
	.zero		0
	.zero		64


//--------------------- .nv.constant0._Z25solve_sudokus_in_parallelP16SudokuPuzzleDatai --------------------------
	.section	.nv.constant0._Z25solve_sudokus_in_parallelP16SudokuPuzzleDatai,"a",@progbits
	.sectionflags	@""
	.align	4
.nv.constant0._Z25solve_sudokus_in_parallelP16SudokuPuzzleDatai:
	.zero		908


//--------------------- SYMBOLS --------------------------

	.type		.nv.reservedSmem.offset0,@object
	.size		.nv.reservedSmem.offset0,0x4
